// auto-generated by cutlass_sweep.conv — config: {"arch": "sm_90", "cluster_m": 1, "cluster_n": 1, "conv_kind": "fprop", "dtype": "e4m3", "ndim": 2, "tile_k": 32, "tile_m": 256, "tile_n": 128}
#include "cutlass/cutlass.h"
#include "cute/tensor.hpp"
#include "cutlass/kernel_hardware_info.hpp"
#include "cutlass/conv/convolution.h"
#include "cutlass/conv/dispatch_policy.hpp"
#include "cutlass/conv/collective/collective_builder.hpp"
#include "cutlass/conv/kernel/conv_universal.hpp"
#include "cutlass/conv/device/conv_universal_adapter.hpp"
#include "cutlass/epilogue/collective/collective_builder.hpp"

using namespace cute;
using Elem = cutlass::float_e4m3_t;
using Acc  = float;
using LayoutAB = cutlass::layout::TensorNHWC;
using LayoutC  = cutlass::layout::TensorNHWC;
constexpr auto ConvOp = cutlass::conv::Operator::kFprop;
using TileShape    = Shape<_256, _128, Shape<_32>>;
using ClusterShape = Shape<_1, _1, _1>;

using CollectiveEpilogue = typename cutlass::epilogue::collective::CollectiveBuilder<
    cutlass::arch::Sm90, cutlass::arch::OpClassTensorOp,
    TileShape, ClusterShape,
    cutlass::epilogue::collective::EpilogueTileAuto,
    Acc, Acc,
    Elem, LayoutC, 128 / cutlass::sizeof_bits<Elem>::value,
    Elem, LayoutC, 128 / cutlass::sizeof_bits<Elem>::value,
    cutlass::epilogue::collective::EpilogueScheduleAuto
  >::CollectiveOp;

using CollectiveMainloop = typename cutlass::conv::collective::CollectiveBuilder<
    cutlass::arch::Sm90, cutlass::arch::OpClassTensorOp, ConvOp,
    Elem, LayoutAB, 128 / cutlass::sizeof_bits<Elem>::value,
    Elem, LayoutAB, 128 / cutlass::sizeof_bits<Elem>::value,
    Acc,
    TileShape, ClusterShape,
    cutlass::conv::collective::StageCountAutoCarveout<
        static_cast<int>(sizeof(typename CollectiveEpilogue::SharedStorage))>,
    cutlass::conv::collective::KernelScheduleAuto
  >::CollectiveOp;

using ProblemShape = cutlass::conv::ConvProblemShape<
    ConvOp, CollectiveMainloop::DispatchPolicy::NumSpatialDimensions>;
using ConvKernel = cutlass::conv::kernel::ConvUniversal<
    ProblemShape, CollectiveMainloop, CollectiveEpilogue>;
using Conv = cutlass::conv::device::ConvUniversalAdapter<ConvKernel>;

auto* _anchor = &cutlass::device_kernel<ConvKernel>;


// ===== COMPILED SASS (sm_90a) =====

	.target	sm_90a

	.elftype	@"ET_EXEC"


//--------------------- .note.nv.tkinfo           --------------------------
	.section	.note.nv.tkinfo,"",@"SHT_NOTE"
	.sectionflags	@"SHF_NOTE_NV_TKINFO"
	.tkinfo
        /*0018*/ 	.word	0x00000002
        /*0030*/ 	.string	""
        /*0030*/ 	.string	"ptxas"
        /*0030*/ 	.string	"Cuda compilation tools, release 13.0, V13.0.88"
        /*0030*/ 	.string	"Build cuda_13.0.r13.0/compiler.36424714_0"
        /*0030*/ 	.string	"-arch sm_90a -m 64 "



//--------------------- .note.nv.cuinfo           --------------------------
	.section	.note.nv.cuinfo,"",@"SHT_NOTE"
	.sectionflags	@"SHF_NOTE_NV_CUINFO"
        /*0018*/ 	.short	0x0002
        /*001a*/ 	.short	0x005a
        /*001c*/ 	.short	0x0082
	.zero		2


//--------------------- .nv.info                  --------------------------
	.section	.nv.info,"",@"SHT_CUDA_INFO"
	.align	4


	//----- nvinfo : EIATTR_REGCOUNT
	.align		4
        /*0000*/ 	.byte	0x04, 0x2f
        /*0002*/ 	.short	(.L_12 - .L_11)
	.align		4
.L_11:
        /*0004*/ 	.word	index@(_ZN7cutlass13device_kernelINS_4conv6kernel13ConvUniversalINS1_16ConvProblemShapeILNS1_8OperatorE0ELi2EEENS1_10collective14CollectiveConvINS1_46MainloopSm90TmaGmmaWarpSpecializedImplicitGemmILS5_0ELi18ELi2EN4cute5tupleIJNSA_1CILi1EEESD_SD_EEENS1_36KernelImplicitTmaWarpSpecializedSm90ELi1EEENSB_IJNSC_ILi256EEENSC_ILi128EEENSB_IJNSC_ILi32EEEEEEEEENS_12float_e4m3_tESM_NSA_8TiledMMAINSA_8MMA_AtomIJNSA_4SM904GMMA31MMA_64x128x32_F32E4M3E4M3_SS_TNILNSQ_7ScaleInE1ELSS_1EEEEEENSA_6LayoutISE_NSB_IJNSC_ILi0EEESW_SW_EEEEENSB_IJNSA_10UnderscoreESZ_SZ_EEEEENS7_6detail26Sm90ImplicitGemmTileTraitsINSA_20SM90_TMA_LOAD_IM2COLENSA_14ComposedLayoutINSA_7SwizzleILi1ELi4ELi3EEENSA_18smem_ptr_flag_bitsILi8EEENSV_INSB_IJNSB_IJNSC_ILi8EEESJ_EEENSB_IJSJ_SD_EEENSB_IJSD_NSC_ILi18EEEEEEEEENSB_IJNSB_IJSJ_SH_EEENSB_IJSD_SW_EEENSB_IJSW_NSC_ILi8192EEEEEEEEEEEEEvEENS13_INSA_13SM90_TMA_LOADENS15_IS17_S19_NSV_INSB_IJNSB_IJS1A_NSC_ILi16EEEEEES1C_S1E_EEENSB_IJS1G_S1H_NSB_IJSW_NSC_ILi4096EEEEEEEEEEEEEvEEEENS_8epilogue10collective6detail29Sm90TmaWarpSpecializedAdapterINS20_15DefaultEpilogueISM_NSB_IJNSB_IJlllEEESD_SW_EEES25_NS1Z_6thread17LinearCombinationISM_Li1EffLNS26_9ScaleType4KindE0ELNS_15FloatRoundStyleE2ESM_EENS_4gemm15EpilogueDefaultEEEEEvvEEEEvNT_6ParamsE)
        /*0008*/ 	.word	0x000000ff


	//----- nvinfo : EIATTR_FRAME_SIZE
	.align		4
.L_12:
        /*000c*/ 	.byte	0x04, 0x11
        /*000e*/ 	.short	(.L_14 - .L_13)
	.align		4
.L_13:
        /*0010*/ 	.word	index@(_ZN7cutlass13device_kernelINS_4conv6kernel13ConvUniversalINS1_16ConvProblemShapeILNS1_8OperatorE0ELi2EEENS1_10collective14CollectiveConvINS1_46MainloopSm90TmaGmmaWarpSpecializedImplicitGemmILS5_0ELi18ELi2EN4cute5tupleIJNSA_1CILi1EEESD_SD_EEENS1_36KernelImplicitTmaWarpSpecializedSm90ELi1EEENSB_IJNSC_ILi256EEENSC_ILi128EEENSB_IJNSC_ILi32EEEEEEEEENS_12float_e4m3_tESM_NSA_8TiledMMAINSA_8MMA_AtomIJNSA_4SM904GMMA31MMA_64x128x32_F32E4M3E4M3_SS_TNILNSQ_7ScaleInE1ELSS_1EEEEEENSA_6LayoutISE_NSB_IJNSC_ILi0EEESW_SW_EEEEENSB_IJNSA_10UnderscoreESZ_SZ_EEEEENS7_6detail26Sm90ImplicitGemmTileTraitsINSA_20SM90_TMA_LOAD_IM2COLENSA_14ComposedLayoutINSA_7SwizzleILi1ELi4ELi3EEENSA_18smem_ptr_flag_bitsILi8EEENSV_INSB_IJNSB_IJNSC_ILi8EEESJ_EEENSB_IJSJ_SD_EEENSB_IJSD_NSC_ILi18EEEEEEEEENSB_IJNSB_IJSJ_SH_EEENSB_IJSD_SW_EEENSB_IJSW_NSC_ILi8192EEEEEEEEEEEEEvEENS13_INSA_13SM90_TMA_LOADENS15_IS17_S19_NSV_INSB_IJNSB_IJS1A_NSC_ILi16EEEEEES1C_S1E_EEENSB_IJS1G_S1H_NSB_IJSW_NSC_ILi4096EEEEEEEEEEEEEvEEEENS_8epilogue10collective6detail29Sm90TmaWarpSpecializedAdapterINS20_15DefaultEpilogueISM_NSB_IJNSB_IJlllEEESD_SW_EEES25_NS1Z_6thread17LinearCombinationISM_Li1EffLNS26_9ScaleType4KindE0ELNS_15FloatRoundStyleE2ESM_EENS_4gemm15EpilogueDefaultEEEEEvvEEEEvNT_6ParamsE)
        /*0014*/ 	.word	0x00000200


	//----- nvinfo : EIATTR_MIN_STACK_SIZE
	.align		4
.L_14:
        /*0018*/ 	.byte	0x04, 0x12
        /*001a*/ 	.short	(.L_16 - .L_15)
	.align		4
.L_15:
        /*001c*/ 	.word	index@(_ZN7cutlass13device_kernelINS_4conv6kernel13ConvUniversalINS1_16ConvProblemShapeILNS1_8OperatorE0ELi2EEENS1_10collective14CollectiveConvINS1_46MainloopSm90TmaGmmaWarpSpecializedImplicitGemmILS5_0ELi18ELi2EN4cute5tupleIJNSA_1CILi1EEESD_SD_EEENS1_36KernelImplicitTmaWarpSpecializedSm90ELi1EEENSB_IJNSC_ILi256EEENSC_ILi128EEENSB_IJNSC_ILi32EEEEEEEEENS_12float_e4m3_tESM_NSA_8TiledMMAINSA_8MMA_AtomIJNSA_4SM904GMMA31MMA_64x128x32_F32E4M3E4M3_SS_TNILNSQ_7ScaleInE1ELSS_1EEEEEENSA_6LayoutISE_NSB_IJNSC_ILi0EEESW_SW_EEEEENSB_IJNSA_10UnderscoreESZ_SZ_EEEEENS7_6detail26Sm90ImplicitGemmTileTraitsINSA_20SM90_TMA_LOAD_IM2COLENSA_14ComposedLayoutINSA_7SwizzleILi1ELi4ELi3EEENSA_18smem_ptr_flag_bitsILi8EEENSV_INSB_IJNSB_IJNSC_ILi8EEESJ_EEENSB_IJSJ_SD_EEENSB_IJSD_NSC_ILi18EEEEEEEEENSB_IJNSB_IJSJ_SH_EEENSB_IJSD_SW_EEENSB_IJSW_NSC_ILi8192EEEEEEEEEEEEEvEENS13_INSA_13SM90_TMA_LOADENS15_IS17_S19_NSV_INSB_IJNSB_IJS1A_NSC_ILi16EEEEEES1C_S1E_EEENSB_IJS1G_S1H_NSB_IJSW_NSC_ILi4096EEEEEEEEEEEEEvEEEENS_8epilogue10collective6detail29Sm90TmaWarpSpecializedAdapterINS20_15DefaultEpilogueISM_NSB_IJNSB_IJlllEEESD_SW_EEES25_NS1Z_6thread17LinearCombinationISM_Li1EffLNS26_9ScaleType4KindE0ELNS_15FloatRoundStyleE2ESM_EENS_4gemm15EpilogueDefaultEEEEEvvEEEEvNT_6ParamsE)
        /*0020*/ 	.word	0x00000200
.L_16:


//--------------------- .nv.compat                --------------------------
	.section	.nv.compat,"",@"SHT_CUDA_COMPAT_INFO"
	.align	4
        /*0000*/ 	.byte	0x02, 0x09, 0x01, 0x00, 0x02, 0x02, 0x04, 0x00, 0x02, 0x05, 0x05, 0x00, 0x03, 0x07, 0x01, 0x01
        /*0010*/ 	.byte	0x02, 0x03, 0x01, 0x00, 0x02, 0x06, 0x01, 0x00, 0x04, 0x0b, 0x08, 0x00, 0x00, 0x00, 0x00, 0x00
        /*0020*/ 	.byte	0x00, 0x00, 0x00, 0x00


//--------------------- .nv.info._ZN7cutlass13device_kernelINS_4conv6kernel13ConvUniversalINS1_16ConvProblemShapeILNS1_8OperatorE0ELi2EEENS1_10collective14CollectiveConvINS1_46MainloopSm90TmaGmmaWarpSpecializedImplicitGemmILS5_0ELi18ELi2EN4cute5tupleIJNSA_1CILi1EEESD_SD_EEENS1_36KernelImplicitTmaWarpSpecializedSm90ELi1EEENSB_IJNSC_ILi256EEENSC_ILi128EEENSB_IJNSC_ILi32EEEEEEEEENS_12float_e4m3_tESM_NSA_8TiledMMAINSA_8MMA_AtomIJNSA_4SM904GMMA31MMA_64x128x32_F32E4M3E4M3_SS_TNILNSQ_7ScaleInE1ELSS_1EEEEEENSA_6LayoutISE_NSB_IJNSC_ILi0EEESW_SW_EEEEENSB_IJNSA_10UnderscoreESZ_SZ_EEEEENS7_6detail26Sm90ImplicitGemmTileTraitsINSA_20SM90_TMA_LOAD_IM2COLENSA_14ComposedLayoutINSA_7SwizzleILi1ELi4ELi3EEENSA_18smem_ptr_flag_bitsILi8EEENSV_INSB_IJNSB_IJNSC_ILi8EEESJ_EEENSB_IJSJ_SD_EEENSB_IJSD_NSC_ILi18EEEEEEEEENSB_IJNSB_IJSJ_SH_EEENSB_IJSD_SW_EEENSB_IJSW_NSC_ILi8192EEEEEEEEEEEEEvEENS13_INSA_13SM90_TMA_LOADENS15_IS17_S19_NSV_INSB_IJNSB_IJS1A_NSC_ILi16EEEEEES1C_S1E_EEENSB_IJS1G_S1H_NSB_IJSW_NSC_ILi4096EEEEEEEEEEEEEvEEEENS_8epilogue10collective6detail29Sm90TmaWarpSpecializedAdapterINS20_15DefaultEpilogueISM_NSB_IJNSB_IJlllEEESD_SW_EEES25_NS1Z_6thread17LinearCombinationISM_Li1EffLNS26_9ScaleType4KindE0ELNS_15FloatRoundStyleE2ESM_EENS_4gemm15EpilogueDefaultEEEEEvvEEEEvNT_6ParamsE --------------------------
	.section	.nv.info._ZN7cutlass13device_kernelINS_4conv6kernel13ConvUniversalINS1_16ConvProblemShapeILNS1_8OperatorE0ELi2EEENS1_10collective14CollectiveConvINS1_46MainloopSm90TmaGmmaWarpSpecializedImplicitGemmILS5_0ELi18ELi2EN4cute5tupleIJNSA_1CILi1EEESD_SD_EEENS1_36KernelImplicitTmaWarpSpecializedSm90ELi1EEENSB_IJNSC_ILi256EEENSC_ILi128EEENSB_IJNSC_ILi32EEEEEEEEENS_12float_e4m3_tESM_NSA_8TiledMMAINSA_8MMA_AtomIJNSA_4SM904GMMA31MMA_64x128x32_F32E4M3E4M3_SS_TNILNSQ_7ScaleInE1ELSS_1EEEEEENSA_6LayoutISE_NSB_IJNSC_ILi0EEESW_SW_EEEEENSB_IJNSA_10UnderscoreESZ_SZ_EEEEENS7_6detail26Sm90ImplicitGemmTileTraitsINSA_20SM90_TMA_LOAD_IM2COLENSA_14ComposedLayoutINSA_7SwizzleILi1ELi4ELi3EEENSA_18smem_ptr_flag_bitsILi8EEENSV_INSB_IJNSB_IJNSC_ILi8EEESJ_EEENSB_IJSJ_SD_EEENSB_IJSD_NSC_ILi18EEEEEEEEENSB_IJNSB_IJSJ_SH_EEENSB_IJSD_SW_EEENSB_IJSW_NSC_ILi8192EEEEEEEEEEEEEvEENS13_INSA_13SM90_TMA_LOADENS15_IS17_S19_NSV_INSB_IJNSB_IJS1A_NSC_ILi16EEEEEES1C_S1E_EEENSB_IJS1G_S1H_NSB_IJSW_NSC_ILi4096EEEEEEEEEEEEEvEEEENS_8epilogue10collective6detail29Sm90TmaWarpSpecializedAdapterINS20_15DefaultEpilogueISM_NSB_IJNSB_IJlllEEESD_SW_EEES25_NS1Z_6thread17LinearCombinationISM_Li1EffLNS26_9ScaleType4KindE0ELNS_15FloatRoundStyleE2ESM_EENS_4gemm15EpilogueDefaultEEEEEvvEEEEvNT_6ParamsE,"",@"SHT_CUDA_INFO"
	.sectionflags	@""
	.align	4


	//----- nvinfo : EIATTR_CUDA_API_VERSION
	.align		4
        /*0000*/ 	.byte	0x04, 0x37
        /*0002*/ 	.short	(.L_18 - .L_17)
.L_17:
        /*0004*/ 	.word	0x00000082


	//----- nvinfo : EIATTR_KPARAM_INFO
	.align		4
.L_18:
        /*0008*/ 	.byte	0x04, 0x17
        /*000a*/ 	.short	(.L_20 - .L_19)
.L_19:
        /*000c*/ 	.word	0x00000000
        /*0010*/ 	.short	0x0000
        /*0012*/ 	.short	0x0070
        /*0014*/ 	.byte	0x00, 0xf0, 0x01, 0x0e


	//----- nvinfo : EIATTR_SPARSE_MMA_MASK
	.align		4
.L_20:
        /*0018*/ 	.byte	0x03, 0x50
        /*001a*/ 	.short	0x0000


	//----- nvinfo : EIATTR_MAXREG_COUNT
	.align		4
        /*001c*/ 	.byte	0x03, 0x1b
        /*001e*/ 	.short	0x00ff


	//----- nvinfo : EIATTR_NUM_BARRIERS
	.align		4
        /*0020*/ 	.byte	0x02, 0x4c
        /*0022*/ 	.byte	0x01
	.zero		1


	//----- nvinfo : EIATTR_ANNOTATIONS
	.align		4
        /*0024*/ 	.byte	0x04, 0x55
        /*0026*/ 	.short	(.L_22 - .L_21)


	//   ....[0]....
.L_21:
        /*0028*/ 	.word	0x00000001
        /*002c*/ 	.byte	0x10, 0x09, 0x00, 0x00, 0x01, 0x00, 0x00, 0x00, 0x50, 0x09, 0x00, 0x00, 0x01, 0x00, 0x00, 0x00
        /* <DEDUP_REMOVED lines=202> */
        /*0cdc*/ 	.byte	0x20, 0xa3, 0x01, 0x00, 0x01, 0x00, 0x00, 0x00, 0xb0, 0xa3, 0x01, 0x00


	//----- nvinfo : EIATTR_MERCURY_ISA_VERSION
	.align		4
.L_22:
        /*0ce8*/ 	.byte	0x03, 0x5f
        /*0cea*/ 	.short	0x0101


	//----- nvinfo : EIATTR_INT_WARP_WIDE_INSTR_OFFSETS
	.align		4
        /*0cec*/ 	.byte	0x04, 0x31
        /*0cee*/ 	.short	(.L_24 - .L_23)


	//   ....[0]....
.L_23:
        /*0cf0*/ 	.word	0x0000e6c0


	//   ....[1]....
        /*0cf4*/ 	.word	0x0000e7e0


	//   ....[2]....
        /*0cf8*/ 	.word	0x0000e970


	//   ....[3]....
        /*0cfc*/ 	.word	0x0000eab0


	//   ....[4]....
        /*0d00*/ 	.word	0x0000ec10


	//   ....[5]....
        /*0d04*/ 	.word	0x0000ed30


	//   ....[6]....
        /*0d08*/ 	.word	0x0000ee50


	//   ....[7]....
        /*0d0c*/ 	.word	0x0000ef90


	//   ....[8]....
        /*0d10*/ 	.word	0x0000f0e0


	//   ....[9]....
        /*0d14*/ 	.word	0x0000f210


	//   ....[10]....
        /*0d18*/ 	.word	0x0000f330


	//   ....[11]....
        /*0d1c*/ 	.word	0x0000f470


	//   ....[12]....
        /*0d20*/ 	.word	0x0000f5c0


	//   ....[13]....
        /*0d24*/ 	.word	0x0000f6f0


	//   ....[14]....
        /*0d28*/ 	.word	0x0000f810


	//   ....[15]....
        /*0d2c*/ 	.word	0x0000f950


	//   ....[16]....
        /*0d30*/ 	.word	0x0000faa0


	//   ....[17]....
        /*0d34*/ 	.word	0x0000fbd0


	//   ....[18]....
        /*0d38*/ 	.word	0x0000fcf0


	//   ....[19]....
        /*0d3c*/ 	.word	0x0000fe30


	//   ....[20]....
        /*0d40*/ 	.word	0x0000ff80


	//   ....[21]....
        /*0d44*/ 	.word	0x000100b0


	//   ....[22]....
        /*0d48*/ 	.word	0x000101d0


	//   ....[23]....
        /*0d4c*/ 	.word	0x00010310


	//   ....[24]....
        /*0d50*/ 	.word	0x00010460


	//   ....[25]....
        /*0d54*/ 	.word	0x00010590


	//   ....[26]....
        /*0d58*/ 	.word	0x000106b0


	//   ....[27]....
        /*0d5c*/ 	.word	0x000107f0


	//   ....[28]....
        /*0d60*/ 	.word	0x00010940


	//   ....[29]....
        /*0d64*/ 	.word	0x00010a70


	//   ....[30]....
        /*0d68*/ 	.word	0x00010b90


	//   ....[31]....
        /*0d6c*/ 	.word	0x00010cd0


	//   ....[32]....
        /*0d70*/ 	.word	0x00010e20


	//   ....[33]....
        /*0d74*/ 	.word	0x00010f50


	//   ....[34]....
        /*0d78*/ 	.word	0x00011070


	//   ....[35]....
        /*0d7c*/ 	.word	0x000111b0


	//   ....[36]....
        /*0d80*/ 	.word	0x00011300


	//   ....[37]....
        /*0d84*/ 	.word	0x00011430


	//   ....[38]....
        /*0d88*/ 	.word	0x00011550


	//   ....[39]....
        /*0d8c*/ 	.word	0x00011690


	//   ....[40]....
        /*0d90*/ 	.word	0x000117e0


	//   ....[41]....
        /*0d94*/ 	.word	0x00011910


	//   ....[42]....
        /*0d98*/ 	.word	0x00011a30


	//   ....[43]....
        /*0d9c*/ 	.word	0x00011b70


	//   ....[44]....
        /*0da0*/ 	.word	0x00011cc0


	//   ....[45]....
        /*0da4*/ 	.word	0x00011df0


	//   ....[46]....
        /*0da8*/ 	.word	0x00011f10


	//   ....[47]....
        /*0dac*/ 	.word	0x00012050


	//   ....[48]....
        /*0db0*/ 	.word	0x000121a0


	//   ....[49]....
        /*0db4*/ 	.word	0x000122d0


	//   ....[50]....
        /*0db8*/ 	.word	0x000123f0


	//   ....[51]....
        /*0dbc*/ 	.word	0x00012530


	//   ....[52]....
        /*0dc0*/ 	.word	0x00012680


	//   ....[53]....
        /*0dc4*/ 	.word	0x000127b0


	//   ....[54]....
        /*0dc8*/ 	.word	0x000128d0


	//   ....[55]....
        /*0dcc*/ 	.word	0x00012a10


	//   ....[56]....
        /*0dd0*/ 	.word	0x00012b60


	//   ....[57]....
        /*0dd4*/ 	.word	0x00012c80


	//   ....[58]....
        /*0dd8*/ 	.word	0x00012d90


	//   ....[59]....
        /*0ddc*/ 	.word	0x00012ec0


	//   ....[60]....
        /*0de0*/ 	.word	0x00013000


	//   ....[61]....
        /*0de4*/ 	.word	0x00013120


	//   ....[62]....
        /*0de8*/ 	.word	0x00013230


	//   ....[63]....
        /*0dec*/ 	.word	0x0001b640


	//   ....[64]....
        /*0df0*/ 	.word	0x0001b710


	//   ....[65]....
        /*0df4*/ 	.word	0x0001bab0


	//   ....[66]....
        /*0df8*/ 	.word	0x0001bb30


	//   ....[67]....
        /*0dfc*/ 	.word	0x0001be90


	//   ....[68]....
        /*0e00*/ 	.word	0x0001bf10


	//   ....[69]....
        /*0e04*/ 	.word	0x0001c270


	//   ....[70]....
        /*0e08*/ 	.word	0x0001c2f0


	//   ....[71]....
        /*0e0c*/ 	.word	0x0001c650


	//   ....[72]....
        /*0e10*/ 	.word	0x0001c6d0


	//   ....[73]....
        /*0e14*/ 	.word	0x0001ca30


	//   ....[74]....
        /*0e18*/ 	.word	0x0001cab0


	//   ....[75]....
        /*0e1c*/ 	.word	0x0001ce10


	//   ....[76]....
        /*0e20*/ 	.word	0x0001ce90


	//   ....[77]....
        /*0e24*/ 	.word	0x0001d1f0


	//   ....[78]....
        /*0e28*/ 	.word	0x0001d270


	//   ....[79]....
        /*0e2c*/ 	.word	0x0001d5d0


	//   ....[80]....
        /*0e30*/ 	.word	0x0001d650


	//   ....[81]....
        /*0e34*/ 	.word	0x0001d9b0


	//   ....[82]....
        /*0e38*/ 	.word	0x0001da30


	//   ....[83]....
        /*0e3c*/ 	.word	0x0001dd90


	//   ....[84]....
        /*0e40*/ 	.word	0x0001de10


	//   ....[85]....
        /*0e44*/ 	.word	0x0001e170


	//   ....[86]....
        /*0e48*/ 	.word	0x0001e1f0


	//   ....[87]....
        /*0e4c*/ 	.word	0x0001e550


	//   ....[88]....
        /*0e50*/ 	.word	0x0001e5d0


	//   ....[89]....
        /*0e54*/ 	.word	0x0001e930


	//   ....[90]....
        /*0e58*/ 	.word	0x0001e9b0


	//   ....[91]....
        /*0e5c*/ 	.word	0x0001ed10


	//   ....[92]....
        /*0e60*/ 	.word	0x0001ed90


	//   ....[93]....
        /*0e64*/ 	.word	0x0001f120


	//   ....[94]....
        /*0e68*/ 	.word	0x0001f140


	//----- nvinfo : EIATTR_COOP_GROUP_MASK_REGIDS
	.align		4
.L_24:
        /*0e6c*/ 	.byte	0x04, 0x29
        /*0e6e*/ 	.short	(.L_26 - .L_25)


	//   ....[0]....
.L_25:
        /*0e70*/ 	.word	0xffffffff


	//   ....[1]....
        /*0e74*/ 	.word	0xffffffff


	//   ....[2]....
        /*0e78*/ 	.word	0xffffffff


	//----- nvinfo : EIATTR_COOP_GROUP_INSTR_OFFSETS
	.align		4
.L_26:
        /*0e7c*/ 	.byte	0x04, 0x28
        /*0e7e*/ 	.short	(.L_28 - .L_27)


	//   ....[0]....
.L_27:
        /*0e80*/ 	.word	0x00000060


	//   ....[1]....
        /*0e84*/ 	.word	0x00000090


	//   ....[2]....
        /*0e88*/ 	.word	0x00000190


	//----- nvinfo : EIATTR_MBARRIER_INSTR_OFFSETS
	.align		4
.L_28:
        /*0e8c*/ 	.byte	0x04, 0x39
        /*0e8e*/ 	.short	(.L_30 - .L_29)


	//   ....[0]....
.L_29:
        /*0e90*/ 	.word	0x00000300
        /*0e94*/ 	.word	0x000000ff
        /*0e98*/ 	.word	0x00036000
        /*0e9c*/ 	.short	0x0100
        /*0e9e*/ 	.byte	0x0a
	.zero		1


	//   ....[1]....
        /*0ea0*/ 	.word	0x00000310
        /*0ea4*/ 	.word	0x000000ff
        /*0ea8*/ 	.word	0x00036090
        /*0eac*/ 	.short	0x0100
        /*0eae*/ 	.byte	0x0a
	.zero		1


	//   ....[2]....
        /*0eb0*/ 	.word	0x00000320
        /*0eb4*/ 	.word	0x000000ff
        /*0eb8*/ 	.word	0x00036008
        /*0ebc*/ 	.short	0x0100
        /*0ebe*/ 	.byte	0x0a
	.zero		1


	//   ....[3]....
        /*0ec0*/ 	.word	0x00000330
        /*0ec4*/ 	.word	0x000000ff
        /*0ec8*/ 	.word	0x00036098
        /*0ecc*/ 	.short	0x0100
        /*0ece*/ 	.byte	0x0a
	.zero		1


	//   ....[4]....
        /*0ed0*/ 	.word	0x00000340
        /*0ed4*/ 	.word	0x000000ff
        /*0ed8*/ 	.word	0x00036010
        /*0edc*/ 	.short	0x0100
        /*0ede*/ 	.byte	0x0a
	.zero		1


	//   ....[5]....
        /*0ee0*/ 	.word	0x00000350
        /*0ee4*/ 	.word	0x000000ff
        /*0ee8*/ 	.word	0x000360a0
        /*0eec*/ 	.short	0x0100
        /*0eee*/ 	.byte	0x0a
	.zero		1


	//   ....[6]....
        /*0ef0*/ 	.word	0x00000360
        /*0ef4*/ 	.word	0x000000ff
        /*0ef8*/ 	.word	0x00036018
        /*0efc*/ 	.short	0x0100
        /*0efe*/ 	.byte	0x0a
	.zero		1


	//   ....[7]....
        /*0f00*/ 	.word	0x00000370
        /*0f04*/ 	.word	0x000000ff
        /*0f08*/ 	.word	0x000360a8
        /*0f0c*/ 	.short	0x0100
        /*0f0e*/ 	.byte	0x0a
	.zero		1


	//   ....[8]....
        /*0f10*/ 	.word	0x00000380
        /*0f14*/ 	.word	0x000000ff
        /*0f18*/ 	.word	0x00036020
        /*0f1c*/ 	.short	0x0100
        /*0f1e*/ 	.byte	0x0a
	.zero		1


	//   ....[9]....
        /*0f20*/ 	.word	0x00000390
        /*0f24*/ 	.word	0x000000ff
        /*0f28*/ 	.word	0x000360b0
        /*0f2c*/ 	.short	0x0100
        /*0f2e*/ 	.byte	0x0a
	.zero		1


	//   ....[10]....
        /*0f30*/ 	.word	0x000003a0
        /*0f34*/ 	.word	0x000000ff
        /*0f38*/ 	.word	0x00036028
        /*0f3c*/ 	.short	0x0100
        /*0f3e*/ 	.byte	0x0a
	.zero		1


	//   ....[11]....
        /*0f40*/ 	.word	0x000003b0
        /*0f44*/ 	.word	0x000000ff
        /*0f48*/ 	.word	0x000360b8
        /*0f4c*/ 	.short	0x0100
        /*0f4e*/ 	.byte	0x0a
	.zero		1


	//   ....[12]....
        /*0f50*/ 	.word	0x000003c0
        /*0f54*/ 	.word	0x000000ff
        /*0f58*/ 	.word	0x00036030
        /*0f5c*/ 	.short	0x0100
        /*0f5e*/ 	.byte	0x0a
	.zero		1


	//   ....[13]....
        /*0f60*/ 	.word	0x000003d0
        /*0f64*/ 	.word	0x000000ff
        /*0f68*/ 	.word	0x000360c0
        /*0f6c*/ 	.short	0x0100
        /*0f6e*/ 	.byte	0x0a
	.zero		1


	//   ....[14]....
        /*0f70*/ 	.word	0x000003e0
        /*0f74*/ 	.word	0x000000ff
        /*0f78*/ 	.word	0x00036038
        /*0f7c*/ 	.short	0x0100
        /*0f7e*/ 	.byte	0x0a
	.zero		1


	//   ....[15]....
        /*0f80*/ 	.word	0x000003f0
        /*0f84*/ 	.word	0x000000ff
        /*0f88*/ 	.word	0x000360c8
        /*0f8c*/ 	.short	0x0100
        /*0f8e*/ 	.byte	0x0a
	.zero		1


	//   ....[16]....
        /*0f90*/ 	.word	0x00000400
        /*0f94*/ 	.word	0x000000ff
        /*0f98*/ 	.word	0x00036040
        /*0f9c*/ 	.short	0x0100
        /*0f9e*/ 	.byte	0x0a
	.zero		1


	//   ....[17]....
        /*0fa0*/ 	.word	0x00000410
        /*0fa4*/ 	.word	0x000000ff
        /*0fa8*/ 	.word	0x000360d0
        /*0fac*/ 	.short	0x0100
        /*0fae*/ 	.byte	0x0a
	.zero		1


	//   ....[18]....
        /*0fb0*/ 	.word	0x00000420
        /*0fb4*/ 	.word	0x000000ff
        /*0fb8*/ 	.word	0x00036048
        /*0fbc*/ 	.short	0x0100
        /*0fbe*/ 	.byte	0x0a
	.zero		1


	//   ....[19]....
        /*0fc0*/ 	.word	0x00000430
        /*0fc4*/ 	.word	0x000000ff
        /*0fc8*/ 	.word	0x000360d8
        /*0fcc*/ 	.short	0x0100
        /*0fce*/ 	.byte	0x0a
	.zero		1


	//   ....[20]....
        /*0fd0*/ 	.word	0x00000440
        /*0fd4*/ 	.word	0x000000ff
        /*0fd8*/ 	.word	0x00036050
        /*0fdc*/ 	.short	0x0100
        /*0fde*/ 	.byte	0x0a
	.zero		1


	//   ....[21]....
        /*0fe0*/ 	.word	0x00000450
        /*0fe4*/ 	.word	0x000000ff
        /*0fe8*/ 	.word	0x000360e0
        /*0fec*/ 	.short	0x0100
        /*0fee*/ 	.byte	0x0a
	.zero		1


	//   ....[22]....
        /*0ff0*/ 	.word	0x00000460
        /*0ff4*/ 	.word	0x000000ff
        /*0ff8*/ 	.word	0x00036058
        /*0ffc*/ 	.short	0x0100
        /*0ffe*/ 	.byte	0x0a
	.zero		1


	//   ....[23]....
        /*1000*/ 	.word	0x00000470
        /*1004*/ 	.word	0x000000ff
        /*1008*/ 	.word	0x000360e8
        /*100c*/ 	.short	0x0100
        /*100e*/ 	.byte	0x0a
	.zero		1


	//   ....[24]....
        /*1010*/ 	.word	0x00000480
        /*1014*/ 	.word	0x000000ff
        /*1018*/ 	.word	0x00036060
        /*101c*/ 	.short	0x0100
        /*101e*/ 	.byte	0x0a
	.zero		1


	//   ....[25]....
        /*1020*/ 	.word	0x00000490
        /*1024*/ 	.word	0x000000ff
        /*1028*/ 	.word	0x000360f0
        /*102c*/ 	.short	0x0100
        /*102e*/ 	.byte	0x0a
	.zero		1


	//   ....[26]....
        /*1030*/ 	.word	0x000004a0
        /*1034*/ 	.word	0x000000ff
        /*1038*/ 	.word	0x00036068
        /*103c*/ 	.short	0x0100
        /*103e*/ 	.byte	0x0a
	.zero		1


	//   ....[27]....
        /*1040*/ 	.word	0x000004b0
        /*1044*/ 	.word	0x000000ff
        /*1048*/ 	.word	0x000360f8
        /*104c*/ 	.short	0x0100
        /*104e*/ 	.byte	0x0a
	.zero		1


	//   ....[28]....
        /*1050*/ 	.word	0x000004c0
        /*1054*/ 	.word	0x000000ff
        /*1058*/ 	.word	0x00036070
        /*105c*/ 	.short	0x0100
        /*105e*/ 	.byte	0x0a
	.zero		1


	//   ....[29]....
        /*1060*/ 	.word	0x000004d0
        /*1064*/ 	.word	0x000000ff
        /*1068*/ 	.word	0x00036100
        /*106c*/ 	.short	0x0100
        /*106e*/ 	.byte	0x0a
	.zero		1


	//   ....[30]....
        /*1070*/ 	.word	0x000004e0
        /*1074*/ 	.word	0x000000ff
        /*1078*/ 	.word	0x00036078
        /*107c*/ 	.short	0x0100
        /*107e*/ 	.byte	0x0a
	.zero		1


	//   ....[31]....
        /*1080*/ 	.word	0x000004f0
        /*1084*/ 	.word	0x000000ff
        /*1088*/ 	.word	0x00036108
        /*108c*/ 	.short	0x0100
        /*108e*/ 	.byte	0x0a
	.zero		1


	//   ....[32]....
        /*1090*/ 	.word	0x00000500
        /*1094*/ 	.word	0x000000ff
        /*1098*/ 	.word	0x00036080
        /*109c*/ 	.short	0x0100
        /*109e*/ 	.byte	0x0a
	.zero		1


	//   ....[33]....
        /*10a0*/ 	.word	0x00000510
        /*10a4*/ 	.word	0x000000ff
        /*10a8*/ 	.word	0x00036110
        /*10ac*/ 	.short	0x0100
        /*10ae*/ 	.byte	0x0a
	.zero		1


	//   ....[34]....
        /*10b0*/ 	.word	0x00000520
        /*10b4*/ 	.word	0x000000ff
        /*10b8*/ 	.word	0x00036088
        /*10bc*/ 	.short	0x0100
        /*10be*/ 	.byte	0x0a
	.zero		1


	//   ....[35]....
        /*10c0*/ 	.word	0x00000530
        /*10c4*/ 	.word	0x000000ff
        /*10c8*/ 	.word	0x00036118
        /*10cc*/ 	.short	0x0100
        /*10ce*/ 	.byte	0x0a
	.zero		1


	//   ....[36]....
        /*10d0*/ 	.word	0x000013f0
        /*10d4*/ 	.word	0x00000003
        /*10d8*/ 	.word	0x00036000
        /*10dc*/ 	.short	0x010a
        /*10de*/ 	.byte	0x3f
	.zero		1


	//   ....[37]....
        /*10e0*/ 	.word	0x00001950
        /*10e4*/ 	.word	0x00000000
        /*10e8*/ 	.word	0x00036000
        /*10ec*/ 	.short	0x010a
        /*10ee*/ 	.byte	0x3f
	.zero		1


	//   ....[38]....
        /*10f0*/ 	.word	0x000023e0
        /*10f4*/ 	.word	0x000000ff
        /*10f8*/ 	.word	0x00000000
        /*10fc*/ 	.short	0x0101
        /*10fe*/ 	.byte	0x08
	.zero		1


	//   ....[39]....
        /*1100*/ 	.word	0x000025e0
        /*1104*/ 	.word	0x000000ff
        /*1108*/ 	.word	0x00000000
        /*110c*/ 	.short	0x0101
        /*110e*/ 	.byte	0x04
	.zero		1


	//   ....[40]....
        /*1110*/ 	.word	0x0001f690
        /*1114*/ 	.word	0x00000009
        /*1118*/ 	.word	0x00036090
        /*111c*/ 	.short	0x010a
        /*111e*/ 	.byte	0x3f
	.zero		1


	//   ....[41]....
        /*1120*/ 	.word	0x0001fd80
        /*1124*/ 	.word	0x00000003
        /*1128*/ 	.word	0x00000000
        /*112c*/ 	.short	0x010a
        /*112e*/ 	.byte	0x3f
	.zero		1


	//   ....[42]....
        /*1130*/ 	.word	0x0001fe40
        /*1134*/ 	.word	0x00000003
        /*1138*/ 	.word	0x00000000
        /*113c*/ 	.short	0x010a
        /*113e*/ 	.byte	0x3f
	.zero		1


	//   ....[43]....
        /*1140*/ 	.word	0x0001ff00
        /*1144*/ 	.word	0x00000003
        /*1148*/ 	.word	0x00000000
        /*114c*/ 	.short	0x010a
        /*114e*/ 	.byte	0x3f
	.zero		1


	//   ....[44]....
        /*1150*/ 	.word	0x0001ffc0
        /*1154*/ 	.word	0x00000003
        /*1158*/ 	.word	0x00000000
        /*115c*/ 	.short	0x010a
        /*115e*/ 	.byte	0x3f
	.zero		1


	//   ....[45]....
        /*1160*/ 	.word	0x00020080
        /*1164*/ 	.word	0x00000003
        /*1168*/ 	.word	0x00000000
        /*116c*/ 	.short	0x010a
        /*116e*/ 	.byte	0x3f
	.zero		1


	//   ....[46]....
        /*1170*/ 	.word	0x00020140
        /*1174*/ 	.word	0x00000003
        /*1178*/ 	.word	0x00000000
        /*117c*/ 	.short	0x010a
        /*117e*/ 	.byte	0x3f
	.zero		1


	//   ....[47]....
        /*1180*/ 	.word	0x00020200
        /*1184*/ 	.word	0x00000003
        /*1188*/ 	.word	0x00000000
        /*118c*/ 	.short	0x010a
        /*118e*/ 	.byte	0x3f
	.zero		1


	//   ....[48]....
        /*1190*/ 	.word	0x000202c0
        /*1194*/ 	.word	0x00000003
        /*1198*/ 	.word	0x00000000
        /*119c*/ 	.short	0x010a
        /*119e*/ 	.byte	0x3f
	.zero		1


	//   ....[49]....
        /*11a0*/ 	.word	0x00020380
        /*11a4*/ 	.word	0x00000003
        /*11a8*/ 	.word	0x00000000
        /*11ac*/ 	.short	0x010a
        /*11ae*/ 	.byte	0x3f
	.zero		1


	//   ....[50]....
        /*11b0*/ 	.word	0x00020440
        /*11b4*/ 	.word	0x00000003
        /*11b8*/ 	.word	0x00000000
        /*11bc*/ 	.short	0x010a
        /*11be*/ 	.byte	0x3f
	.zero		1


	//   ....[51]....
        /*11c0*/ 	.word	0x00020500
        /*11c4*/ 	.word	0x00000003
        /*11c8*/ 	.word	0x00000000
        /*11cc*/ 	.short	0x010a
        /*11ce*/ 	.byte	0x3f
	.zero		1


	//   ....[52]....
        /*11d0*/ 	.word	0x000205c0
        /*11d4*/ 	.word	0x00000003
        /*11d8*/ 	.word	0x00000000
        /*11dc*/ 	.short	0x010a
        /*11de*/ 	.byte	0x3f
	.zero		1


	//   ....[53]....
        /*11e0*/ 	.word	0x00020680
        /*11e4*/ 	.word	0x00000003
        /*11e8*/ 	.word	0x00000000
        /*11ec*/ 	.short	0x010a
        /*11ee*/ 	.byte	0x3f
	.zero		1


	//   ....[54]....
        /*11f0*/ 	.word	0x00020740
        /*11f4*/ 	.word	0x00000003
        /*11f8*/ 	.word	0x00000000
        /*11fc*/ 	.short	0x010a
        /*11fe*/ 	.byte	0x3f
	.zero		1


	//   ....[55]....
        /*1200*/ 	.word	0x00020800
        /*1204*/ 	.word	0x00000003
        /*1208*/ 	.word	0x00000000
        /*120c*/ 	.short	0x010a
        /*120e*/ 	.byte	0x3f
	.zero		1


	//   ....[56]....
        /*1210*/ 	.word	0x000208c0
        /*1214*/ 	.word	0x00000003
        /*1218*/ 	.word	0x00000000
        /*121c*/ 	.short	0x010a
        /*121e*/ 	.byte	0x3f
	.zero		1


	//   ....[57]....
        /*1220*/ 	.word	0x00020980
        /*1224*/ 	.word	0x00000003
        /*1228*/ 	.word	0x00000000
        /*122c*/ 	.short	0x010a
        /*122e*/ 	.byte	0x3f
	.zero		1


	//   ....[58]....
        /*1230*/ 	.word	0x00020a40
        /*1234*/ 	.word	0x00000003
        /*1238*/ 	.word	0x00000000
        /*123c*/ 	.short	0x010a
        /*123e*/ 	.byte	0x3f
	.zero		1


	//----- nvinfo : EIATTR_NUM_MBARRIERS
	.align		4
.L_30:
        /*1240*/ 	.byte	0x03, 0x38
        /*1242*/ 	.short	0x0024


	//----- nvinfo : EIATTR_EXIT_INSTR_OFFSETS
	.align		4
        /*1244*/ 	.byte	0x04, 0x1c
        /*1246*/ 	.short	(.L_32 - .L_31)


	//   ....[0]....
.L_31:
        /*1248*/ 	.word	0x00000900


	//   ....[1]....
        /*124c*/ 	.word	0x00002820


	//   ....[2]....
        /*1250*/ 	.word	0x000133c0


	//   ....[3]....
        /*1254*/ 	.word	0x00013490


	//   ....[4]....
        /*1258*/ 	.word	0x0001f370


	//   ....[5]....
        /*125c*/ 	.word	0x0001f440


	//   ....[6]....
        /*1260*/ 	.word	0x0001f460


	//   ....[7]....
        /*1264*/ 	.word	0x0001fc80


	//   ....[8]....
        /*1268*/ 	.word	0x00020a70


	//----- nvinfo : EIATTR_MAX_THREADS
	.align		4
.L_32:
        /*126c*/ 	.byte	0x04, 0x05
        /*126e*/ 	.short	(.L_34 - .L_33)
.L_33:
        /*1270*/ 	.word	0x00000100
        /*1274*/ 	.word	0x00000001
        /*1278*/ 	.word	0x00000001


	//----- nvinfo : EIATTR_CRS_STACK_SIZE
	.align		4
.L_34:
        /*127c*/ 	.byte	0x04, 0x1e
        /*127e*/ 	.short	(.L_36 - .L_35)
.L_35:
        /*1280*/ 	.word	0x00000000


	//----- nvinfo : EIATTR_CBANK_PARAM_SIZE
	.align		4
.L_36:
        /*1284*/ 	.byte	0x03, 0x19
        /*1286*/ 	.short	0x03f0


	//----- nvinfo : EIATTR_PARAM_CBANK
	.align		4
        /*1288*/ 	.byte	0x04, 0x0a
        /*128a*/ 	.short	(.L_38 - .L_37)
	.align		4
.L_37:
        /*128c*/ 	.word	index@(.nv.constant0._ZN7cutlass13device_kernelINS_4conv6kernel13ConvUniversalINS1_16ConvProblemShapeILNS1_8OperatorE0ELi2EEENS1_10collective14CollectiveConvINS1_46MainloopSm90TmaGmmaWarpSpecializedImplicitGemmILS5_0ELi18ELi2EN4cute5tupleIJNSA_1CILi1EEESD_SD_EEENS1_36KernelImplicitTmaWarpSpecializedSm90ELi1EEENSB_IJNSC_ILi256EEENSC_ILi128EEENSB_IJNSC_ILi32EEEEEEEEENS_12float_e4m3_tESM_NSA_8TiledMMAINSA_8MMA_AtomIJNSA_4SM904GMMA31MMA_64x128x32_F32E4M3E4M3_SS_TNILNSQ_7ScaleInE1ELSS_1EEEEEENSA_6LayoutISE_NSB_IJNSC_ILi0EEESW_SW_EEEEENSB_IJNSA_10UnderscoreESZ_SZ_EEEEENS7_6detail26Sm90ImplicitGemmTileTraitsINSA_20SM90_TMA_LOAD_IM2COLENSA_14ComposedLayoutINSA_7SwizzleILi1ELi4ELi3EEENSA_18smem_ptr_flag_bitsILi8EEENSV_INSB_IJNSB_IJNSC_ILi8EEESJ_EEENSB_IJSJ_SD_EEENSB_IJSD_NSC_ILi18EEEEEEEEENSB_IJNSB_IJSJ_SH_EEENSB_IJSD_SW_EEENSB_IJSW_NSC_ILi8192EEEEEEEEEEEEEvEENS13_INSA_13SM90_TMA_LOADENS15_IS17_S19_NSV_INSB_IJNSB_IJS1A_NSC_ILi16EEEEEES1C_S1E_EEENSB_IJS1G_S1H_NSB_IJSW_NSC_ILi4096EEEEEEEEEEEEEvEEEENS_8epilogue10collective6detail29Sm90TmaWarpSpecializedAdapterINS20_15DefaultEpilogueISM_NSB_IJNSB_IJlllEEESD_SW_EEES25_NS1Z_6thread17LinearCombinationISM_Li1EffLNS26_9ScaleType4KindE0ELNS_15FloatRoundStyleE2ESM_EENS_4gemm15EpilogueDefaultEEEEEvvEEEEvNT_6ParamsE)
        /*1290*/ 	.short	0x0210
        /*1292*/ 	.short	0x03f0


	//----- nvinfo : EIATTR_SW_WAR
	.align		4
.L_38:
        /*1294*/ 	.byte	0x04, 0x36
        /*1296*/ 	.short	(.L_40 - .L_39)
.L_39:
        /*1298*/ 	.word	0x00000008
.L_40:


//--------------------- .nv.callgraph             --------------------------
	.section	.nv.callgraph,"",@"SHT_CUDA_CALLGRAPH"
	.align	4
	.sectionentsize	8
	.align		4
        /*0000*/ 	.word	0x00000000
	.align		4
        /*0004*/ 	.word	0xffffffff
	.align		4
        /*0008*/ 	.word	0x00000000
	.align		4
        /*000c*/ 	.word	0xfffffffe
	.align		4
        /*0010*/ 	.word	0x00000000
	.align		4
        /*0014*/ 	.word	0xfffffffd
	.align		4
        /*0018*/ 	.word	0x00000000
	.align		4
        /*001c*/ 	.word	0xfffffffc


//--------------------- .nv.constant4             --------------------------
	.section	.nv.constant4,"a",@progbits
	.align	8
	.align		8
.nv.constant4:
        /*0000*/ 	.dword	_ZN39_INTERNAL_9e29c6f9_4_k_cu_8fec7376_26224cuda3std3__45__cpo5beginE
	.align		8
        /*0008*/ 	.dword	_ZN39_INTERNAL_9e29c6f9_4_k_cu_8fec7376_26224cuda3std3__45__cpo3endE
	.align		8
        /*0010*/ 	.dword	_ZN39_INTERNAL_9e29c6f9_4_k_cu_8fec7376_26224cuda3std3__45__cpo6cbeginE
	.align		8
        /*0018*/ 	.dword	_ZN39_INTERNAL_9e29c6f9_4_k_cu_8fec7376_26224cuda3std3__45__cpo4cendE
	.align		8
        /*0020*/ 	.dword	_ZN39_INTERNAL_9e29c6f9_4_k_cu_8fec7376_26224cuda3std3__441_GLOBAL__N__9e29c6f9_4_k_cu_8fec7376_26226ignoreE
	.align		8
        /*0028*/ 	.dword	_ZN39_INTERNAL_9e29c6f9_4_k_cu_8fec7376_26224cuda3std3__419piecewise_constructE
	.align		8
        /*0030*/ 	.dword	_ZN39_INTERNAL_9e29c6f9_4_k_cu_8fec7376_26224cuda3std3__48in_placeE
	.align		8
        /*0038*/ 	.dword	_ZN39_INTERNAL_9e29c6f9_4_k_cu_8fec7376_26224cuda3std6ranges3__45__cpo4swapE
	.align		8
        /*0040*/ 	.dword	_ZN39_INTERNAL_9e29c6f9_4_k_cu_8fec7376_26224cuda3std6ranges3__45__cpo9iter_moveE
	.align		8
        /*0048*/ 	.dword	_ZN39_INTERNAL_9e29c6f9_4_k_cu_8fec7376_26224cute7productE
	.align		8
        /*0050*/ 	.dword	_ZN39_INTERNAL_9e29c6f9_4_k_cu_8fec7376_26224cute1_E


//--------------------- .text._ZN7cutlass13device_kernelINS_4conv6kernel13ConvUniversalINS1_16ConvProblemShapeILNS1_8OperatorE0ELi2EEENS1_10collective14CollectiveConvINS1_46MainloopSm90TmaGmmaWarpSpecializedImplicitGemmILS5_0ELi18ELi2EN4cute5tupleIJNSA_1CILi1EEESD_SD_EEENS1_36KernelImplicitTmaWarpSpecializedSm90ELi1EEENSB_IJNSC_ILi256EEENSC_ILi128EEENSB_IJNSC_ILi32EEEEEEEEENS_12float_e4m3_tESM_NSA_8TiledMMAINSA_8MMA_AtomIJNSA_4SM904GMMA31MMA_64x128x32_F32E4M3E4M3_SS_TNILNSQ_7ScaleInE1ELSS_1EEEEEENSA_6LayoutISE_NSB_IJNSC_ILi0EEESW_SW_EEEEENSB_IJNSA_10UnderscoreESZ_SZ_EEEEENS7_6detail26Sm90ImplicitGemmTileTraitsINSA_20SM90_TMA_LOAD_IM2COLENSA_14ComposedLayoutINSA_7SwizzleILi1ELi4ELi3EEENSA_18smem_ptr_flag_bitsILi8EEENSV_INSB_IJNSB_IJNSC_ILi8EEESJ_EEENSB_IJSJ_SD_EEENSB_IJSD_NSC_ILi18EEEEEEEEENSB_IJNSB_IJSJ_SH_EEENSB_IJSD_SW_EEENSB_IJSW_NSC_ILi8192EEEEEEEEEEEEEvEENS13_INSA_13SM90_TMA_LOADENS15_IS17_S19_NSV_INSB_IJNSB_IJS1A_NSC_ILi16EEEEEES1C_S1E_EEENSB_IJS1G_S1H_NSB_IJSW_NSC_ILi4096EEEEEEEEEEEEEvEEEENS_8epilogue10collective6detail29Sm90TmaWarpSpecializedAdapterINS20_15DefaultEpilogueISM_NSB_IJNSB_IJlllEEESD_SW_EEES25_NS1Z_6thread17LinearCombinationISM_Li1EffLNS26_9ScaleType4KindE0ELNS_15FloatRoundStyleE2ESM_EENS_4gemm15EpilogueDefaultEEEEEvvEEEEvNT_6ParamsE --------------------------
	.section	.text._ZN7cutlass13device_kernelINS_4conv6kernel13ConvUniversalINS1_16ConvProblemShapeILNS1_8OperatorE0ELi2EEENS1_10collective14CollectiveConvINS1_46MainloopSm90TmaGmmaWarpSpecializedImplicitGemmILS5_0ELi18ELi2EN4cute5tupleIJNSA_1CILi1EEESD_SD_EEENS1_36KernelImplicitTmaWarpSpecializedSm90ELi1EEENSB_IJNSC_ILi256EEENSC_ILi128EEENSB_IJNSC_ILi32EEEEEEEEENS_12float_e4m3_tESM_NSA_8TiledMMAINSA_8MMA_AtomIJNSA_4SM904GMMA31MMA_64x128x32_F32E4M3E4M3_SS_TNILNSQ_7ScaleInE1ELSS_1EEEEEENSA_6LayoutISE_NSB_IJNSC_ILi0EEESW_SW_EEEEENSB_IJNSA_10UnderscoreESZ_SZ_EEEEENS7_6detail26Sm90ImplicitGemmTileTraitsINSA_20SM90_TMA_LOAD_IM2COLENSA_14ComposedLayoutINSA_7SwizzleILi1ELi4ELi3EEENSA_18smem_ptr_flag_bitsILi8EEENSV_INSB_IJNSB_IJNSC_ILi8EEESJ_EEENSB_IJSJ_SD_EEENSB_IJSD_NSC_ILi18EEEEEEEEENSB_IJNSB_IJSJ_SH_EEENSB_IJSD_SW_EEENSB_IJSW_NSC_ILi8192EEEEEEEEEEEEEvEENS13_INSA_13SM90_TMA_LOADENS15_IS17_S19_NSV_INSB_IJNSB_IJS1A_NSC_ILi16EEEEEES1C_S1E_EEENSB_IJS1G_S1H_NSB_IJSW_NSC_ILi4096EEEEEEEEEEEEEvEEEENS_8epilogue10collective6detail29Sm90TmaWarpSpecializedAdapterINS20_15DefaultEpilogueISM_NSB_IJNSB_IJlllEEESD_SW_EEES25_NS1Z_6thread17LinearCombinationISM_Li1EffLNS26_9ScaleType4KindE0ELNS_15FloatRoundStyleE2ESM_EENS_4gemm15EpilogueDefaultEEEEEvvEEEEvNT_6ParamsE,"ax",@progbits
	.align	128
.text._ZN7cutlass13device_kernelINS_4conv6kernel13ConvUniversalINS1_16ConvProblemShapeILNS1_8OperatorE0ELi2EEENS1_10collective14CollectiveConvINS1_46MainloopSm90TmaGmmaWarpSpecializedImplicitGemmILS5_0ELi18ELi2EN4cute5tupleIJNSA_1CILi1EEESD_SD_EEENS1_36KernelImplicitTmaWarpSpecializedSm90ELi1EEENSB_IJNSC_ILi256EEENSC_ILi128EEENSB_IJNSC_ILi32EEEEEEEEENS_12float_e4m3_tESM_NSA_8TiledMMAINSA_8MMA_AtomIJNSA_4SM904GMMA31MMA_64x128x32_F32E4M3E4M3_SS_TNILNSQ_7ScaleInE1ELSS_1EEEEEENSA_6LayoutISE_NSB_IJNSC_ILi0EEESW_SW_EEEEENSB_IJNSA_10UnderscoreESZ_SZ_EEEEENS7_6detail26Sm90ImplicitGemmTileTraitsINSA_20SM90_TMA_LOAD_IM2COLENSA_14ComposedLayoutINSA_7SwizzleILi1ELi4ELi3EEENSA_18smem_ptr_flag_bitsILi8EEENSV_INSB_IJNSB_IJNSC_ILi8EEESJ_EEENSB_IJSJ_SD_EEENSB_IJSD_NSC_ILi18EEEEEEEEENSB_IJNSB_IJSJ_SH_EEENSB_IJSD_SW_EEENSB_IJSW_NSC_ILi8192EEEEEEEEEEEEEvEENS13_INSA_13SM90_TMA_LOADENS15_IS17_S19_NSV_INSB_IJNSB_IJS1A_NSC_ILi16EEEEEES1C_S1E_EEENSB_IJS1G_S1H_NSB_IJSW_NSC_ILi4096EEEEEEEEEEEEEvEEEENS_8epilogue10collective6detail29Sm90TmaWarpSpecializedAdapterINS20_15DefaultEpilogueISM_NSB_IJNSB_IJlllEEESD_SW_EEES25_NS1Z_6thread17LinearCombinationISM_Li1EffLNS26_9ScaleType4KindE0ELNS_15FloatRoundStyleE2ESM_EENS_4gemm15EpilogueDefaultEEEEEvvEEEEvNT_6ParamsE:
        .type           _ZN7cutlass13device_kernelINS_4conv6kernel13ConvUniversalINS1_16ConvProblemShapeILNS1_8OperatorE0ELi2EEENS1_10collective14CollectiveConvINS1_46MainloopSm90TmaGmmaWarpSpecializedImplicitGemmILS5_0ELi18ELi2EN4cute5tupleIJNSA_1CILi1EEESD_SD_EEENS1_36KernelImplicitTmaWarpSpecializedSm90ELi1EEENSB_IJNSC_ILi256EEENSC_ILi128EEENSB_IJNSC_ILi32EEEEEEEEENS_12float_e4m3_tESM_NSA_8TiledMMAINSA_8MMA_AtomIJNSA_4SM904GMMA31MMA_64x128x32_F32E4M3E4M3_SS_TNILNSQ_7ScaleInE1ELSS_1EEEEEENSA_6LayoutISE_NSB_IJNSC_ILi0EEESW_SW_EEEEENSB_IJNSA_10UnderscoreESZ_SZ_EEEEENS7_6detail26Sm90ImplicitGemmTileTraitsINSA_20SM90_TMA_LOAD_IM2COLENSA_14ComposedLayoutINSA_7SwizzleILi1ELi4ELi3EEENSA_18smem_ptr_flag_bitsILi8EEENSV_INSB_IJNSB_IJNSC_ILi8EEESJ_EEENSB_IJSJ_SD_EEENSB_IJSD_NSC_ILi18EEEEEEEEENSB_IJNSB_IJSJ_SH_EEENSB_IJSD_SW_EEENSB_IJSW_NSC_ILi8192EEEEEEEEEEEEEvEENS13_INSA_13SM90_TMA_LOADENS15_IS17_S19_NSV_INSB_IJNSB_IJS1A_NSC_ILi16EEEEEES1C_S1E_EEENSB_IJS1G_S1H_NSB_IJSW_NSC_ILi4096EEEEEEEEEEEEEvEEEENS_8epilogue10collective6detail29Sm90TmaWarpSpecializedAdapterINS20_15DefaultEpilogueISM_NSB_IJNSB_IJlllEEESD_SW_EEES25_NS1Z_6thread17LinearCombinationISM_Li1EffLNS26_9ScaleType4KindE0ELNS_15FloatRoundStyleE2ESM_EENS_4gemm15EpilogueDefaultEEEEEvvEEEEvNT_6ParamsE,@function
        .size           _ZN7cutlass13device_kernelINS_4conv6kernel13ConvUniversalINS1_16ConvProblemShapeILNS1_8OperatorE0ELi2EEENS1_10collective14CollectiveConvINS1_46MainloopSm90TmaGmmaWarpSpecializedImplicitGemmILS5_0ELi18ELi2EN4cute5tupleIJNSA_1CILi1EEESD_SD_EEENS1_36KernelImplicitTmaWarpSpecializedSm90ELi1EEENSB_IJNSC_ILi256EEENSC_ILi128EEENSB_IJNSC_ILi32EEEEEEEEENS_12float_e4m3_tESM_NSA_8TiledMMAINSA_8MMA_AtomIJNSA_4SM904GMMA31MMA_64x128x32_F32E4M3E4M3_SS_TNILNSQ_7ScaleInE1ELSS_1EEEEEENSA_6LayoutISE_NSB_IJNSC_ILi0EEESW_SW_EEEEENSB_IJNSA_10UnderscoreESZ_SZ_EEEEENS7_6detail26Sm90ImplicitGemmTileTraitsINSA_20SM90_TMA_LOAD_IM2COLENSA_14ComposedLayoutINSA_7SwizzleILi1ELi4ELi3EEENSA_18smem_ptr_flag_bitsILi8EEENSV_INSB_IJNSB_IJNSC_ILi8EEESJ_EEENSB_IJSJ_SD_EEENSB_IJSD_NSC_ILi18EEEEEEEEENSB_IJNSB_IJSJ_SH_EEENSB_IJSD_SW_EEENSB_IJSW_NSC_ILi8192EEEEEEEEEEEEEvEENS13_INSA_13SM90_TMA_LOADENS15_IS17_S19_NSV_INSB_IJNSB_IJS1A_NSC_ILi16EEEEEES1C_S1E_EEENSB_IJS1G_S1H_NSB_IJSW_NSC_ILi4096EEEEEEEEEEEEEvEEEENS_8epilogue10collective6detail29Sm90TmaWarpSpecializedAdapterINS20_15DefaultEpilogueISM_NSB_IJNSB_IJlllEEESD_SW_EEES25_NS1Z_6thread17LinearCombinationISM_Li1EffLNS26_9ScaleType4KindE0ELNS_15FloatRoundStyleE2ESM_EENS_4gemm15EpilogueDefaultEEEEEvvEEEEvNT_6ParamsE,(.L_x_112 - _ZN7cutlass13device_kernelINS_4conv6kernel13ConvUniversalINS1_16ConvProblemShapeILNS1_8OperatorE0ELi2EEENS1_10collective14CollectiveConvINS1_46MainloopSm90TmaGmmaWarpSpecializedImplicitGemmILS5_0ELi18ELi2EN4cute5tupleIJNSA_1CILi1EEESD_SD_EEENS1_36KernelImplicitTmaWarpSpecializedSm90ELi1EEENSB_IJNSC_ILi256EEENSC_ILi128EEENSB_IJNSC_ILi32EEEEEEEEENS_12float_e4m3_tESM_NSA_8TiledMMAINSA_8MMA_AtomIJNSA_4SM904GMMA31MMA_64x128x32_F32E4M3E4M3_SS_TNILNSQ_7ScaleInE1ELSS_1EEEEEENSA_6LayoutISE_NSB_IJNSC_ILi0EEESW_SW_EEEEENSB_IJNSA_10UnderscoreESZ_SZ_EEEEENS7_6detail26Sm90ImplicitGemmTileTraitsINSA_20SM90_TMA_LOAD_IM2COLENSA_14ComposedLayoutINSA_7SwizzleILi1ELi4ELi3EEENSA_18smem_ptr_flag_bitsILi8EEENSV_INSB_IJNSB_IJNSC_ILi8EEESJ_EEENSB_IJSJ_SD_EEENSB_IJSD_NSC_ILi18EEEEEEEEENSB_IJNSB_IJSJ_SH_EEENSB_IJSD_SW_EEENSB_IJSW_NSC_ILi8192EEEEEEEEEEEEEvEENS13_INSA_13SM90_TMA_LOADENS15_IS17_S19_NSV_INSB_IJNSB_IJS1A_NSC_ILi16EEEEEES1C_S1E_EEENSB_IJS1G_S1H_NSB_IJSW_NSC_ILi4096EEEEEEEEEEEEEvEEEENS_8epilogue10collective6detail29Sm90TmaWarpSpecializedAdapterINS20_15DefaultEpilogueISM_NSB_IJNSB_IJlllEEESD_SW_EEES25_NS1Z_6thread17LinearCombinationISM_Li1EffLNS26_9ScaleType4KindE0ELNS_15FloatRoundStyleE2ESM_EENS_4gemm15EpilogueDefaultEEEEEvvEEEEvNT_6ParamsE)
        .other          _ZN7cutlass13device_kernelINS_4conv6kernel13ConvUniversalINS1_16ConvProblemShapeILNS1_8OperatorE0ELi2EEENS1_10collective14CollectiveConvINS1_46MainloopSm90TmaGmmaWarpSpecializedImplicitGemmILS5_0ELi18ELi2EN4cute5tupleIJNSA_1CILi1EEESD_SD_EEENS1_36KernelImplicitTmaWarpSpecializedSm90ELi1EEENSB_IJNSC_ILi256EEENSC_ILi128EEENSB_IJNSC_ILi32EEEEEEEEENS_12float_e4m3_tESM_NSA_8TiledMMAINSA_8MMA_AtomIJNSA_4SM904GMMA31MMA_64x128x32_F32E4M3E4M3_SS_TNILNSQ_7ScaleInE1ELSS_1EEEEEENSA_6LayoutISE_NSB_IJNSC_ILi0EEESW_SW_EEEEENSB_IJNSA_10UnderscoreESZ_SZ_EEEEENS7_6detail26Sm90ImplicitGemmTileTraitsINSA_20SM90_TMA_LOAD_IM2COLENSA_14ComposedLayoutINSA_7SwizzleILi1ELi4ELi3EEENSA_18smem_ptr_flag_bitsILi8EEENSV_INSB_IJNSB_IJNSC_ILi8EEESJ_EEENSB_IJSJ_SD_EEENSB_IJSD_NSC_ILi18EEEEEEEEENSB_IJNSB_IJSJ_SH_EEENSB_IJSD_SW_EEENSB_IJSW_NSC_ILi8192EEEEEEEEEEEEEvEENS13_INSA_13SM90_TMA_LOADENS15_IS17_S19_NSV_INSB_IJNSB_IJS1A_NSC_ILi16EEEEEES1C_S1E_EEENSB_IJS1G_S1H_NSB_IJSW_NSC_ILi4096EEEEEEEEEEEEEvEEEENS_8epilogue10collective6detail29Sm90TmaWarpSpecializedAdapterINS20_15DefaultEpilogueISM_NSB_IJNSB_IJlllEEESD_SW_EEES25_NS1Z_6thread17LinearCombinationISM_Li1EffLNS26_9ScaleType4KindE0ELNS_15FloatRoundStyleE2ESM_EENS_4gemm15EpilogueDefaultEEEEEvvEEEEvNT_6ParamsE,@"STO_CUDA_ENTRY STV_DEFAULT"
_ZN7cutlass13device_kernelINS_4conv6kernel13ConvUniversalINS1_16ConvProblemShapeILNS1_8OperatorE0ELi2EEENS1_10collective14CollectiveConvINS1_46MainloopSm90TmaGmmaWarpSpecializedImplicitGemmILS5_0ELi18ELi2EN4cute5tupleIJNSA_1CILi1EEESD_SD_EEENS1_36KernelImplicitTmaWarpSpecializedSm90ELi1EEENSB_IJNSC_ILi256EEENSC_ILi128EEENSB_IJNSC_ILi32EEEEEEEEENS_12float_e4m3_tESM_NSA_8TiledMMAINSA_8MMA_AtomIJNSA_4SM904GMMA31MMA_64x128x32_F32E4M3E4M3_SS_TNILNSQ_7ScaleInE1ELSS_1EEEEEENSA_6LayoutISE_NSB_IJNSC_ILi0EEESW_SW_EEEEENSB_IJNSA_10UnderscoreESZ_SZ_EEEEENS7_6detail26Sm90ImplicitGemmTileTraitsINSA_20SM90_TMA_LOAD_IM2COLENSA_14ComposedLayoutINSA_7SwizzleILi1ELi4ELi3EEENSA_18smem_ptr_flag_bitsILi8EEENSV_INSB_IJNSB_IJNSC_ILi8EEESJ_EEENSB_IJSJ_SD_EEENSB_IJSD_NSC_ILi18EEEEEEEEENSB_IJNSB_IJSJ_SH_EEENSB_IJSD_SW_EEENSB_IJSW_NSC_ILi8192EEEEEEEEEEEEEvEENS13_INSA_13SM90_TMA_LOADENS15_IS17_S19_NSV_INSB_IJNSB_IJS1A_NSC_ILi16EEEEEES1C_S1E_EEENSB_IJS1G_S1H_NSB_IJSW_NSC_ILi4096EEEEEEEEEEEEEvEEEENS_8epilogue10collective6detail29Sm90TmaWarpSpecializedAdapterINS20_15DefaultEpilogueISM_NSB_IJNSB_IJlllEEESD_SW_EEES25_NS1Z_6thread17LinearCombinationISM_Li1EffLNS26_9ScaleType4KindE0ELNS_15FloatRoundStyleE2ESM_EENS_4gemm15EpilogueDefaultEEEEEvvEEEEvNT_6ParamsE:
[----:B------:R-:W0:Y:S01]  /*0000*/  LDC R1, c[0x0][0x28] ;  /* 0x00000a00ff017b82 */ /* 0x000e220000000800 */
[----:B------:R-:W1:Y:S01]  /*0010*/  S2R R4, SR_TID.X ;  /* 0x0000000000047919 */ /* 0x000e620000002100 */
[----:B------:R-:W-:Y:S01]  /*0020*/  ELECT P0, URZ, PT ;  /* 0x00000000003f782f */ /* 0x000fe20003800000 */
[----:B------:R-:W-:Y:S01]  /*0030*/  BSSY B0, `(.L_x_0) ;  /* 0x0000015000007945 */ /* 0x000fe20003800000 */
[----:B0-----:R-:W-:Y:S01]  /*0040*/  VIADD R1, R1, 0xfffffe00 ;  /* 0xfffffe0001017836 */ /* 0x001fe20000000000 */
[----:B-1----:R-:W-:-:S05]  /*0050*/  SHF.R.U32.HI R0, RZ, 0x5, R4 ;  /* 0x00000005ff007819 */ /* 0x002fca0000011604 */
[----:B------:R-:W0:Y:S02]  /*0060*/  SHFL.IDX PT, R2, R0, RZ, 0x1f ;  /* 0x00001fff00027589 */ /* 0x000e2400000e0000 */
[----:B0-----:R-:W-:Y:S02]  /*0070*/  R2UR UR4, R2 ;  /* 0x00000000020472ca */ /* 0x001fe400000e0000 */
[----:B------:R-:W-:-:S06]  /*0080*/  SHF.R.U32.HI R2, RZ, 0x7, R4 ;  /* 0x00000007ff027819 */ /* 0x000fcc0000011604 */
[----:B------:R-:W0:Y:S05]  /*0090*/  SHFL.IDX PT, R2, R2, RZ, 0x1f ;  /* 0x00001fff02027589 */ /* 0x000e2a00000e0000 */
[----:B------:R-:W-:Y:S02]  /*00a0*/  USHF.R.S32.HI UR5, URZ, 0x1f, UR4 ;  /* 0x0000001f3f057899 */ /* 0x000fe40008011404 */
[----:B------:R-:W-:Y:S02]  /*00b0*/  ISETP.NE.OR P0, PT, RZ, UR4, !P0 ;  /* 0x00000004ff007c0c */ /* 0x000fe4000c705670 */
[----:B------:R-:W-:-:S04]  /*00c0*/  ULEA.HI UR5, UR5, UR4, URZ, 0x2 ;  /* 0x0000000405057291 */ /* 0x000fc8000f8f103f */
[----:B------:R-:W-:-:S04]  /*00d0*/  ULOP3.LUT UR5, UR5, 0xfffffffc, URZ, 0xc0, !UPT ;  /* 0xfffffffc05057892 */ /* 0x000fc8000f8ec03f */
[----:B------:R-:W-:-:S03]  /*00e0*/  UIADD3 UR7, UR4, -UR5, URZ ;  /* 0x8000000504077290 */ /* 0x000fc6000fffe03f */
[----:B------:R-:W-:Y:S09]  /*00f0*/  @P0 BRA `(.L_x_1) ;  /* 0x0000000000200947 */ /* 0x000ff20003800000 */
[----:B------:R-:W-:Y:S02]  /*0100*/  ULDC.64 UR4, c[0x0][0x198] ;  /* 0x0000660000047ab9 */ /* 0x000fe40000000a00 */
[----:B------:R-:W-:Y:S02]  /*0110*/  UIADD3 UR8, UP0, UR4, 0xf0, URZ ;  /* 0x000000f004087890 */ /* 0x000fe4000ff1e03f */
[----:B------:R-:W-:Y:S02]  /*0120*/  UIADD3 UR4, UP1, UR4, 0x1f0, URZ ;  /* 0x000001f004047890 */ /* 0x000fe4000ff3e03f */
[----:B------:R-:W-:Y:S02]  /*0130*/  UIADD3.X UR9, URZ, UR5, URZ, UP0, !UPT ;  /* 0x000000053f097290 */ /* 0x000fe400087fe43f */
[----:B------:R-:W-:-:S07]  /*0140*/  UIADD3.X UR5, URZ, UR5, URZ, UP1, !UPT ;  /* 0x000000053f057290 */ /* 0x000fce0008ffe43f */
[----:B------:R1:W-:Y:S02]  /*0150*/  UTMACCTL.PF [UR8] ;  /* 0x00000000080079b9 */ /* 0x0003e40008040000 */
[----:B------:R1:W-:Y:S02]  /*0160*/  UTMACCTL.PF [UR4] ;  /* 0x00000000040079b9 */ /* 0x0003e40008040000 */
[----:B-1----:R-:W-:Y:S01]  /*0170*/  NOP ;  /* 0x0000000000007918 */ /* 0x002fe20000000000 */
.L_x_1:
[----:B------:R-:W-:Y:S05]  /*0180*/  BSYNC B0 ;  /* 0x0000000000007941 */ /* 0x000fea0003800000 */
.L_x_0:
[----:B------:R-:W1:Y:S01]  /*0190*/  SHFL.IDX PT, R0, R0, RZ, 0x1f ;  /* 0x00001fff00007589 */ /* 0x000e6200000e0000 */
[----:B0-----:R-:W-:-:S13]  /*01a0*/  R2UR UR11, R2 ;  /* 0x00000000020b72ca */ /* 0x001fda00000e0000 */
[----:B------:R-:W-:Y:S02]  /*01b0*/  ULOP3.LUT UP0, URZ, UR11, UR7, URZ, 0xfc, !UPT ;  /* 0x000000070b3f7292 */ /* 0x000fe4000f80fc3f */
[----:B------:R-:W-:Y:S02]  /*01c0*/  UISETP.NE.AND UP1, UPT, UR11, 0x1, UPT ;  /* 0x000000010b00788c */ /* 0x000fe4000bf25270 */
[----:B------:R-:W-:-:S04]  /*01d0*/  USEL UR6, URZ, 0x1, UP0 ;  /* 0x000000013f067887 */ /* 0x000fc80008000000 */
[----:B------:R-:W-:Y:S01]  /*01e0*/  USEL UR6, UR6, 0x2, UP1 ;  /* 0x0000000206067887 */ /* 0x000fe20008800000 */
[----:B-1----:R-:W-:-:S13]  /*01f0*/  ISETP.NE.AND P0, PT, R0, RZ, PT ;  /* 0x000000ff0000720c */ /* 0x002fda0003f05270 */
[----:B------:R-:W-:Y:S05]  /*0200*/  @P0 BRA `(.L_x_2) ;  /* 0x0000000000d40947 */ /* 0x000fea0003800000 */
[----:B------:R-:W-:Y:S01]  /*0210*/  ELECT P0, URZ, PT ;  /* 0x00000000003f782f */ /* 0x000fe20003800000 */
[----:B------:R-:W-:-:S12]  /*0220*/  BSSY B0, `(.L_x_2) ;  /* 0x0000033000007945 */ /* 0x000fd80003800000 */
[----:B------:R-:W-:Y:S05]  /*0230*/  @!P0 BRA `(.L_x_3) ;  /* 0x0000000000c48947 */ /* 0x000fea0003800000 */
[----:B------:R-:W0:Y:S01]  /*0240*/  S2UR UR10, SR_CgaCtaId ;  /* 0x00000000000a79c3 */ /* 0x000e220000008800 */
[----:B------:R-:W-:Y:S01]  /*0250*/  UMOV UR4, 0x400 ;  /* 0x0000040000047882 */ /* 0x000fe20000000000 */
[----:B------:R-:W-:Y:S01]  /*0260*/  UMOV UR5, 0x1 ;  /* 0x0000000100057882 */ /* 0x000fe20000000000 */
[----:B------:R-:W-:Y:S02]  /*0270*/  UMOV UR8, 0x80 ;  /* 0x0000008000087882 */ /* 0x000fe40000000000 */
[----:B------:R-:W-:-:S04]  /*0280*/  UIADD3 UR8, -UR8, 0x100000, URZ ;  /* 0x0010000008087890 */ /* 0x000fc8000fffe13f */
[----:B------:R-:W-:Y:S02]  /*0290*/  USHF.L.U32 UR9, UR8, 0xb, URZ ;  /* 0x0000000b08097899 */ /* 0x000fe4000800063f */
[----:B------:R-:W-:Y:S02]  /*02a0*/  USHF.L.U32 UR8, UR8, 0x1, URZ ;  /* 0x0000000108087899 */ /* 0x000fe4000800063f */
[----:B0-----:R-:W-:Y:S02]  /*02b0*/  ULEA UR10, UR10, UR4, 0x18 ;  /* 0x000000040a0a7291 */ /* 0x001fe4000f8ec03f */
[----:B------:R-:W-:-:S04]  /*02c0*/  UIADD3 UR4, -UR5, 0x100000, URZ ;  /* 0x0010000005047890 */ /* 0x000fc8000fffe13f */
[----:B------:R-:W-:Y:S02]  /*02d0*/  USHF.L.U32 UR5, UR4, 0xb, URZ ;  /* 0x0000000b04057899 */ /* 0x000fe4000800063f */
[----:B------:R-:W-:Y:S01]  /*02e0*/  USHF.L.U32 UR4, UR4, 0x1, URZ ;  /* 0x0000000104047899 */ /* 0x000fe2000800063f */
[----:B------:R-:W0:Y:S11]  /*02f0*/  FENCE.VIEW.ASYNC.S ;  /* 0x00000000000073c6 */ /* 0x000e360000000000 */
[----:B0-----:R0:W1:Y:S01]  /*0300*/  SYNCS.EXCH.64 URZ, [UR10+0x36000], UR4 ;  /* 0x036000040a3f75b2 */ /* 0x0010620008000100 */
[----:B------:R0:W2:Y:S01]  /*0310*/  SYNCS.EXCH.64 URZ, [UR10+0x36090], UR8 ;  /* 0x036090080a3f75b2 */ /* 0x0000a20008000100 */
[----:B------:R0:W3:Y:S01]  /*0320*/  SYNCS.EXCH.64 URZ, [UR10+0x36008], UR4 ;  /* 0x036008040a3f75b2 */ /* 0x0000e20008000100 */
[----:B------:R0:W4:Y:S01]  /*0330*/  SYNCS.EXCH.64 URZ, [UR10+0x36098], UR8 ;  /* 0x036098080a3f75b2 */ /* 0x0001220008000100 */
[----:B------:R0:W0:Y:S01]  /*0340*/  SYNCS.EXCH.64 URZ, [UR10+0x36010], UR4 ;  /* 0x036010040a3f75b2 */ /* 0x0000220008000100 */
        /* <DEDUP_REMOVED lines=31> */
[----:B-1234-:R-:W-:Y:S01]  /*0540*/  NOP ;  /* 0x0000000000007918 */ /* 0x01efe20000000000 */
.L_x_3:
[----:B0-----:R-:W-:Y:S05]  /*0550*/  BSYNC B0 ;  /* 0x0000000000007941 */ /* 0x001fea0003800000 */
.L_x_2:
[----:B------:R-:W-:Y:S01]  /*0560*/  ULDC.64 UR4, c[0x0][0x598] ;  /* 0x0001660000047ab9 */ /* 0x000fe20000000a00 */
[----:B------:R-:W-:Y:S01]  /*0570*/  NOP ;  /* 0x0000000000007918 */ /* 0x000fe20000000000 */
[----:B------:R-:W-:Y:S01]  /*0580*/  ISETP.NE.U32.AND P0, PT, RZ, UR4, PT ;  /* 0x00000004ff007c0c */ /* 0x000fe2000bf05070 */
[----:B------:R-:W-:Y:S01]  /*0590*/  NOP ;  /* 0x0000000000007918 */ /* 0x000fe20000000000 */
[----:B------:R-:W-:Y:S01]  /*05a0*/  ULDC.64 UR12, c[0x0][0x208] ;  /* 0x00008200000c7ab9 */ /* 0x000fe20000000a00 */
[----:B------:R-:W-:Y:S01]  /*05b0*/  BAR.SYNC.DEFER_BLOCKING 0x0 ;  /* 0x0000000000007b1d */ /* 0x000fe20000010000 */
[----:B------:R-:W-:-:S13]  /*05c0*/  ISETP.NE.AND.EX P0, PT, RZ, UR5, PT, P0 ;  /* 0x00000005ff007c0c */ /* 0x000fda000bf05300 */
[----:B------:R-:W-:Y:S05]  /*05d0*/  @!P0 BRA `(.L_x_4) ;  /* 0x0000000000208947 */ /* 0x000fea0003800000 */
[----:B------:R-:W0:Y:S02]  /*05e0*/  LDC.64 R2, c[0x0][0x598] ;  /* 0x00016600ff027b82 */ /* 0x000e240000000a00 */
[----:B0-----:R-:W2:Y:S02]  /*05f0*/  LDG.E.64 R2, desc[UR12][R2.64] ;  /* 0x0000000c02027981 */ /* 0x001ea4000c1e1b00 */
[----:B--2---:R-:W-:-:S04]  /*0600*/  ISETP.NE.U32.AND P0, PT, R2, RZ, PT ;  /* 0x000000ff0200720c */ /* 0x004fc80003f05070 */
[----:B------:R-:W-:-:S13]  /*0610*/  ISETP.NE.AND.EX P0, PT, R3, RZ, PT, P0 ;  /* 0x000000ff0300720c */ /* 0x000fda0003f05300 */
[----:B------:R-:W-:Y:S05]  /*0620*/  @!P0 BRA `(.L_x_4) ;  /* 0x00000000000c8947 */ /* 0x000fea0003800000 */
[----:B------:R-:W2:Y:S02]  /*0630*/  LD.E R2, desc[UR12][R2.64] ;  /* 0x0000000c02027980 */ /* 0x000ea4000c101900 */
[----:B--2---:R-:W-:Y:S01]  /*0640*/  R2UR UR14, R2 ;  /* 0x00000000020e72ca */ /* 0x004fe200000e0000 */
[----:B------:R-:W-:-:S14]  /*0650*/  BRA `(.L_x_5) ;  /* 0x0000000000247947 */ /* 0x000fdc0003800000 */
.L_x_4:
[----:B------:R-:W-:Y:S02]  /*0660*/  ULDC.64 UR4, c[0x0][0x588] ;  /* 0x0001620000047ab9 */ /* 0x000fe40000000a00 */
[----:B------:R-:W-:-:S04]  /*0670*/  ISETP.NE.U32.AND P0, PT, RZ, UR4, PT ;  /* 0x00000004ff007c0c */ /* 0x000fc8000bf05070 */
[----:B------:R-:W-:-:S13]  /*0680*/  ISETP.NE.AND.EX P0, PT, RZ, UR5, PT, P0 ;  /* 0x00000005ff007c0c */ /* 0x000fda000bf05300 */
[----:B------:R-:W-:Y:S05]  /*0690*/  @!P0 BRA `(.L_x_6) ;  /* 0x0000000000108947 */ /* 0x000fea0003800000 */
[----:B------:R-:W0:Y:S02]  /*06a0*/  LDC.64 R2, c[0x0][0x588] ;  /* 0x00016200ff027b82 */ /* 0x000e240000000a00 */
[----:B0-----:R-:W2:Y:S02]  /*06b0*/  LDG.E R2, desc[UR12][R2.64] ;  /* 0x0000000c02027981 */ /* 0x001ea4000c1e1900 */
[----:B--2---:R-:W-:Y:S01]  /*06c0*/  R2UR UR14, R2 ;  /* 0x00000000020e72ca */ /* 0x004fe200000e0000 */
[----:B------:R-:W-:-:S14]  /*06d0*/  BRA `(.L_x_5) ;  /* 0x0000000000047947 */ /* 0x000fdc0003800000 */
.L_x_6:
[----:B------:R-:W-:-:S05]  /*06e0*/  ULDC UR14, c[0x0][0x580] ;  /* 0x00016000000e7ab9 */ /* 0x000fca0000000800 */
.L_x_5:
[----:B------:R-:W-:Y:S02]  /*06f0*/  ULDC.64 UR4, c[0x0][0x5a0] ;  /* 0x0001680000047ab9 */ /* 0x000fe40000000a00 */
[----:B------:R-:W-:-:S04]  /*0700*/  ISETP.NE.U32.AND P0, PT, RZ, UR4, PT ;  /* 0x00000004ff007c0c */ /* 0x000fc8000bf05070 */
        /* <DEDUP_REMOVED lines=10> */
.L_x_7:
        /* <DEDUP_REMOVED lines=8> */
.L_x_9:
[----:B------:R-:W-:-:S05]  /*0830*/  ULDC UR15, c[0x0][0x584] ;  /* 0x00016100000f7ab9 */ /* 0x000fca0000000800 */
.L_x_8:
[----:B------:R-:W-:Y:S01]  /*0840*/  ULDC UR4, c[0x0][0x3c4] ;  /* 0x0000f10000047ab9 */ /* 0x000fe20000000800 */
[----:B------:R-:W-:Y:S01]  /*0850*/  ISETP.NE.AND P0, PT, RZ, UR11, PT ;  /* 0x0000000bff007c0c */ /* 0x000fe2000bf05270 */
[----:B------:R-:W-:Y:S01]  /*0860*/  UIADD3 UR4, UR4, 0x1f, URZ ;  /* 0x0000001f04047890 */ /* 0x000fe2000fffe03f */
[----:B------:R-:W-:-:S03]  /*0870*/  ULDC.64 UR26, c[0x0][0x3c8] ;  /* 0x0000f200001a7ab9 */ /* 0x000fc60000000a00 */
[----:B------:R-:W-:-:S04]  /*0880*/  USHF.R.S32.HI UR5, URZ, 0x1f, UR4 ;  /* 0x0000001f3f057899 */ /* 0x000fc80008011404 */
[----:B------:R-:W-:-:S04]  /*0890*/  ULEA.HI UR4, UR5, UR4, URZ, 0x5 ;  /* 0x0000000405047291 */ /* 0x000fc8000f8f283f */
[----:B------:R-:W-:-:S04]  /*08a0*/  USHF.R.S32.HI UR4, URZ, 0x5, UR4 ;  /* 0x000000053f047899 */ /* 0x000fc80008011404 */
[----:B------:R-:W-:-:S04]  /*08b0*/  UIMAD UR5, UR4, UR26, URZ ;  /* 0x0000001a040572a4 */ /* 0x000fc8000f8e023f */
[----:B------:R-:W-:Y:S01]  /*08c0*/  UIMAD UR5, UR5, UR27, URZ ;  /* 0x0000001b050572a4 */ /* 0x000fe2000f8e023f */
[----:B------:R-:W-:Y:S11]  /*08d0*/  @!P0 BRA `(.L_x_10) ;  /* 0x000001e800dc8947 */ /* 0x000ff60003800000 */
[----:B------:R-:W-:-:S06]  /*08e0*/  UISETP.NE.AND UP0, UPT, UR11, 0x1, UPT ;  /* 0x000000010b00788c */ /* 0x000fcc000bf05270 */
[----:B------:R-:W-:-:S13]  /*08f0*/  PLOP3.LUT P0, PT, PT, PT, UP0, 0x80, 0x0 ;  /* 0x000000000000781c */ /* 0x000fda0003f0f008 */
[----:B------:R-:W-:Y:S05]  /*0900*/  @P0 EXIT ;  /* 0x000000000000094d */ /* 0x000fea0003800000 */
[----:B------:R0:W-:Y:S01]  /*0910*/  STL [R1], RZ ;  /* 0x000000ff01007387 */ /* 0x0001e20000100800 */
[----:B------:R-:W-:Y:S01]  /*0920*/  UISETP.GE.AND UP0, UPT, UR5, 0x1, UPT ;  /* 0x000000010500788c */ /* 0x000fe2000bf06270 */
[----:B------:R-:W-:Y:S01]  /*0930*/  CS2R R86, SRZ ;  /* 0x0000000000567805 */ /* 0x000fe2000001ff00 */
[----:B------:R-:W-:Y:S01]  /*0940*/  UMOV UR4, URZ ;  /* 0x0000003f00047c82 */ /* 0x000fe20008000000 */
[----:B------:R0:W-:Y:S01]  /*0950*/  STL [R1+0x4], RZ ;  /* 0x000004ff01007387 */ /* 0x0001e20000100800 */
[----:B------:R-:W-:Y:S02]  /*0960*/  CS2R R152, SRZ ;  /* 0x0000000000987805 */ /* 0x000fe4000001ff00 */
[----:B------:R-:W-:Y:S02]  /*0970*/  CS2R R154, SRZ ;  /* 0x00000000009a7805 */ /* 0x000fe4000001ff00 */
[----:B------:R-:W-:Y:S01]  /*0980*/  PLOP3.LUT P0, PT, PT, PT, UP0, 0x80, 0x0 ;  /* 0x000000000000781c */ /* 0x000fe20003f0f008 */
[----:B------:R0:W-:Y:S01]  /*0990*/  STL [R1+0x8], RZ ;  /* 0x000008ff01007387 */ /* 0x0001e20000100800 */
[----:B------:R-:W-:-:S02]  /*09a0*/  CS2R R156, SRZ ;  /* 0x00000000009c7805 */ /* 0x000fc4000001ff00 */
[----:B------:R-:W-:Y:S02]  /*09b0*/  CS2R R158, SRZ ;  /* 0x00000000009e7805 */ /* 0x000fe4000001ff00 */
[----:B------:R-:W-:Y:S01]  /*09c0*/  CS2R R160, SRZ ;  /* 0x0000000000a07805 */ /* 0x000fe2000001ff00 */
[----:B------:R0:W-:Y:S01]  /*09d0*/  STL [R1+0xc], RZ ;  /* 0x00000cff01007387 */ /* 0x0001e20000100800 */
[----:B------:R-:W-:Y:S02]  /*09e0*/  CS2R R162, SRZ ;  /* 0x0000000000a27805 */ /* 0x000fe4000001ff00 */
[----:B------:R-:W-:Y:S02]  /*09f0*/  CS2R R164, SRZ ;  /* 0x0000000000a47805 */ /* 0x000fe4000001ff00 */
[----:B------:R-:W-:Y:S01]  /*0a00*/  CS2R R166, SRZ ;  /* 0x0000000000a67805 */ /* 0x000fe2000001ff00 */
        /* <DEDUP_REMOVED lines=116> */
[----:B------:R0:W-:Y:S04]  /*1150*/  STL [R1+0x84], RZ ;  /* 0x000084ff01007387 */ /* 0x0001e80000100800 */
        /* <DEDUP_REMOVED lines=29> */
[----:B------:R0:W-:Y:S01]  /*1330*/  STL [R1+0xfc], RZ ;  /* 0x0000fcff01007387 */ /* 0x0001e20000100800 */
[----:B------:R-:W-:Y:S05]  /*1340*/  @!P0 BRA `(.L_x_11) ;  /* 0x00000004002c8947 */ /* 0x000fea0003800000 */
[----:B------:R-:W-:-:S04]  /*1350*/  ULOP3.LUT UR4, UR6, 0x1, URZ, 0xfc, !UPT ;  /* 0x0000000106047892 */ /* 0x000fc8000f8efc3f */
[----:B------:R-:W-:-:S06]  /*1360*/  UISETP.NE.AND UP0, UPT, UR4, 0x3, UPT ;  /* 0x000000030400788c */ /* 0x000fcc000bf05270 */
[----:B------:R-:W-:-:S13]  /*1370*/  PLOP3.LUT P1, PT, PT, PT, UP0, 0x80, 0x0 ;  /* 0x000000000000781c */ /* 0x000fda0003f2f008 */
[----:B------:R-:W-:Y:S05]  /*1380*/  @!P1 BRA `(.L_x_12) ;  /* 0x0000000000049947 */ /* 0x000fea0003800000 */
[----:B------:R-:W-:Y:S01]  /*1390*/  BPT.TRAP 0x1 ;  /* 0x000000040000795c */ /* 0x000fe20000300000 */
.L_x_12:
[----:B------:R-:W1:Y:S01]  /*13a0*/  S2UR UR7, SR_CgaCtaId ;  /* 0x00000000000779c3 */ /* 0x000e620000008800 */
[----:B------:R-:W-:Y:S01]  /*13b0*/  SHF.L.U32 R0, RZ, 0x1f, RZ ;  /* 0x0000001fff007819 */ /* 0x000fe200000006ff */
[----:B------:R-:W-:Y:S02]  /*13c0*/  UMOV UR4, 0x400 ;  /* 0x0000040000047882 */ /* 0x000fe40000000000 */
[----:B-1----:R-:W-:-:S12]  /*13d0*/  ULEA UR4, UR7, UR4, 0x18 ;  /* 0x0000000407047291 */ /* 0x002fd8000f8ec03f */
.L_x_13:
[----:B-1----:R-:W-:-:S04]  /*13e0*/  IMAD.U32 R3, RZ, RZ, UR4 ;  /* 0x00000004ff037e24 */ /* 0x002fc8000f8e00ff */
[----:B------:R1:W2:Y:S03]  /*13f0*/  SYNCS.PHASECHK.TRANS64.TRYWAIT P1, [R3+URZ+0x36000], R0 ;  /* 0x03600000030075a7 */ /* 0x0002a6000802017f */
[----:B--2---:R-:W-:Y:S05]  /*1400*/  @!P1 NANOSLEEP.SYNCS 0x989680 ;  /* 0x009896800000995d */ /* 0x004fea0003900000 */
[----:B------:R-:W2:Y:S02]  /*1410*/  @!P1 SYNCS.PHASECHK.TRANS64 P1, [R3+URZ+0x36000], R0 ;  /* 0x03600000030095a7 */ /* 0x000ea4000802007f */
[----:B--2---:R-:W-:Y:S05]  /*1420*/  @!P1 BRA `(.L_x_13) ;  /* 0xfffffffc00ec9947 */ /* 0x004fea000383ffff */
[----:B------:R-:W-:Y:S01]  /*1430*/  UIADD3 UR7, UR4, 0x24000, URZ ;  /* 0x0002400004077890 */ /* 0x000fe2000fffe03f */
[----:B------:R-:W-:Y:S01]  /*1440*/  WARPGROUP.ARRIVE ;  /* 0x00000000000079c5 */ /* 0x000fe20000000000 */
[----:B------:R-:W-:Y:S02]  /*1450*/  USHF.R.U32.HI UR4, URZ, 0x4, UR4 ;  /* 0x000000043f047899 */ /* 0x000fe40008011604 */
[----:B------:R-:W-:Y:S02]  /*1460*/  USHF.R.U32.HI UR7, URZ, 0x4, UR7 ;  /* 0x000000043f077899 */ /* 0x000fe40008011607 */
[----:B------:R-:W-:Y:S02]  /*1470*/  ULOP3.LUT UR4, UR4, 0x3fff, URZ, 0xc0, !UPT ;  /* 0x00003fff04047892 */ /* 0x000fe4000f8ec03f */
[----:B------:R-:W-:Y:S02]  /*1480*/  ULOP3.LUT UR7, UR7, 0x3fff, URZ, 0xc0, !UPT ;  /* 0x00003fff07077892 */ /* 0x000fe4000f8ec03f */
[----:B------:R-:W-:-:S02]  /*1490*/  ULOP3.LUT UR4, UR4, 0x10000, URZ, 0xfc, !UPT ;  /* 0x0001000004047892 */ /* 0x000fc4000f8efc3f */
[----:B------:R-:W-:Y:S01]  /*14a0*/  ULOP3.LUT UR10, UR7, 0x10000, URZ, 0xfc, !UPT ;  /* 0x00010000070a7892 */ /* 0x000fe2000f8efc3f */
[----:B------:R-:W-:Y:S01]  /*14b0*/  UMOV UR9, 0xc0000010 ;  /* 0xc000001000097882 */ /* 0x000fe20000000000 */
[----:B------:R-:W-:-:S03]  /*14c0*/  UMOV UR11, 0xc0000010 ;  /* 0xc0000010000b7882 */ /* 0x000fc60000000000 */
[----:B------:R-:W-:-:S04]  /*14d0*/  UMOV UR8, UR4 ;  /* 0x0000000400087c82 */ /* 0x000fc80008000000 */
[----:B------:R-:W-:Y:S01]  /*14e0*/  QGMMA.64x128x32.F32.E4M3.E4M3 R24, gdesc[UR8], RZ, !UPT, gsb0 ;  /* 0x01e00000081879f3 */ /* 0x000fe2000c0008ff */
[----:B------:R-:W-:Y:S01]  /*14f0*/  UIADD3 UR8, UR4, 0x80, URZ ;  /* 0x0000008004087890 */ /* 0x000fe2000fffe03f */
[----:B------:R-:W-:Y:S01]  /*1500*/  UMOV UR9, 0xc0000010 ;  /* 0xc000001000097882 */ /* 0x000fe20000000000 */
[----:B------:R-:W-:Y:S02]  /*1510*/  WARPGROUP.DEPBAR.LE gsb0, 0x0 ;  /* 0x00008000000079c5 */ /* 0x000fe40000010000 */
[----:B------:R-:W-:Y:S01]  /*1520*/  WARPGROUP.ARRIVE ;  /* 0x00000000000079c5 */ /* 0x000fe20000000000 */
[----:B------:R-:W-:Y:S04]  /*1530*/  STL.64 [R1], R24 ;  /* 0x0000001801007387 */ /* 0x000fe80000100a00 */
[----:B------:R-:W-:Y:S02]  /*1540*/  STL.64 [R1+0x8], R26 ;  /* 0x0000081a01007387 */ /* 0x000fe40000100a00 */
[----:B------:R-:W-:Y:S01]  /*1550*/  QGMMA.64x128x32.F32.E4M3.E4M3 R152, gdesc[UR8], RZ, !UPT, gsb0 ;  /* 0x01e00000089879f3 */ /* 0x000fe2000c0008ff */
[----:B------:R-:W-:Y:S01]  /*1560*/  UIADD3 UR8, UR4, 0x100, URZ ;  /* 0x0000010004087890 */ /* 0x000fe2000fffe03f */
[----:B------:R-:W-:Y:S01]  /*1570*/  UMOV UR9, 0xc0000010 ;  /* 0xc000001000097882 */ /* 0x000fe20000000000 */
[----:B------:R-:W-:Y:S04]  /*1580*/  STL.64 [R1+0x10], R28 ;  /* 0x0000101c01007387 */ /* 0x000fe80000100a00 */
        /* <DEDUP_REMOVED lines=28> */
[----:B------:R2:W-:Y:S01]  /*1750*/  STL.64 [R1+0xf8], R86 ;  /* 0x0000f85601007387 */ /* 0x0005e20000100a00 */
[----:B------:R-:W-:-:S02]  /*1760*/  WARPGROUP.DEPBAR.LE gsb0, 0x0 ;  /* 0x00008000000079c5 */ /* 0x000fc40000010000 */
[----:B------:R-:W-:-:S06]  /*1770*/  WARPGROUP.ARRIVE ;  /* 0x00000000000079c5 */ /* 0x000fcc0000000000 */
[----:B------:R-:W-:Y:S01]  /*1780*/  QGMMA.64x128x32.F32.E4M3.E4M3 R88, gdesc[UR8], RZ, !UPT, gsb0 ;  /* 0x01e00000085879f3 */ /* 0x000fe2000c0008ff */
[----:B------:R-:W-:Y:S01]  /*1790*/  UIADD3 UR8, UR4, 0x180, URZ ;  /* 0x0000018004087890 */ /* 0x000fe2000fffe03f */
[----:B------:R-:W-:Y:S02]  /*17a0*/  UMOV UR9, 0xc0000010 ;  /* 0xc000001000097882 */ /* 0x000fe40000000000 */
[----:B------:R-:W-:Y:S01]  /*17b0*/  UMOV UR4, 0x1 ;  /* 0x0000000100047882 */ /* 0x000fe20000000000 */
[----:B------:R-:W-:Y:S02]  /*17c0*/  WARPGROUP.DEPBAR.LE gsb0, 0x0 ;  /* 0x00008000000079c5 */ /* 0x000fe40000010000 */
[----:B--2---:R-:W-:-:S06]  /*17d0*/  WARPGROUP.ARRIVE ;  /* 0x00000000000079c5 */ /* 0x004fcc0000000000 */
[----:B------:R-:W-:Y:S03]  /*17e0*/  QGMMA.64x128x32.F32.E4M3.E4M3 R24, gdesc[UR8], RZ, !UPT, gsb0 ;  /* 0x01e00000081879f3 */ /* 0x000fe6000c0008ff */
[----:B------:R-:W-:Y:S02]  /*17f0*/  WARPGROUP.DEPBAR.LE gsb0, 0x0 ;  /* 0x00008000000079c5 */ /* 0x000fe40000010000 */
.L_x_11:
[----:B------:R-:W-:-:S04]  /*1800*/  UISETP.LT.AND UP0, UPT, UR5, 0x1, UPT ;  /* 0x000000010500788c */ /* 0x000fc8000bf01270 */
[----:B------:R-:W-:-:S04]  /*1810*/  USEL UR7, UR5, 0x1, UP0 ;  /* 0x0000000105077887 */ /* 0x000fc80008000000 */
[----:B------:R-:W-:-:S04]  /*1820*/  UIADD3 UR7, UR5, -UR7, URZ ;  /* 0x8000000705077290 */ /* 0x000fc8000fffe03f */
[----:B------:R-:W-:-:S06]  /*1830*/  UISETP.GE.AND UP0, UPT, UR7, 0x1, UPT ;  /* 0x000000010700788c */ /* 0x000fcc000bf06270 */
[----:B------:R-:W-:-:S13]  /*1840*/  PLOP3.LUT P1, PT, PT, PT, UP0, 0x80, 0x0 ;  /* 0x000000000000781c */ /* 0x000fda0003f2f008 */
[----:B------:R-:W-:Y:S05]  /*1850*/  @!P1 BRA `(.L_x_14) ;  /* 0x0000000c001c9947 */ /* 0x000fea0003800000 */
[----:B------:R-:W-:Y:S01]  /*1860*/  IMAD.MOV.U32 R4, RZ, RZ, RZ ;  /* 0x000000ffff047224 */ /* 0x000fe200078e00ff */
[----:B------:R-:W-:Y:S01]  /*1870*/  ULOP3.LUT UR18, UR6, 0x1, URZ, 0xfc, !UPT ;  /* 0x0000000106127892 */ /* 0x000fe2000f8efc3f */
[----:B-1----:R-:W-:Y:S01]  /*1880*/  IMAD.U32 R3, RZ, RZ, UR7 ;  /* 0x00000007ff037e24 */ /* 0x002fe2000f8e00ff */
[----:B------:R-:W-:Y:S01]  /*1890*/  UISETP.NE.U32.AND UP0, UPT, UR4, URZ, UPT ;  /* 0x0000003f0400728c */ /* 0x000fe2000bf05070 */
[----:B------:R-:W-:-:S10]  /*18a0*/  UMOV UR5, URZ ;  /* 0x0000003f00057c82 */ /* 0x000fd40008000000 */
.L_x_19:
[----:B------:R-:W-:-:S06]  /*18b0*/  UISETP.NE.AND UP1, UPT, UR18, 0x3, UPT ;  /* 0x000000031200788c */ /* 0x000fcc000bf25270 */
[----:B------:R-:W-:-:S13]  /*18c0*/  PLOP3.LUT P2, PT, PT, PT, UP1, 0x80, 0x0 ;  /* 0x000000000000781c */ /* 0x000fda0003f4f018 */
[----:B-1----:R-:W-:Y:S05]  /*18d0*/  @!P2 BRA `(.L_x_15) ;  /* 0x000000000004a947 */ /* 0x002fea0003800000 */
[----:B------:R-:W-:Y:S01]  /*18e0*/  BPT.TRAP 0x1 ;  /* 0x000000040000795c */ /* 0x000fe20000300000 */
.L_x_15:
[----:B------:R-:W1:Y:S01]  /*18f0*/  S2UR UR9, SR_CgaCtaId ;  /* 0x00000000000979c3 */ /* 0x000e620000008800 */
[----:B------:R-:W-:Y:S01]  /*1900*/  UMOV UR8, 0x400 ;  /* 0x0000040000087882 */ /* 0x000fe20000000000 */
[----:B------:R-:W-:Y:S01]  /*1910*/  SHF.L.U32 R2, R4, 0x1f, RZ ;  /* 0x0000001f04027819 */ /* 0x000fe200000006ff */
[----:B-1----:R-:W-:-:S04]  /*1920*/  ULEA UR17, UR9, UR8, 0x18 ;  /* 0x0000000809117291 */ /* 0x002fc8000f8ec03f */
[----:B------:R-:W-:-:S12]  /*1930*/  ULEA UR8, UR4, UR17, 0x3 ;  /* 0x0000001104087291 */ /* 0x000fd8000f8e183f */
.L_x_16:
[----:B-1----:R-:W-:-:S04]  /*1940*/  IMAD.U32 R0, RZ, RZ, UR8 ;  /* 0x00000008ff007e24 */ /* 0x002fc8000f8e00ff */
[----:B------:R1:W2:Y:S03]  /*1950*/  SYNCS.PHASECHK.TRANS64.TRYWAIT P1, [R0+URZ+0x36000], R2 ;  /* 0x03600002000075a7 */ /* 0x0002a6000802017f */
[----:B--2---:R-:W-:Y:S05]  /*1960*/  @!P1 NANOSLEEP.SYNCS 0x989680 ;  /* 0x009896800000995d */ /* 0x004fea0003900000 */
[----:B------:R-:W2:Y:S02]  /*1970*/  @!P1 SYNCS.PHASECHK.TRANS64 P1, [R0+URZ+0x36000], R2 ;  /* 0x03600002000095a7 */ /* 0x000ea4000802007f */
[----:B--2---:R-:W-:Y:S05]  /*1980*/  @!P1 BRA `(.L_x_16) ;  /* 0xfffffffc00ec9947 */ /* 0x004fea000383ffff */
        /* <DEDUP_REMOVED lines=31> */
[----:B------:R2:W-:Y:S04]  /*1b80*/  STL.64 [R1+0x100], R24 ;  /* 0x0001001801007387 */ /* 0x0005e80000100a00 */
[----:B--2---:R-:W2:Y:S04]  /*1b90*/  LDL.LU.64 R24, [R1] ;  /* 0x0000000001187983 */ /* 0x004ea80000300a00 */
[----:B------:R-:W2:Y:S04]  /*1ba0*/  LDL.LU.64 R26, [R1+0x8] ;  /* 0x00000800011a7983 */ /* 0x000ea80000300a00 */
        /* <DEDUP_REMOVED lines=29> */
[----:B------:R-:W2:Y:S01]  /*1d80*/  LDL.LU.64 R86, [R1+0xf8] ;  /* 0x0000f80001567983 */ /* 0x000ea20000300a00 */
[----:B------:R-:W-:-:S02]  /*1d90*/  UIADD3 UR8, UR17, 0x24000, URZ ;  /* 0x0002400011087890 */ /* 0x000fc4000fffe03f */
[----:B------:R-:W-:Y:S02]  /*1da0*/  USHF.R.U32.HI UR9, URZ, 0x4, UR17 ;  /* 0x000000043f097899 */ /* 0x000fe40008011611 */
[----:B------:R-:W-:Y:S02]  /*1db0*/  USHF.R.U32.HI UR8, URZ, 0x4, UR8 ;  /* 0x000000043f087899 */ /* 0x000fe40008011608 */
[----:B------:R-:W-:Y:S02]  /*1dc0*/  ULOP3.LUT UR9, UR9, 0x3fff, URZ, 0xc0, !UPT ;  /* 0x00003fff09097892 */ /* 0x000fe4000f8ec03f */
[----:B------:R-:W-:Y:S02]  /*1dd0*/  ULOP3.LUT UR8, UR8, 0x3fff, URZ, 0xc0, !UPT ;  /* 0x00003fff08087892 */ /* 0x000fe4000f8ec03f */
[----:B------:R-:W-:Y:S02]  /*1de0*/  ULOP3.LUT UR9, UR9, 0x10000, URZ, 0xfc, !UPT ;  /* 0x0001000009097892 */ /* 0x000fe4000f8efc3f */
[----:B------:R-:W-:-:S02]  /*1df0*/  ULOP3.LUT UR8, UR8, 0x10000, URZ, 0xfc, !UPT ;  /* 0x0001000008087892 */ /* 0x000fc4000f8efc3f */
[----:B------:R-:W-:Y:S02]  /*1e00*/  ULEA UR16, UR4, UR9, 0x9 ;  /* 0x0000000904107291 */ /* 0x000fe4000f8e483f */
[----:B------:R-:W-:Y:S01]  /*1e10*/  ULEA UR10, UR4, UR8, 0x8 ;  /* 0x00000008040a7291 */ /* 0x000fe2000f8e403f */
[----:B------:R-:W-:Y:S01]  /*1e20*/  UMOV UR9, 0xc0000010 ;  /* 0xc000001000097882 */ /* 0x000fe20000000000 */
[----:B------:R-:W-:-:S03]  /*1e30*/  UMOV UR11, 0xc0000010 ;  /* 0xc0000010000b7882 */ /* 0x000fc60000000000 */
[----:B------:R-:W-:Y:S01]  /*1e40*/  UMOV UR8, UR16 ;  /* 0x0000001000087c82 */ /* 0x000fe20008000000 */
[----:B--2---:R-:W-:-:S06]  /*1e50*/  WARPGROUP.ARRIVE ;  /* 0x00000000000079c5 */ /* 0x004fcc0000000000 */
[----:B------:R-:W-:Y:S01]  /*1e60*/  QGMMA.64x128x32.F32.E4M3.E4M3 R24, gdesc[UR8], R24, UP0, gsb0 ;  /* 0x01e00000081879f3 */ /* 0x000fe2000b800818 */
[----:B------:R-:W-:Y:S02]  /*1e70*/  UIADD3 UR8, UR16, 0x80, URZ ;  /* 0x0000008010087890 */ /* 0x000fe4000fffe03f */
[----:B------:R-:W-:Y:S02]  /*1e80*/  WARPGROUP.DEPBAR.LE gsb0, 0x0 ;  /* 0x00008000000079c5 */ /* 0x000fe40000010000 */
[----:B------:R-:W-:Y:S04]  /*1e90*/  STL.64 [R1], R24 ;  /* 0x0000001801007387 */ /* 0x000fe80000100a00 */
        /* <DEDUP_REMOVED lines=31> */
[----:B--2---:R-:W2:Y:S04]  /*2090*/  LDL.LU.64 R86, [R1+0x1f8] ;  /* 0x0001f80001567983 */ /* 0x004ea80000300a00 */
        /* <DEDUP_REMOVED lines=31> */
[----:B------:R-:W-:Y:S01]  /*2290*/  WARPGROUP.ARRIVE ;  /* 0x00000000000079c5 */ /* 0x000fe20000000000 */
[----:B------:R-:W-:-:S05]  /*22a0*/  UMOV UR9, 0xc0000010 ;  /* 0xc000001000097882 */ /* 0x000fca0000000000 */
[----:B------:R-:W-:Y:S01]  /*22b0*/  QGMMA.64x128x32.F32.E4M3.E4M3 R152, gdesc[UR8], R152, UP0, gsb0 ;  /* 0x01e00000089879f3 */ /* 0x000fe2000b800898 */
[----:B------:R-:W-:Y:S01]  /*22c0*/  UIADD3 UR8, UR16, 0x100, URZ ;  /* 0x0000010010087890 */ /* 0x000fe2000fffe03f */
[----:B------:R-:W-:Y:S01]  /*22d0*/  UMOV UR9, 0xc0000010 ;  /* 0xc000001000097882 */ /* 0x000fe20000000000 */
[----:B------:R-:W-:Y:S02]  /*22e0*/  WARPGROUP.DEPBAR.LE gsb0, 0x0 ;  /* 0x00008000000079c5 */ /* 0x000fe40000010000 */
[----:B------:R-:W-:-:S07]  /*22f0*/  WARPGROUP.ARRIVE ;  /* 0x00000000000079c5 */ /* 0x000fce0000000000 */
[----:B------:R-:W-:Y:S01]  /*2300*/  QGMMA.64x128x32.F32.E4M3.E4M3 R88, gdesc[UR8], R88, UP0, gsb0 ;  /* 0x01e00000085879f3 */ /* 0x000fe2000b800858 */
[----:B------:R-:W-:Y:S01]  /*2310*/  UIADD3 UR8, UR16, 0x180, URZ ;  /* 0x0000018010087890 */ /* 0x000fe2000fffe03f */
[----:B------:R-:W-:Y:S01]  /*2320*/  UMOV UR9, 0xc0000010 ;  /* 0xc000001000097882 */ /* 0x000fe20000000000 */
[----:B------:R-:W-:Y:S02]  /*2330*/  WARPGROUP.DEPBAR.LE gsb0, 0x0 ;  /* 0x00008000000079c5 */ /* 0x000fe40000010000 */
[----:B--2---:R-:W-:-:S07]  /*2340*/  WARPGROUP.ARRIVE ;  /* 0x00000000000079c5 */ /* 0x004fce0000000000 */
[----:B------:R-:W-:Y:S03]  /*2350*/  QGMMA.64x128x32.F32.E4M3.E4M3 R24, gdesc[UR8], R24, UP0, gsb0 ;  /* 0x01e00000081879f3 */ /* 0x000fe6000b800818 */
[----:B------:R-:W-:Y:S02]  /*2360*/  WARPGROUP.DEPBAR.LE gsb0, 0x0 ;  /* 0x00008000000079c5 */ /* 0x000fe40000010000 */
[----:B------:R-:W-:Y:S05]  /*2370*/  @!P2 BRA `(.L_x_17) ;  /* 0x000000000004a947 */ /* 0x000fea0003800000 */
[----:B------:R-:W-:Y:S01]  /*2380*/  BPT.TRAP 0x1 ;  /* 0x000000040000795c */ /* 0x000fe20000300000 */
.L_x_17:
[----:B------:R-:W-:Y:S02]  /*2390*/  UISETP.GT.U32.AND UP0, UPT, UR6, 0x1, UPT ;  /* 0x000000010600788c */ /* 0x000fe4000bf04070 */
[----:B------:R-:W-:-:S04]  /*23a0*/  ULEA UR8, UR5, UR17, 0x3 ;  /* 0x0000001105087291 */ /* 0x000fc8000f8e183f */
[----:B------:R-:W-:Y:S01]  /*23b0*/  UIADD3 UR8, UR8, 0x36090, URZ ;  /* 0x0003609008087890 */ /* 0x000fe2000fffe03f */
[----:B------:R-:W-:-:S03]  /*23c0*/  PLOP3.LUT P1, PT, PT, PT, UP0, 0x80, 0x0 ;  /* 0x000000000000781c */ /* 0x000fc60003f2f008 */
[----:B------:R-:W-:-:S09]  /*23d0*/  UPRMT UR8, URZ, 0x654, UR8 ;  /* 0x000006543f087896 */ /* 0x000fd20008000008 */
[----:B------:R-:W-:Y:S01]  /*23e0*/  SYNCS.ARRIVE.TRANS64.RED.A1T0 RZ, [UR8], RZ ;  /* 0x000000ffffff79a7 */ /* 0x000fe20008100408 */
[----:B------:R-:W-:Y:S05]  /*23f0*/  @P1 BRA `(.L_x_18) ;  /* 0x0000000000041947 */ /* 0x000fea0003800000 */
[----:B------:R-:W-:Y:S01]  /*2400*/  BPT.TRAP 0x1 ;  /* 0x000000040000795c */ /* 0x000fe20000300000 */
.L_x_18:
[----:B------:R-:W-:Y:S01]  /*2410*/  UIADD3 UR4, UR4, 0x1, URZ ;  /* 0x0000000104047890 */ /* 0x000fe2000fffe03f */
[C---:B------:R-:W-:Y:S01]  /*2420*/  ISETP.GT.AND P1, PT, R3.reuse, 0x1, PT ;  /* 0x000000010300780c */ /* 0x040fe20003f24270 */
[----:B------:R-:W-:Y:S01]  /*2430*/  UIADD3 UR5, UR5, 0x1, URZ ;  /* 0x0000000105057890 */ /* 0x000fe2000fffe03f */
[----:B------:R-:W-:Y:S01]  /*2440*/  VIADD R3, R3, 0xffffffff ;  /* 0xffffffff03037836 */ /* 0x000fe20000000000 */
[----:B------:R-:W-:Y:S02]  /*2450*/  UISETP.NE.AND UP0, UPT, UR4, 0x12, UPT ;  /* 0x000000120400788c */ /* 0x000fe4000bf05270 */
[----:B------:R-:W-:Y:S02]  /*2460*/  UISETP.NE.AND UP1, UPT, UR5, 0x12, UPT ;  /* 0x000000120500788c */ /* 0x000fe4000bf25270 */
[----:B------:R-:W-:Y:S02]  /*2470*/  USEL UR8, URZ, 0x1, UP0 ;  /* 0x000000013f087887 */ /* 0x000fe40008000000 */
[----:B------:R-:W-:-:S02]  /*2480*/  USEL UR4, UR4, URZ, UP0 ;  /* 0x0000003f04047287 */ /* 0x000fc40008000000 */
[----:B------:R-:W-:Y:S02]  /*2490*/  USEL UR5, UR5, URZ, UP1 ;  /* 0x0000003f05057287 */ /* 0x000fe40008800000 */
[----:B------:R-:W-:Y:S01]  /*24a0*/  UPLOP3.LUT UP0, UPT, UPT, UPT, UPT, 0x80, 0x0 ;  /* 0x000000000000789c */ /* 0x000fe20003f0f070 */
[----:B------:R-:W-:Y:S01]  /*24b0*/  LOP3.LUT R4, R4, UR8, RZ, 0x3c, !PT ;  /* 0x0000000804047c12 */ /* 0x000fe2000f8e3cff */
[----:B------:R-:W-:Y:S09]  /*24c0*/  @P1 BRA `(.L_x_19) ;  /* 0xfffffff000f81947 */ /* 0x000ff2000383ffff */
.L_x_14:
[----:B------:R-:W-:Y:S05]  /*24d0*/  @!P0 BRA `(.L_x_20) ;  /* 0x00000000004c8947 */ /* 0x000fea0003800000 */
[----:B------:R-:W-:-:S04]  /*24e0*/  ULOP3.LUT UR4, UR6, 0x1, URZ, 0xfc, !UPT ;  /* 0x0000000106047892 */ /* 0x000fc8000f8efc3f */
[----:B------:R-:W-:-:S06]  /*24f0*/  UISETP.NE.AND UP0, UPT, UR4, 0x3, UPT ;  /* 0x000000030400788c */ /* 0x000fcc000bf05270 */
[----:B------:R-:W-:-:S13]  /*2500*/  PLOP3.LUT P0, PT, PT, PT, UP0, 0x80, 0x0 ;  /* 0x000000000000781c */ /* 0x000fda0003f0f008 */
[----:B------:R-:W-:Y:S05]  /*2510*/  @!P0 BRA `(.L_x_21) ;  /* 0x0000000000048947 */ /* 0x000fea0003800000 */
[----:B------:R-:W-:Y:S01]  /*2520*/  BPT.TRAP 0x1 ;  /* 0x000000040000795c */ /* 0x000fe20000300000 */
.L_x_21:
[----:B------:R-:W2:Y:S01]  /*2530*/  S2UR UR8, SR_CgaCtaId ;  /* 0x00000000000879c3 */ /* 0x000ea20000008800 */
[----:B------:R-:W-:Y:S02]  /*2540*/  UIMAD.WIDE.U32 UR4, UR7, 0x38e38e39, URZ ;  /* 0x38e38e39070478a5 */ /* 0x000fe4000f8e003f */
[----:B------:R-:W-:Y:S02]  /*2550*/  UISETP.GT.U32.AND UP0, UPT, UR6, 0x1, UPT ;  /* 0x000000010600788c */ /* 0x000fe4000bf04070 */
[----:B------:R-:W-:-:S03]  /*2560*/  USHF.R.U32.HI UR4, URZ, 0x2, UR5 ;  /* 0x000000023f047899 */ /* 0x000fc60008011605 */
[----:B------:R-:W-:Y:S01]  /*2570*/  UMOV UR5, 0x400 ;  /* 0x0000040000057882 */ /* 0x000fe20000000000 */
[----:B------:R-:W-:Y:S01]  /*2580*/  UIMAD UR4, UR4, -0x12, UR7 ;  /* 0xffffffee040478a4 */ /* 0x000fe2000f8e0207 */
[----:B------:R-:W-:Y:S01]  /*2590*/  PLOP3.LUT P0, PT, PT, PT, UP0, 0x80, 0x0 ;  /* 0x000000000000781c */ /* 0x000fe20003f0f008 */
[----:B--2---:R-:W-:-:S04]  /*25a0*/  ULEA UR5, UR8, UR5, 0x18 ;  /* 0x0000000508057291 */ /* 0x004fc8000f8ec03f */
[----:B------:R-:W-:-:S04]  /*25b0*/  ULEA UR4, UR4, UR5, 0x3 ;  /* 0x0000000504047291 */ /* 0x000fc8000f8e183f */
[----:B------:R-:W-:-:S04]  /*25c0*/  UIADD3 UR4, UR4, 0x36090, URZ ;  /* 0x0003609004047890 */ /* 0x000fc8000fffe03f */
[----:B------:R-:W-:-:S09]  /*25d0*/  UPRMT UR4, URZ, 0x654, UR4 ;  /* 0x000006543f047896 */ /* 0x000fd20008000004 */
[----:B------:R-:W-:Y:S01]  /*25e0*/  SYNCS.ARRIVE.TRANS64.RED.A1T0 RZ, [UR4], RZ ;  /* 0x000000ffffff79a7 */ /* 0x000fe20008100404 */
[----:B------:R-:W-:Y:S05]  /*25f0*/  @P0 BRA `(.L_x_20) ;  /* 0x0000000000040947 */ /* 0x000fea0003800000 */
[----:B------:R-:W-:Y:S01]  /*2600*/  BPT.TRAP 0x1 ;  /* 0x000000040000795c */ /* 0x000fe20000300000 */
.L_x_20:
[----:B-1----:R-:W1:Y:S01]  /*2610*/  S2R R2, SR_TID.X ;  /* 0x0000000000027919 */ /* 0x002e620000002100 */
[----:B------:R-:W-:Y:S01]  /*2620*/  ULDC.64 UR4, c[0x0][0x280] ;  /* 0x0000a00000047ab9 */ /* 0x000fe20000000a00 */
[----:B------:R-:W2:Y:S01]  /*2630*/  S2R R4, SR_CTAID.Y ;  /* 0x0000000000047919 */ /* 0x000ea20000002600 */
[----:B-1----:R-:W-:-:S04]  /*2640*/  SHF.R.S32.HI R0, RZ, 0x1f, R2 ;  /* 0x0000001fff007819 */ /* 0x002fc80000011402 */
[----:B------:R-:W-:Y:S01]  /*2650*/  LEA.HI R0, R0, R2, RZ, 0x7 ;  /* 0x0000000200007211 */ /* 0x000fe200078f38ff */
[----:B--2---:R-:W-:-:S03]  /*2660*/  IMAD.SHL.U32 R4, R4, 0x80, RZ ;  /* 0x0000008004047824 */ /* 0x004fc600078e00ff */
[----:B------:R-:W-:Y:S02]  /*2670*/  LOP3.LUT R0, R0, 0xffffff80, RZ, 0xc0, !PT ;  /* 0xffffff8000007812 */ /* 0x000fe400078ec0ff */
[----:B------:R-:W-:-:S03]  /*2680*/  ISETP.GE.AND P0, PT, R4, UR5, PT ;  /* 0x0000000504007c0c */ /* 0x000fc6000bf06270 */
[----:B------:R-:W-:-:S05]  /*2690*/  IMAD.IADD R0, R2, 0x1, -R0 ;  /* 0x0000000102007824 */ /* 0x000fca00078e0a00 */
[----:B------:R-:W-:-:S04]  /*26a0*/  SHF.R.S32.HI R3, RZ, 0x1f, R0 ;  /* 0x0000001fff037819 */ /* 0x000fc80000011400 */
[CC--:B------:R-:W-:Y:S02]  /*26b0*/  LEA.HI R2, R3.reuse, R0.reuse, RZ, 0x2 ;  /* 0x0000000003027211 */ /* 0x0c0fe400078f10ff */
[----:B------:R-:W-:Y:S02]  /*26c0*/  LEA.HI R3, R3, R0, RZ, 0x5 ;  /* 0x0000000003037211 */ /* 0x000fe400078f28ff */
[--C-:B------:R-:W-:Y:S02]  /*26d0*/  SHF.R.S32.HI R12, RZ, 0x2, R2.reuse ;  /* 0x00000002ff0c7819 */ /* 0x100fe40000011402 */
[----:B------:R-:W-:Y:S02]  /*26e0*/  SHF.R.S32.HI R13, RZ, 0x1f, R2 ;  /* 0x0000001fff0d7819 */ /* 0x000fe40000011402 */
[----:B------:R-:W-:Y:S02]  /*26f0*/  LOP3.LUT R2, R2, 0x7ffffffc, RZ, 0xc0, !PT ;  /* 0x7ffffffc02027812 */ /* 0x000fe400078ec0ff */
[----:B------:R-:W-:-:S03]  /*2700*/  LEA.HI R13, R13, R12, RZ, 0x3 ;  /* 0x0000000c0d0d7211 */ /* 0x000fc600078f18ff */
[----:B------:R-:W-:Y:S01]  /*2710*/  IMAD.IADD R2, R0, 0x1, -R2 ;  /* 0x0000000100027824 */ /* 0x000fe200078e0a02 */
[----:B------:R-:W-:-:S03]  /*2720*/  LOP3.LUT R13, R13, 0xfffffff8, RZ, 0xc0, !PT ;  /* 0xfffffff80d0d7812 */ /* 0x000fc600078ec0ff */
[----:B------:R-:W-:Y:S02]  /*2730*/  IMAD.SHL.U32 R0, R2, 0x2, RZ ;  /* 0x0000000202007824 */ /* 0x000fe400078e00ff */
[----:B------:R-:W-:-:S03]  /*2740*/  IMAD.IADD R12, R12, 0x1, -R13 ;  /* 0x000000010c0c7824 */ /* 0x000fc600078e0a0d */
[----:B------:R-:W-:Y:S02]  /*2750*/  SHF.R.S32.HI R2, RZ, 0x1f, R0 ;  /* 0x0000001fff027819 */ /* 0x000fe40000011400 */
[----:B------:R-:W-:Y:S02]  /*2760*/  IADD3 R14, P1, R4, R0, RZ ;  /* 0x00000000040e7210 */ /* 0x000fe40007f3e0ff */
[----:B------:R-:W-:Y:S02]  /*2770*/  IADD3 R0, -R0, UR5, -R4 ;  /* 0x0000000500007c10 */ /* 0x000fe4000fffe904 */
[----:B------:R-:W-:Y:S02]  /*2780*/  LEA.HI.X.SX32 R15, R4, R2, 0x1, P1 ;  /* 0x00000002040f7211 */ /* 0x000fe400008f0eff */
[----:B------:R-:W1:Y:S01]  /*2790*/  S2R R4, SR_CTAID.X ;  /* 0x0000000000047919 */ /* 0x000e620000002500 */
[----:B------:R-:W-:Y:S02]  /*27a0*/  SHF.R.S32.HI R2, RZ, 0x5, R3 ;  /* 0x00000005ff027819 */ /* 0x000fe40000011403 */
[----:B------:R-:W-:Y:S01]  /*27b0*/  SHF.R.S32.HI R13, RZ, 0x1f, R12 ;  /* 0x0000001fff0d7819 */ /* 0x000fe2000001140c */
[----:B-1----:R-:W-:-:S02]  /*27c0*/  IMAD.SHL.U32 R3, R4, 0x100, RZ ;  /* 0x0000010004037824 */ /* 0x002fc400078e00ff */
[----:B------:R-:W-:-:S03]  /*27d0*/  IMAD.WIDE R10, R4, 0x100, R12 ;  /* 0x00000100040a7825 */ /* 0x000fc600078e020c */
[----:B------:R-:W-:Y:S01]  /*27e0*/  ISETP.GE.OR P0, PT, R3, UR4, P0 ;  /* 0x0000000403007c0c */ /* 0x000fe20008706670 */
[----:B------:R-:W-:-:S04]  /*27f0*/  IMAD.WIDE R10, R2, 0x10, R10 ;  /* 0x00000010020a7825 */ /* 0x000fc800078e020a */
[----:B------:R-:W-:-:S05]  /*2800*/  IMAD R2, R2, -0x10, -R3 ;  /* 0xfffffff002027824 */ /* 0x000fca00078e0a03 */
[----:B------:R-:W-:-:S03]  /*2810*/  IADD3 R12, R2, UR4, -R12 ;  /* 0x00000004020c7c10 */ /* 0x000fc6000fffe80c */
[----:B------:R-:W-:Y:S05]  /*2820*/  @P0 EXIT ;  /* 0x000000000000094d */ /* 0x000fea0003800000 */
[----:B------:R-:W-:Y:S01]  /*2830*/  FSETP.NEU.AND P0, PT, RZ, UR15, PT ;  /* 0x0000000fff007c0b */ /* 0x000fe2000bf0d000 */
[----:B------:R-:W-:Y:S02]  /*2840*/  ULDC.64 UR6, c[0x0][0x5d0] ;  /* 0x0001740000067ab9 */ /* 0x000fe40000000a00 */
[----:B------:R-:W-:Y:S01]  /*2850*/  IMAD R2, R11, UR6, RZ ;  /* 0x000000060b027c24 */ /* 0x000fe2000f8e02ff */
[----:B------:R-:W-:Y:S02]  /*2860*/  USHF.L.U64.HI UR5, UR6, 0x3, UR7 ;  /* 0x0000000306057899 */ /* 0x000fe40008010207 */
[----:B------:R-:W-:Y:S01]  /*2870*/  IMAD.WIDE.U32 R4, R10, UR6, R14 ;  /* 0x000000060a047c25 */ /* 0x000fe2000f8e000e */
[----:B------:R-:W-:-:S03]  /*2880*/  USHF.L.U32 UR8, UR6, 0x3, URZ ;  /* 0x0000000306087899 */ /* 0x000fc6000800063f */
[----:B------:R-:W-:-:S04]  /*2890*/  IMAD R2, R10, UR7, R2 ;  /* 0x000000070a027c24 */ /* 0x000fc8000f8e0202 */
[----:B------:R-:W-:Y:S01]  /*28a0*/  IMAD.IADD R3, R5, 0x1, R2 ;  /* 0x0000000105037824 */ /* 0x000fe200078e0202 */
[----:B------:R-:W-:Y:S06]  /*28b0*/  @!P0 BRA `(.L_x_22) ;  /* 0x0000010800f88947 */ /* 0x000fec0003800000 */
[----:B------:R-:W-:Y:S01]  /*28c0*/  ULDC.64 UR16, c[0x0][0x5b0] ;  /* 0x00016c0000107ab9 */ /* 0x000fe20000000a00 */
[----:B------:R-:W-:Y:S01]  /*28d0*/  ULDC.64 UR18, c[0x0][0x5a8] ;  /* 0x00016a0000127ab9 */ /* 0x000fe20000000a00 */
[----:B------:R-:W-:Y:S01]  /*28e0*/  IMAD R2, R11, UR16, RZ ;  /* 0x000000100b027c24 */ /* 0x000fe2000f8e02ff */
[----:B------:R-:W2:Y:S01]  /*28f0*/  LDL.LU R17, [R1] ;  /* 0x0000000001117983 */ /* 0x000ea20000300800 */
[----:B------:R-:W-:Y:S01]  /*2900*/  IMAD.WIDE.U32 R6, R10, UR16, R14 ;  /* 0x000000100a067c25 */ /* 0x000fe2000f8e000e */
[----:B------:R-:W-:Y:S02]  /*2910*/  ISETP.GE.AND P1, PT, R12, 0x1, PT ;  /* 0x000000010c00780c */ /* 0x000fe40003f26270 */
[----:B------:R-:W3:Y:S01]  /*2920*/  LDL.LU R16, [R1+0x4] ;  /* 0x0000040001107983 */ /* 0x000ee20000300800 */
[----:B------:R-:W-:Y:S01]  /*2930*/  IMAD R2, R10, UR17, R2 ;  /* 0x000000110a027c24 */ /* 0x000fe2000f8e0202 */
[----:B------:R-:W-:Y:S02]  /*2940*/  IADD3 R8, P0, R6, UR18, RZ ;  /* 0x0000001206087c10 */ /* 0x000fe4000ff1e0ff */
[----:B------:R1:W-:Y:S02]  /*2950*/  STL [R1+0x140], R71 ;  /* 0x0001404701007387 */ /* 0x0003e40000100800 */
[----:B------:R-:W-:-:S02]  /*2960*/  IADD3.X R9, R7, UR19, R2, P0, !PT ;  /* 0x0000001307097c10 */ /* 0x000fc400087fe402 */
[----:B------:R-:W-:Y:S02]  /*2970*/  ISETP.LT.OR P0, PT, R0, 0x1, !P1 ;  /* 0x000000010000780c */ /* 0x000fe40004f01670 */
[----:B------:R-:W-:Y:S01]  /*2980*/  PRMT R2, RZ, 0x7610, R2 ;  /* 0x00007610ff027816 */ /* 0x000fe20000000002 */
[----:B-1----:R-:W4:Y:S04]  /*2990*/  LDL.LU R71, [R1+0x8] ;  /* 0x0000080001477983 */ /* 0x002f280000300800 */
[----:B------:R1:W-:Y:S06]  /*29a0*/  STL [R1+0x13c], R72 ;  /* 0x00013c4801007387 */ /* 0x0003ec0000100800 */
[----:B------:R-:W0:Y:S01]  /*29b0*/  @!P0 LDC.64 R6, c[0x0][0x5c8] ;  /* 0x00017200ff068b82 */ /* 0x000e220000000a00 */
[----:B------:R-:W2:Y:S04]  /*29c0*/  @!P0 LDG.E.U8 R2, desc[UR12][R8.64] ;  /* 0x0000000c08028981 */ /* 0x000ea8000c1e1100 */
[----:B-1----:R-:W4:Y:S04]  /*29d0*/  LDL.LU R72, [R1+0xc] ;  /* 0x00000c0001487983 */ /* 0x002f280000300800 */
[----:B------:R1:W-:Y:S04]  /*29e0*/  STL [R1+0x138], R73 ;  /* 0x0001384901007387 */ /* 0x0003e80000100800 */
[----:B-1----:R-:W4:Y:S01]  /*29f0*/  LDL.LU R73, [R1+0x14] ;  /* 0x0000140001497983 */ /* 0x002f220000300800 */
[----:B0-----:R-:W-:-:S03]  /*2a00*/  @!P0 IADD3 R6, P2, R4, R6, RZ ;  /* 0x0000000604068210 */ /* 0x001fc60007f5e0ff */
[----:B------:R0:W-:Y:S02]  /*2a10*/  STL [R1+0x134], R74 ;  /* 0x0001344a01007387 */ /* 0x0001e40000100800 */
[----:B------:R-:W-:Y:S02]  /*2a20*/  @!P0 IMAD.X R7, R3, 0x1, R7, P2 ;  /* 0x0000000103078824 */ /* 0x000fe400010e0607 */
[----:B0-----:R-:W4:Y:S04]  /*2a30*/  LDL.LU R74, [R1+0x18] ;  /* 0x00001800014a7983 */ /* 0x001f280000300800 */
[----:B------:R0:W-:Y:S04]  /*2a40*/  STL [R1+0x130], R75 ;  /* 0x0001304b01007387 */ /* 0x0001e80000100800 */
        /* <DEDUP_REMOVED lines=25> */
[----:B------:R-:W4:Y:S04]  /*2be0*/  LDL.LU R13, [R1+0x50] ;  /* 0x00005000010d7983 */ /* 0x000f280000300800 */
        /* <DEDUP_REMOVED lines=18> */
[----:B------:R-:W4:Y:S01]  /*2d10*/  LDL.LU R238, [R1+0x9c] ;  /* 0x00009c0001ee7983 */ /* 0x000f220000300800 */
[----:B--2---:R-:W-:-:S03]  /*2d20*/  LOP3.LUT R2, R2, 0xff, RZ, 0xc0, !PT ;  /* 0x000000ff02027812 */ /* 0x004fc600078ec0ff */
[----:B------:R-:W2:Y:S01]  /*2d30*/  LDL.LU R237, [R1+0xa0] ;  /* 0x0000a00001ed7983 */ /* 0x000ea20000300800 */
[----:B------:R-:W-:-:S03]  /*2d40*/  F2FP.F16.E4M3.UNPACK_B R2, R2 ;  /* 0x00000002ff02723e */ /* 0x000fc600020006ff */
[----:B------:R-:W2:Y:S02]  /*2d50*/  LDL.LU R236, [R1+0xa4] ;  /* 0x0000a40001ec7983 */ /* 0x000ea40000300800 */
[----:B------:R-:W-:Y:S02]  /*2d60*/  HADD2.F32 R2, -RZ, R2.H0_H0 ;  /* 0x20000002ff027230 */ /* 0x000fe40000004100 */
[----:B------:R-:W2:Y:S03]  /*2d70*/  LDL.LU R235, [R1+0xa8] ;  /* 0x0000a80001eb7983 */ /* 0x000ea60000300800 */
[----:B------:R-:W-:Y:S01]  /*2d80*/  FMUL R2, R2, UR15 ;  /* 0x0000000f02027c20 */ /* 0x000fe20008400000 */
[----:B------:R-:W2:Y:S03]  /*2d90*/  LDL.LU R234, [R1+0xac] ;  /* 0x0000ac0001ea7983 */ /* 0x000ea60000300800 */
[----:B------:R-:W-:Y:S01]  /*2da0*/  FFMA R2, R17, UR14, R2 ;  /* 0x0000000e11027c23 */ /* 0x000fe20008000002 */
[----:B------:R-:W2:Y:S04]  /*2db0*/  LDL.LU R233, [R1+0xb0] ;  /* 0x0000b00001e97983 */ /* 0x000ea80000300800 */
[----:B------:R-:W-:Y:S01]  /*2dc0*/  F2FP.SATFINITE.E4M3.F32.PACK_AB_MERGE_C R2, RZ, R2, RZ ;  /* 0x00000002ff02723e */ /* 0x000fe200048070ff */
[----:B------:R-:W2:Y:S04]  /*2dd0*/  LDL.LU R232, [R1+0xb4] ;  /* 0x0000b40001e87983 */ /* 0x000ea80000300800 */
[----:B------:R0:W-:Y:S01]  /*2de0*/  @!P0 STG.E.U8 desc[UR12][R6.64], R2 ;  /* 0x0000000206008986 */ /* 0x0001e2000c10110c */
[----:B------:R-:W-:-:S03]  /*2df0*/  ISETP.LT.OR P0, PT, R0, 0x2, !P1 ;  /* 0x000000020000780c */ /* 0x000fc60004f01670 */
[----:B------:R-:W2:Y:S04]  /*2e00*/  LDL.LU R231, [R1+0xb8] ;  /* 0x0000b80001e77983 */ /* 0x000ea80000300800 */
[----:B------:R-:W2:Y:S01]  /*2e10*/  LDL.LU R230, [R1+0xbc] ;  /* 0x0000bc0001e67983 */ /* 0x000ea20000300800 */
[----:B0-----:R-:W-:-:S03]  /*2e20*/  PRMT R2, RZ, 0x7610, R2 ;  /* 0x00007610ff027816 */ /* 0x001fc60000000002 */
[----:B------:R-:W2:Y:S02]  /*2e30*/  LDL.LU R229, [R1+0xc0] ;  /* 0x0000c00001e57983 */ /* 0x000ea40000300800 */
[----:B------:R-:W0:Y:S02]  /*2e40*/  @!P0 LDC.64 R6, c[0x0][0x5c8] ;  /* 0x00017200ff068b82 */ /* 0x000e240000000a00 */
[----:B------:R-:W2:Y:S04]  /*2e50*/  LDL.LU R228, [R1+0xc4] ;  /* 0x0000c40001e47983 */ /* 0x000ea80000300800 */
[----:B------:R-:W3:Y:S04]  /*2e60*/  @!P0 LDG.E.U8 R2, desc[UR12][R8.64+0x1] ;  /* 0x0000010c08028981 */ /* 0x000ee8000c1e1100 */
[----:B------:R-:W2:Y:S04]  /*2e70*/  LDL.LU R227, [R1+0xc8] ;  /* 0x0000c80001e37983 */ /* 0x000ea80000300800 */
[----:B------:R-:W2:Y:S04]  /*2e80*/  LDL.LU R226, [R1+0xcc] ;  /* 0x0000cc0001e27983 */ /* 0x000ea80000300800 */
[----:B------:R-:W2:Y:S04]  /*2e90*/  LDL.LU R225, [R1+0xd0] ;  /* 0x0000d00001e17983 */ /* 0x000ea80000300800 */
[----:B------:R-:W2:Y:S01]  /*2ea0*/  LDL.LU R224, [R1+0xd4] ;  /* 0x0000d40001e07983 */ /* 0x000ea20000300800 */
[----:B0-----:R-:W-:-:S03]  /*2eb0*/  @!P0 IADD3 R6, P2, R4, R6, RZ ;  /* 0x0000000604068210 */ /* 0x001fc60007f5e0ff */
[----:B------:R-:W2:Y:S02]  /*2ec0*/  LDL.LU R223, [R1+0xd8] ;  /* 0x0000d80001df7983 */ /* 0x000ea40000300800 */
[----:B------:R-:W-:Y:S02]  /*2ed0*/  @!P0 IMAD.X R7, R3, 0x1, R7, P2 ;  /* 0x0000000103078824 */ /* 0x000fe400010e0607 */
[----:B------:R-:W2:Y:S04]  /*2ee0*/  LDL.LU R222, [R1+0xdc] ;  /* 0x0000dc0001de7983 */ /* 0x000ea80000300800 */
[----:B------:R-:W2:Y:S04]  /*2ef0*/  LDL.LU R221, [R1+0xe0] ;  /* 0x0000e00001dd7983 */ /* 0x000ea80000300800 */
[----:B------:R-:W2:Y:S04]  /*2f00*/  LDL.LU R220, [R1+0xe4] ;  /* 0x0000e40001dc7983 */ /* 0x000ea80000300800 */
[----:B------:R-:W2:Y:S04]  /*2f10*/  LDL.LU R219, [R1+0xe8] ;  /* 0x0000e80001db7983 */ /* 0x000ea80000300800 */
[----:B------:R-:W2:Y:S04]  /*2f20*/  LDL.LU R218, [R1+0xec] ;  /* 0x0000ec0001da7983 */ /* 0x000ea80000300800 */
[----:B------:R-:W2:Y:S04]  /*2f30*/  LDL.LU R217, [R1+0xf0] ;  /* 0x0000f00001d97983 */ /* 0x000ea80000300800 */
[----:B------:R-:W2:Y:S04]  /*2f40*/  LDL.LU R216, [R1+0xf4] ;  /* 0x0000f40001d87983 */ /* 0x000ea80000300800 */
[----:B------:R-:W2:Y:S04]  /*2f50*/  LDL.LU R23, [R1+0xf8] ;  /* 0x0000f80001177983 */ /* 0x000ea80000300800 */
[----:B------:R-:W2:Y:S01]  /*2f60*/  LDL.LU R22, [R1+0xfc] ;  /* 0x0000fc0001167983 */ /* 0x000ea20000300800 */
[----:B---3--:R-:W-:-:S04]  /*2f70*/  LOP3.LUT R2, R2, 0xff, RZ, 0xc0, !PT ;  /* 0x000000ff02027812 */ /* 0x008fc800078ec0ff */
[----:B------:R-:W-:-:S05]  /*2f80*/  F2FP.F16.E4M3.UNPACK_B R2, R2 ;  /* 0x00000002ff02723e */ /* 0x000fca00020006ff */
[----:B------:R-:W-:-:S05]  /*2f90*/  HADD2.F32 R2, -RZ, R2.H0_H0 ;  /* 0x20000002ff027230 */ /* 0x000fca0000004100 */
[----:B------:R-:W-:-:S04]  /*2fa0*/  FMUL R2, R2, UR15 ;  /* 0x0000000f02027c20 */ /* 0x000fc80008400000 */
[----:B------:R-:W-:-:S05]  /*2fb0*/  FFMA R2, R16, UR14, R2 ;  /* 0x0000000e10027c23 */ /* 0x000fca0008000002 */
[----:B------:R-:W-:-:S05]  /*2fc0*/  F2FP.SATFINITE.E4M3.F32.PACK_AB_MERGE_C R2, RZ, R2, RZ ;  /* 0x00000002ff02723e */ /* 0x000fca00048070ff */
[----:B------:R0:W-:Y:S02]  /*2fd0*/  @!P0 STG.E.U8 desc[UR12][R6.64+0x1], R2 ;  /* 0x0000010206008986 */ /* 0x0001e4000c10110c */
[----:B0-----:R-:W-:-:S05]  /*2fe0*/  IADD3 R6, P0, R10, 0x8, RZ ;  /* 0x000000080a067810 */ /* 0x001fca0007f1e0ff */
[----:B------:R-:W-:-:S04]  /*2ff0*/  IMAD.X R2, RZ, RZ, R11, P0 ;  /* 0x000000ffff027224 */ /* 0x000fc800000e060b */
[----:B------:R-:W-:-:S04]  /*3000*/  IMAD R2, R2, UR16, RZ ;  /* 0x0000001002027c24 */ /* 0x000fc8000f8e02ff */
[C---:B------:R-:W-:Y:S02]  /*3010*/  IMAD R2, R6.reuse, UR17, R2 ;  /* 0x0000001106027c24 */ /* 0x040fe4000f8e0202 */
[----:B------:R-:W-:-:S03]  /*3020*/  IMAD.WIDE.U32 R6, R6, UR16, R14 ;  /* 0x0000001006067c25 */ /* 0x000fc6000f8e000e */
[----:B------:R-:W-:-:S04]  /*3030*/  IADD3 R6, P0, R6, UR18, RZ ;  /* 0x0000001206067c10 */ /* 0x000fc8000ff1e0ff */
[----:B------:R-:W-:Y:S02]  /*3040*/  IADD3.X R7, R7, UR19, R2, P0, !PT ;  /* 0x0000001307077c10 */ /* 0x000fe400087fe402 */
[----:B------:R-:W-:-:S04]  /*3050*/  ISETP.GE.AND P0, PT, R12, 0x9, PT ;  /* 0x000000090c00780c */ /* 0x000fc80003f06270 */
[----:B------:R-:W-:Y:S02]  /*3060*/  ISETP.LT.OR P2, PT, R0, 0x1, !P0 ;  /* 0x000000010000780c */ /* 0x000fe40004741670 */
[----:B------:R-:W-:-:S11]  /*3070*/  PRMT R2, RZ, 0x7610, R2 ;  /* 0x00007610ff027816 */ /* 0x000fd60000000002 */
[----:B------:R-:W3:Y:S01]  /*3080*/  @!P2 LDG.E.U8 R2, desc[UR12][R6.64] ;  /* 0x0000000c0602a981 */ /* 0x000ee2000c1e1100 */
[----:B------:R-:W0:Y:S02]  /*3090*/  @!P2 LDC.64 R16, c[0x0][0x5c8] ;  /* 0x00017200ff10ab82 */ /* 0x000e240000000a00 */
[----:B0-----:R-:W-:-:S04]  /*30a0*/  @!P2 IADD3 R16, P3, P4, R4, UR8, R16 ;  /* 0x000000080410ac10 */ /* 0x001fc8000fc7e010 */
[----:B------:R-:W-:Y:S02]  /*30b0*/  @!P2 IADD3.X R17, R3, UR5, R17, P3, P4 ;  /* 0x000000050311ac10 */ /* 0x000fe40009fe8411 */
[----:B---3--:R-:W-:-:S04]  /*30c0*/  LOP3.LUT R2, R2, 0xff, RZ, 0xc0, !PT ;  /* 0x000000ff02027812 */ /* 0x008fc800078ec0ff */
[----:B------:R-:W-:-:S05]  /*30d0*/  F2FP.F16.E4M3.UNPACK_B R2, R2 ;  /* 0x00000002ff02723e */ /* 0x000fca00020006ff */
[----:B------:R-:W-:-:S05]  /*30e0*/  HADD2.F32 R2, -RZ, R2.H0_H0 ;  /* 0x20000002ff027230 */ /* 0x000fca0000004100 */
[----:B------:R-:W-:-:S04]  /*30f0*/  FMUL R2, R2, UR15 ;  /* 0x0000000f02027c20 */ /* 0x000fc80008400000 */
[----:B----4-:R-:W-:Y:S02]  /*3100*/  FFMA R2, R71, UR14, R2 ;  /* 0x0000000e47027c23 */ /* 0x010fe40008000002 */
[----:B------:R-:W3:Y:S03]  /*3110*/  LDL.LU R71, [R1+0x140] ;  /* 0x0001400001477983 */ /* 0x000ee60000300800 */
[----:B------:R-:W-:-:S05]  /*3120*/  F2FP.SATFINITE.E4M3.F32.PACK_AB_MERGE_C R2, RZ, R2, RZ ;  /* 0x00000002ff02723e */ /* 0x000fca00048070ff */
[----:B------:R0:W-:Y:S01]  /*3130*/  @!P2 STG.E.U8 desc[UR12][R16.64], R2 ;  /* 0x000000021000a986 */ /* 0x0001e2000c10110c */
[----:B------:R-:W-:Y:S02]  /*3140*/  ISETP.LT.OR P2, PT, R0, 0x2, !P0 ;  /* 0x000000020000780c */ /* 0x000fe40004741670 */
[----:B0-----:R-:W-:-:S11]  /*3150*/  PRMT R2, RZ, 0x7610, R2 ;  /* 0x00007610ff027816 */ /* 0x001fd60000000002 */
[----:B------:R-:W0:Y:S01]  /*3160*/  @!P2 LDC.64 R16, c[0x0][0x5c8] ;  /* 0x00017200ff10ab82 */ /* 0x000e220000000a00 */
[----:B------:R-:W4:Y:S01]  /*3170*/  @!P2 LDG.E.U8 R2, desc[UR12][R6.64+0x1] ;  /* 0x0000010c0602a981 */ /* 0x000f22000c1e1100 */
[----:B0-----:R-:W-:-:S04]  /*3180*/  @!P2 IADD3 R16, P3, P4, R4, UR8, R16 ;  /* 0x000000080410ac10 */ /* 0x001fc8000fc7e010 */
[----:B------:R-:W-:Y:S02]  /*3190*/  @!P2 IADD3.X R17, R3, UR5, R17, P3, P4 ;  /* 0x000000050311ac10 */ /* 0x000fe40009fe8411 */
[----:B----4-:R-:W-:-:S04]  /*31a0*/  LOP3.LUT R2, R2, 0xff, RZ, 0xc0, !PT ;  /* 0x000000ff02027812 */ /* 0x010fc800078ec0ff */
[----:B------:R-:W-:-:S05]  /*31b0*/  F2FP.F16.E4M3.UNPACK_B R2, R2 ;  /* 0x00000002ff02723e */ /* 0x000fca00020006ff */
[----:B------:R-:W-:-:S05]  /*31c0*/  HADD2.F32 R2, -RZ, R2.H0_H0 ;  /* 0x20000002ff027230 */ /* 0x000fca0000004100 */
[----:B------:R-:W-:-:S04]  /*31d0*/  FMUL R2, R2, UR15 ;  /* 0x0000000f02027c20 */ /* 0x000fc80008400000 */
[----:B------:R-:W-:Y:S02]  /*31e0*/  FFMA R2, R72, UR14, R2 ;  /* 0x0000000e48027c23 */ /* 0x000fe40008000002 */
[----:B------:R-:W4:Y:S03]  /*31f0*/  LDL.LU R72, [R1+0x13c] ;  /* 0x00013c0001487983 */ /* 0x000f260000300800 */
[----:B------:R-:W-:-:S05]  /*3200*/  F2FP.SATFINITE.E4M3.F32.PACK_AB_MERGE_C R2, RZ, R2, RZ ;  /* 0x00000002ff02723e */ /* 0x000fca00048070ff */
[----:B------:R0:W-:Y:S01]  /*3210*/  @!P2 STG.E.U8 desc[UR12][R16.64+0x1], R2 ;  /* 0x000001021000a986 */ /* 0x0001e2000c10110c */
[C---:B------:R-:W-:Y:S02]  /*3220*/  ISETP.LT.OR P2, PT, R0.reuse, 0x9, !P1 ;  /* 0x000000090000780c */ /* 0x040fe40004f41670 */
[----:B0-----:R-:W-:Y:S01]  /*3230*/  PRMT R2, RZ, 0x7610, R2 ;  /* 0x00007610ff027816 */ /* 0x001fe20000000002 */
[----:B------:R-:W2:Y:S10]  /*3240*/  LDL.LU R17, [R1+0x10] ;  /* 0x0000100001117983 */ /* 0x000eb40000300800 */
[----:B------:R-:W3:Y:S01]  /*3250*/  @!P2 LDG.E.U8 R2, desc[UR12][R8.64+0x8] ;  /* 0x0000080c0802a981 */ /* 0x000ee2000c1e1100 */
[----:B------:R-:W-:-:S02]  /*3260*/  ISETP.LT.OR P3, PT, R0, 0xa, !P1 ;  /* 0x0000000a0000780c */ /* 0x000fc40004f61670 */
[----:B---3--:R-:W-:-:S04]  /*3270*/  LOP3.LUT R2, R2, 0xff, RZ, 0xc0, !PT ;  /* 0x000000ff02027812 */ /* 0x008fc800078ec0ff */
[----:B------:R-:W-:-:S05]  /*3280*/  F2FP.F16.E4M3.UNPACK_B R2, R2 ;  /* 0x00000002ff02723e */ /* 0x000fca00020006ff */
[----:B------:R-:W-:-:S05]  /*3290*/  HADD2.F32 R2, -RZ, R2.H0_H0 ;  /* 0x20000002ff027230 */ /* 0x000fca0000004100 */
[----:B------:R-:W-:-:S04]  /*32a0*/  FMUL R2, R2, UR15 ;  /* 0x0000000f02027c20 */ /* 0x000fc80008400000 */
[----:B--2---:R-:W-:Y:S02]  /*32b0*/  FFMA R2, R17, UR14, R2 ;  /* 0x0000000e11027c23 */ /* 0x004fe40008000002 */
[----:B------:R-:W0:Y:S03]  /*32c0*/  @!P2 LDC.64 R16, c[0x0][0x5c8] ;  /* 0x00017200ff10ab82 */ /* 0x000e260000000a00 */
[----:B------:R-:W-:Y:S02]  /*32d0*/  F2FP.SATFINITE.E4M3.F32.PACK_AB_MERGE_C R2, RZ, R2, RZ ;  /* 0x00000002ff02723e */ /* 0x000fe400048070ff */
[----:B0-----:R-:W-:-:S05]  /*32e0*/  @!P2 IADD3 R16, P4, R4, R16, RZ ;  /* 0x000000100410a210 */ /* 0x001fca0007f9e0ff */
[----:B------:R-:W-:-:S05]  /*32f0*/  @!P2 IMAD.X R17, R3, 0x1, R17, P4 ;  /* 0x000000010311a824 */ /* 0x000fca00020e0611 */
[----:B------:R0:W-:Y:S02]  /*3300*/  @!P2 STG.E.U8 desc[UR12][R16.64+0x8], R2 ;  /* 0x000008021000a986 */ /* 0x0001e4000c10110c */
[----:B0-----:R-:W-:Y:S01]  /*3310*/  PRMT R2, RZ, 0x7610, R2 ;  /* 0x00007610ff027816 */ /* 0x001fe20000000002 */
[----:B------:R-:W0:Y:S05]  /*3320*/  @!P3 LDC.64 R16, c[0x0][0x5c8] ;  /* 0x00017200ff10bb82 */ /* 0x000e2a0000000a00 */
[----:B------:R-:W2:Y:S01]  /*3330*/  @!P3 LDG.E.U8 R2, desc[UR12][R8.64+0x9] ;  /* 0x0000090c0802b981 */ /* 0x000ea2000c1e1100 */
[----:B------:R-:W-:Y:S02]  /*3340*/  ISETP.LT.OR P2, PT, R0, 0x9, !P0 ;  /* 0x000000090000780c */ /* 0x000fe40004741670 */
[----:B0-----:R-:W-:-:S05]  /*3350*/  @!P3 IADD3 R16, P4, R4, R16, RZ ;  /* 0x000000100410b210 */ /* 0x001fca0007f9e0ff */
[----:B------:R-:W-:Y:S01]  /*3360*/  @!P3 IMAD.X R17, R3, 0x1, R17, P4 ;  /* 0x000000010311b824 */ /* 0x000fe200020e0611 */
[----:B--2---:R-:W-:-:S04]  /*3370*/  LOP3.LUT R2, R2, 0xff, RZ, 0xc0, !PT ;  /* 0x000000ff02027812 */ /* 0x004fc800078ec0ff */
[----:B------:R-:W-:-:S05]  /*3380*/  F2FP.F16.E4M3.UNPACK_B R2, R2 ;  /* 0x00000002ff02723e */ /* 0x000fca00020006ff */
[----:B------:R-:W-:-:S05]  /*3390*/  HADD2.F32 R2, -RZ, R2.H0_H0 ;  /* 0x20000002ff027230 */ /* 0x000fca0000004100 */
[----:B------:R-:W-:-:S04]  /*33a0*/  FMUL R2, R2, UR15 ;  /* 0x0000000f02027c20 */ /* 0x000fc80008400000 */
[----:B------:R-:W-:Y:S01]  /*33b0*/  FFMA R2, R73, UR14, R2 ;  /* 0x0000000e49027c23 */ /* 0x000fe20008000002 */
[----:B------:R-:W-:Y:S01]  /*33c0*/  USHF.L.U32 UR4, UR6, 0x6, URZ ;  /* 0x0000000606047899 */ /* 0x000fe2000800063f */
[----:B------:R-:W2:Y:S03]  /*33d0*/  LDL.LU R73, [R1+0x138] ;  /* 0x0001380001497983 */ /* 0x000ea60000300800 */
[----:B------:R-:W-:-:S05]  /*33e0*/  F2FP.SATFINITE.E4M3.F32.PACK_AB_MERGE_C R2, RZ, R2, RZ ;  /* 0x00000002ff02723e */ /* 0x000fca00048070ff */
[----:B------:R0:W-:Y:S02]  /*33f0*/  @!P3 STG.E.U8 desc[UR12][R16.64+0x9], R2 ;  /* 0x000009021000b986 */ /* 0x0001e4000c10110c */
[----:B0-----:R-:W-:Y:S01]  /*3400*/  PRMT R2, RZ, 0x7610, R2 ;  /* 0x00007610ff027816 */ /* 0x001fe20000000002 */
[----:B------:R-:W0:Y:S05]  /*3410*/  @!P2 LDC.64 R16, c[0x0][0x5c8] ;  /* 0x00017200ff10ab82 */ /* 0x000e2a0000000a00 */
[----:B------:R-:W3:Y:S01]  /*3420*/  @!P2 LDG.E.U8 R2, desc[UR12][R6.64+0x8] ;  /* 0x0000080c0602a981 */ /* 0x000ee2000c1e1100 */
[----:B------:R-:W-:Y:S02]  /*3430*/  ISETP.LT.OR P3, PT, R0, 0xa, !P0 ;  /* 0x0000000a0000780c */ /* 0x000fe40004761670 */
[----:B0-----:R-:W-:-:S04]  /*3440*/  @!P2 IADD3 R16, P4, P5, R4, UR8, R16 ;  /* 0x000000080410ac10 */ /* 0x001fc8000fd9e010 */
[----:B------:R-:W-:Y:S02]  /*3450*/  @!P2 IADD3.X R17, R3, UR5, R17, P4, P5 ;  /* 0x000000050311ac10 */ /* 0x000fe4000a7ea411 */
[----:B---3--:R-:W-:-:S04]  /*3460*/  LOP3.LUT R2, R2, 0xff, RZ, 0xc0, !PT ;  /* 0x000000ff02027812 */ /* 0x008fc800078ec0ff */
[----:B------:R-:W-:-:S05]  /*3470*/  F2FP.F16.E4M3.UNPACK_B R2, R2 ;  /* 0x00000002ff02723e */ /* 0x000fca00020006ff */
[----:B------:R-:W-:-:S05]  /*3480*/  HADD2.F32 R2, -RZ, R2.H0_H0 ;  /* 0x20000002ff027230 */ /* 0x000fca0000004100 */
[----:B------:R-:W-:-:S04]  /*3490*/  FMUL R2, R2, UR15 ;  /* 0x0000000f02027c20 */ /* 0x000fc80008400000 */
[----:B------:R-:W-:Y:S01]  /*34a0*/  FFMA R2, R74, UR14, R2 ;  /* 0x0000000e4a027c23 */ /* 0x000fe20008000002 */
[----:B------:R-:W-:Y:S01]  /*34b0*/  USHF.L.U64.HI UR9, UR6, 0x6, UR7 ;  /* 0x0000000606097899 */ /* 0x000fe20008010207 */
[----:B------:R-:W3:Y:S03]  /*34c0*/  LDL.LU R74, [R1+0x134] ;  /* 0x00013400014a7983 */ /* 0x000ee60000300800 */
[----:B------:R-:W-:-:S05]  /*34d0*/  F2FP.SATFINITE.E4M3.F32.PACK_AB_MERGE_C R2, RZ, R2, RZ ;  /* 0x00000002ff02723e */ /* 0x000fca00048070ff */
[----:B------:R0:W-:Y:S02]  /*34e0*/  @!P2 STG.E.U8 desc[UR12][R16.64+0x8], R2 ;  /* 0x000008021000a986 */ /* 0x0001e4000c10110c */
[----:B0-----:R-:W-:Y:S01]  /*34f0*/  PRMT R2, RZ, 0x7610, R2 ;  /* 0x00007610ff027816 */ /* 0x001fe20000000002 */
[----:B------:R-:W0:Y:S05]  /*3500*/  @!P3 LDC.64 R16, c[0x0][0x5c8] ;  /* 0x00017200ff10bb82 */ /* 0x000e2a0000000a00 */
[----:B------:R-:W4:Y:S01]  /*3510*/  @!P3 LDG.E.U8 R2, desc[UR12][R6.64+0x9] ;  /* 0x0000090c0602b981 */ /* 0x000f22000c1e1100 */
[----:B------:R-:W-:Y:S02]  /*3520*/  ISETP.LT.OR P2, PT, R0, 0x11, !P1 ;  /* 0x000000110000780c */ /* 0x000fe40004f41670 */
[----:B0-----:R-:W-:-:S04]  /*3530*/  @!P3 IADD3 R16, P4, P5, R4, UR8, R16 ;  /* 0x000000080410bc10 */ /* 0x001fc8000fd9e010 */
[----:B------:R-:W-:Y:S02]  /*3540*/  @!P3 IADD3.X R17, R3, UR5, R17, P4, P5 ;  /* 0x000000050311bc10 */ /* 0x000fe4000a7ea411 */
[----:B----4-:R-:W-:-:S04]  /*3550*/  LOP3.LUT R2, R2, 0xff, RZ, 0xc0, !PT ;  /* 0x000000ff02027812 */ /* 0x010fc800078ec0ff */
[----:B------:R-:W-:-:S05]  /*3560*/  F2FP.F16.E4M3.UNPACK_B R2, R2 ;  /* 0x00000002ff02723e */ /* 0x000fca00020006ff */
[----:B------:R-:W-:-:S05]  /*3570*/  HADD2.F32 R2, -RZ, R2.H0_H0 ;  /* 0x20000002ff027230 */ /* 0x000fca0000004100 */
[----:B------:R-:W-:-:S04]  /*3580*/  FMUL R2, R2, UR15 ;  /* 0x0000000f02027c20 */ /* 0x000fc80008400000 */
[----:B------:R-:W-:Y:S01]  /*3590*/  FFMA R2, R75, UR14, R2 ;  /* 0x0000000e4b027c23 */ /* 0x000fe20008000002 */
[----:B------:R-:W-:Y:S01]  /*35a0*/  UIMAD.WIDE.U32 UR10, UR6, 0x80, URZ ;  /* 0x00000080060a78a5 */ /* 0x000fe2000f8e003f */
[----:B------:R-:W4:Y:S03]  /*35b0*/  LDL.LU R75, [R1+0x130] ;  /* 0x00013000014b7983 */ /* 0x000f260000300800 */
[----:B------:R-:W-:-:S05]  /*35c0*/  F2FP.SATFINITE.E4M3.F32.PACK_AB_MERGE_C R2, RZ, R2, RZ ;  /* 0x00000002ff02723e */ /* 0x000fca00048070ff */
        /* <DEDUP_REMOVED lines=11> */
[----:B------:R-:W-:Y:S02]  /*3680*/  FFMA R2, R76, UR14, R2 ;  /* 0x0000000e4c027c23 */ /* 0x000fe40008000002 */
[----:B------:R-:W2:Y:S03]  /*3690*/  LDL.LU R76, [R1+0x12c] ;  /* 0x00012c00014c7983 */ /* 0x000ea60000300800 */
[----:B------:R-:W-:-:S05]  /*36a0*/  F2FP.SATFINITE.E4M3.F32.PACK_AB_MERGE_C R2, RZ, R2, RZ ;  /* 0x00000002ff02723e */ /* 0x000fca00048070ff */
[----:B------:R0:W-:Y:S02]  /*36b0*/  @!P2 STG.E.U8 desc[UR12][R16.64+0x10], R2 ;  /* 0x000010021000a986 */ /* 0x0001e4000c10110c */
[----:B0-----:R-:W-:Y:S01]  /*36c0*/  PRMT R2, RZ, 0x7610, R2 ;  /* 0x00007610ff027816 */ /* 0x001fe20000000002 */
[----:B------:R-:W0:Y:S05]  /*36d0*/  @!P3 LDC.64 R16, c[0x0][0x5c8] ;  /* 0x00017200ff10bb82 */ /* 0x000e2a0000000a00 */
[----:B------:R-:W3:Y:S01]  /*36e0*/  @!P3 LDG.E.U8 R2, desc[UR12][R8.64+0x11] ;  /* 0x0000110c0802b981 */ /* 0x000ee2000c1e1100 */
[----:B------:R-:W-:Y:S02]  /*36f0*/  ISETP.LT.OR P2, PT, R0, 0x11, !P0 ;  /* 0x000000110000780c */ /* 0x000fe40004741670 */
[----:B0-----:R-:W-:-:S05]  /*3700*/  @!P3 IADD3 R16, P4, R4, R16, RZ ;  /* 0x000000100410b210 */ /* 0x001fca0007f9e0ff */
[----:B------:R-:W-:Y:S01]  /*3710*/  @!P3 IMAD.X R17, R3, 0x1, R17, P4 ;  /* 0x000000010311b824 */ /* 0x000fe200020e0611 */
[----:B---3--:R-:W-:-:S04]  /*3720*/  LOP3.LUT R2, R2, 0xff, RZ, 0xc0, !PT ;  /* 0x000000ff02027812 */ /* 0x008fc800078ec0ff */
[----:B------:R-:W-:-:S05]  /*3730*/  F2FP.F16.E4M3.UNPACK_B R2, R2 ;  /* 0x00000002ff02723e */ /* 0x000fca00020006ff */
[----:B------:R-:W-:-:S05]  /*3740*/  HADD2.F32 R2, -RZ, R2.H0_H0 ;  /* 0x20000002ff027230 */ /* 0x000fca0000004100 */
[----:B------:R-:W-:-:S04]  /*3750*/  FMUL R2, R2, UR15 ;  /* 0x0000000f02027c20 */ /* 0x000fc80008400000 */
[----:B------:R-:W-:Y:S02]  /*3760*/  FFMA R2, R77, UR14, R2 ;  /* 0x0000000e4d027c23 */ /* 0x000fe40008000002 */
        /* <DEDUP_REMOVED lines=16> */
[----:B------:R0:W-:Y:S02]  /*3870*/  @!P2 STG.E.U8 desc[UR12][R16.64+0x10], R2 ;  /* 0x000010021000a986 */ /* 0x0001e4000c10110c */
[----:B0-----:R-:W-:Y:S01]  /*3880*/  PRMT R2, RZ, 0x7610, R2 ;  /* 0x00007610ff027816 */ /* 0x001fe20000000002 */
[----:B------:R-:W0:Y:S05]  /*3890*/  @!P3 LDC.64 R16, c[0x0][0x5c8] ;  /* 0x00017200ff10bb82 */ /* 0x000e2a0000000a00 */
[----:B------:R-:W2:Y:S01]  /*38a0*/  @!P3 LDG.E.U8 R2, desc[UR12][R6.64+0x11] ;  /* 0x0000110c0602b981 */ /* 0x000ea2000c1e1100 */
[----:B------:R-:W-:Y:S02]  /*38b0*/  ISETP.LT.OR P2, PT, R0, 0x19, !P1 ;  /* 0x000000190000780c */ /* 0x000fe40004f41670 */
[----:B0-----:R-:W-:-:S04]  /*38c0*/  @!P3 IADD3 R16, P4, P5, R4, UR8, R16 ;  /* 0x000000080410bc10 */ /* 0x001fc8000fd9e010 */
[----:B------:R-:W-:Y:S02]  /*38d0*/  @!P3 IADD3.X R17, R3, UR5, R17, P4, P5 ;  /* 0x000000050311bc10 */ /* 0x000fe4000a7ea411 */
        /* <DEDUP_REMOVED lines=26> */
[----:B0-----:R-:W-:-:S05]  /*3a80*/  @!P3 IADD3 R16, P4, R4, R16, RZ ;  /* 0x000000100410b210 */ /* 0x001fca0007f9e0ff */
[----:B------:R-:W-:Y:S01]  /*3a90*/  @!P3 IMAD.X R17, R3, 0x1, R17, P4 ;  /* 0x000000010311b824 */ /* 0x000fe200020e0611 */
        /* <DEDUP_REMOVED lines=89> */
[----:B------:R-:W5:Y:S03]  /*4030*/  LDL.LU R87, [R1+0x100] ;  /* 0x0001000001577983 */ /* 0x000f660000300800 */
        /* <DEDUP_REMOVED lines=12> */
[----:B------:R-:W-:-:S05]  /*4100*/  FFMA R2, R13, UR14, R2 ;  /* 0x0000000e0d027c23 */ /* 0x000fca0008000002 */
[----:B------:R-:W-:Y:S02]  /*4110*/  F2FP.SATFINITE.E4M3.F32.PACK_AB_MERGE_C R13, RZ, R2, RZ ;  /* 0x00000002ff0d723e */ /* 0x000fe400048070ff */
[----:B------:R-:W-:-:S03]  /*4120*/  PRMT R2, RZ, 0x7610, R2 ;  /* 0x00007610ff027816 */ /* 0x000fc60000000002 */
[----:B------:R0:W-:Y:S04]  /*4130*/  @!P2 STG.E.U8 desc[UR12][R16.64+0x28], R13 ;  /* 0x0000280d1000a986 */ /* 0x0001e8000c10110c */
[----:B------:R-:W4:Y:S01]  /*4140*/  @!P3 LDG.E.U8 R2, desc[UR12][R8.64+0x29] ;  /* 0x0000290c0802b981 */ /* 0x000f22000c1e1100 */
[----:B0-----:R-:W0:Y:S01]  /*4150*/  @!P3 LDC.64 R16, c[0x0][0x5c8] ;  /* 0x00017200ff10bb82 */ /* 0x001e220000000a00 */
        /* <DEDUP_REMOVED lines=14> */
[----:B0-----:R-:W-:-:S04]  /*4240*/  @!P2 IADD3 R16, P4, P5, R4, UR8, R16 ;  /* 0x000000080410ac10 */ /* 0x001fc8000fd9e010 */
[----:B------:R-:W-:Y:S02]  /*4250*/  @!P2 IADD3.X R17, R3, UR5, R17, P4, P5 ;  /* 0x000000050311ac10 */ /* 0x000fe4000a7ea411 */
        /* <DEDUP_REMOVED lines=44> */
[----:B------:R-:W0:Y:S03]  /*4520*/  @!P2 LDC.64 R18, c[0x0][0x5c8] ;  /* 0x00017200ff12ab82 */ /* 0x000e260000000a00 */
[----:B------:R-:W-:Y:S02]  /*4530*/  F2FP.SATFINITE.E4M3.F32.PACK_AB_MERGE_C R13, RZ, R2, RZ ;  /* 0x00000002ff0d723e */ /* 0x000fe400048070ff */
[----:B------:R-:W-:-:S03]  /*4540*/  PRMT R2, RZ, 0x7610, R2 ;  /* 0x00007610ff027816 */ /* 0x000fc60000000002 */
[----:B------:R1:W-:Y:S04]  /*4550*/  @!P3 STG.E.U8 desc[UR12][R16.64+0x31], R13 ;  /* 0x0000310d1000b986 */ /* 0x0003e8000c10110c */
[----:B------:R-:W4:Y:S01]  /*4560*/  @!P2 LDG.E.U8 R2, desc[UR12][R6.64+0x30] ;  /* 0x0000300c0602a981 */ /* 0x000f22000c1e1100 */
[----:B------:R-:W-:Y:S02]  /*4570*/  ISETP.LT.OR P3, PT, R0, 0x32, !P0 ;  /* 0x000000320000780c */ /* 0x000fe40004761670 */
[----:B0-----:R-:W-:-:S11]  /*4580*/  @!P2 IADD3 R18, P4, P5, R4, UR8, R18 ;  /* 0x000000080412ac10 */ /* 0x001fd6000fd9e012 */
[----:B-1----:R-:W0:Y:S01]  /*4590*/  @!P3 LDC.64 R16, c[0x0][0x5c8] ;  /* 0x00017200ff10bb82 */ /* 0x002e220000000a00 */
        /* <DEDUP_REMOVED lines=10> */
[----:B------:R-:W-:Y:S02]  /*4640*/  ISETP.LT.OR P2, PT, R0, 0x39, !P1 ;  /* 0x000000390000780c */ /* 0x000fe40004f41670 */
[----:B0-----:R-:W-:-:S04]  /*4650*/  @!P3 IADD3 R16, P4, P5, R4, UR8, R16 ;  /* 0x000000080410bc10 */ /* 0x001fc8000fd9e010 */
[----:B------:R-:W-:-:S07]  /*4660*/  @!P3 IADD3.X R17, R3, UR5, R17, P4, P5 ;  /* 0x000000050311bc10 */ /* 0x000fce000a7ea411 */
[----:B-1----:R-:W0:Y:S01]  /*4670*/  @!P2 LDC.64 R18, c[0x0][0x5c8] ;  /* 0x00017200ff12ab82 */ /* 0x002e220000000a00 */
        /* <DEDUP_REMOVED lines=10> */
[----:B0-----:R-:W-:-:S05]  /*4720*/  @!P2 IADD3 R18, P4, R4, R18, RZ ;  /* 0x000000120412a210 */ /* 0x001fca0007f9e0ff */
[----:B------:R-:W-:-:S06]  /*4730*/  @!P2 IMAD.X R19, R3, 0x1, R19, P4 ;  /* 0x000000010313a824 */ /* 0x000fcc00020e0613 */
        /* <DEDUP_REMOVED lines=65> */
[----:B------:R-:W0:Y:S01]  /*4b50*/  @!P2 LDC.64 R16, c[0x0][0x5c8] ;  /* 0x00017200ff10ab82 */ /* 0x000e220000000a00 */
[----:B----4-:R-:W-:-:S04]  /*4b60*/  LOP3.LUT R2, R2, 0xff, RZ, 0xc0, !PT ;  /* 0x000000ff02027812 */ /* 0x010fc800078ec0ff */
[----:B------:R-:W-:-:S05]  /*4b70*/  F2FP.F16.E4M3.UNPACK_B R2, R2 ;  /* 0x00000002ff02723e */ /* 0x000fca00020006ff */
[----:B------:R-:W-:-:S05]  /*4b80*/  HADD2.F32 R2, -RZ, R2.H0_H0 ;  /* 0x20000002ff027230 */ /* 0x000fca0000004100 */
[----:B------:R-:W-:-:S04]  /*4b90*/  FMUL R2, R2, UR15 ;  /* 0x0000000f02027c20 */ /* 0x000fc80008400000 */
[----:B------:R-:W-:-:S05]  /*4ba0*/  FFMA R2, R244, UR14, R2 ;  /* 0x0000000ef4027c23 */ /* 0x000fca0008000002 */
[----:B-1----:R-:W-:Y:S02]  /*4bb0*/  F2FP.SATFINITE.E4M3.F32.PACK_AB_MERGE_C R13, RZ, R2, RZ ;  /* 0x00000002ff0d723e */ /* 0x002fe400048070ff */
[----:B------:R-:W-:-:S03]  /*4bc0*/  PRMT R2, RZ, 0x7610, R2 ;  /* 0x00007610ff027816 */ /* 0x000fc60000000002 */
[----:B------:R1:W-:Y:S04]  /*4bd0*/  @!P3 STG.E.U8 desc[UR12][R20.64+0x41], R13 ;  /* 0x0000410d1400b986 */ /* 0x0003e8000c10110c */
[----:B------:R-:W4:Y:S01]  /*4be0*/  @!P2 LDG.E.U8 R2, desc[UR12][R6.64+0x40] ;  /* 0x0000400c0602a981 */ /* 0x000f22000c1e1100 */
[----:B------:R-:W-:Y:S02]  /*4bf0*/  ISETP.LT.OR P3, PT, R0, 0x42, !P0 ;  /* 0x000000420000780c */ /* 0x000fe40004761670 */
[----:B0-----:R-:W-:-:S04]  /*4c00*/  @!P2 IADD3 R18, P4, P5, R4, UR8, R16 ;  /* 0x000000080412ac10 */ /* 0x001fc8000fd9e010 */
[----:B------:R-:W-:-:S07]  /*4c10*/  @!P2 IADD3.X R19, R3, UR5, R17, P4, P5 ;  /* 0x000000050313ac10 */ /* 0x000fce000a7ea411 */
        /* <DEDUP_REMOVED lines=373> */
[----:B------:R4:W2:Y:S01]  /*6370*/  @!P1 LDG.E.U8 R2, desc[UR12][R6.64+0x79] ;  /* 0x0000790c06029981 */ /* 0x0008a2000c1e1100 */
[----:B------:R-:W-:-:S05]  /*6380*/  IADD3 R13, P0, R10, 0x40, RZ ;  /* 0x000000400a0d7810 */ /* 0x000fca0007f1e0ff */
[----:B------:R-:W-:Y:S01]  /*6390*/  IMAD.X R16, RZ, RZ, R11, P0 ;  /* 0x000000ffff107224 */ /* 0x000fe200000e060b */
[----:B------:R-:W-:Y:S01]  /*63a0*/  ISETP.GE.AND P0, PT, R12, 0x41, PT ;  /* 0x000000410c00780c */ /* 0x000fe20003f06270 */
[----:B------:R-:W-:-:S03]  /*63b0*/  IMAD.WIDE.U32 R8, R13, UR16, R14 ;  /* 0x000000100d087c25 */ /* 0x000fc6000f8e000e */
[----:B------:R-:W-:Y:S01]  /*63c0*/  ISETP.LT.OR P3, PT, R0, 0x1, !P0 ;  /* 0x000000010000780c */ /* 0x000fe20004761670 */
[----:B-1----:R-:W-:Y:S01]  /*63d0*/  IMAD R18, R16, UR16, RZ ;  /* 0x0000001010127c24 */ /* 0x002fe2000f8e02ff */
[----:B0-----:R-:W-:Y:S02]  /*63e0*/  @!P1 IADD3 R16, P4, P5, R4, UR8, R20 ;  /* 0x0000000804109c10 */ /* 0x001fe4000fd9e014 */
[----:B----4-:R-:W-:Y:S01]  /*63f0*/  IADD3 R6, P2, R8, UR18, RZ ;  /* 0x0000001208067c10 */ /* 0x010fe2000ff5e0ff */
[----:B------:R-:W-:Y:S01]  /*6400*/  IMAD R13, R13, UR17, R18 ;  /* 0x000000110d0d7c24 */ /* 0x000fe2000f8e0212 */
[----:B------:R-:W-:-:S04]  /*6410*/  @!P1 IADD3.X R17, R3, UR5, R21, P4, P5 ;  /* 0x0000000503119c10 */ /* 0x000fc8000a7ea415 */
[----:B------:R-:W-:-:S03]  /*6420*/  IADD3.X R7, R9, UR19, R13, P2, !PT ;  /* 0x0000001309077c10 */ /* 0x000fc600097fe40d */
[----:B------:R-:W0:Y:S01]  /*6430*/  @!P3 LDC.64 R20, c[0x0][0x5c8] ;  /* 0x00017200ff14bb82 */ /* 0x000e220000000a00 */
[----:B--2---:R-:W-:-:S04]  /*6440*/  LOP3.LUT R2, R2, 0xff, RZ, 0xc0, !PT ;  /* 0x000000ff02027812 */ /* 0x004fc800078ec0ff */
[----:B------:R-:W-:-:S05]  /*6450*/  F2FP.F16.E4M3.UNPACK_B R2, R2 ;  /* 0x00000002ff02723e */ /* 0x000fca00020006ff */
[----:B------:R-:W-:-:S05]  /*6460*/  HADD2.F32 R2, -RZ, R2.H0_H0 ;  /* 0x20000002ff027230 */ /* 0x000fca0000004100 */
[----:B------:R-:W-:-:S04]  /*6470*/  FMUL R2, R2, UR15 ;  /* 0x0000000f02027c20 */ /* 0x000fc80008400000 */
[----:B------:R-:W-:-:S05]  /*6480*/  FFMA R2, R22, UR14, R2 ;  /* 0x0000000e16027c23 */ /* 0x000fca0008000002 */
[----:B------:R-:W-:Y:S02]  /*6490*/  F2FP.SATFINITE.E4M3.F32.PACK_AB_MERGE_C R19, RZ, R2, RZ ;  /* 0x00000002ff13723e */ /* 0x000fe400048070ff */
[----:B------:R-:W-:-:S03]  /*64a0*/  PRMT R2, RZ, 0x7610, R2 ;  /* 0x00007610ff027816 */ /* 0x000fc60000000002 */
[----:B------:R1:W-:Y:S04]  /*64b0*/  @!P1 STG.E.U8 desc[UR12][R16.64+0x79], R19 ;  /* 0x0000791310009986 */ /* 0x0003e8000c10110c */
[----:B------:R-:W2:Y:S01]  /*64c0*/  @!P3 LDG.E.U8 R2, desc[UR12][R6.64] ;  /* 0x0000000c0602b981 */ /* 0x000ea2000c1e1100 */
[----:B------:R-:W-:Y:S02]  /*64d0*/  ISETP.LT.OR P2, PT, R0, 0x2, !P0 ;  /* 0x000000020000780c */ /* 0x000fe40004741670 */
[----:B0-----:R-:W-:Y:S02]  /*64e0*/  @!P3 IADD3 R8, P1, P4, R4, UR4, R20 ;  /* 0x000000040408bc10 */ /* 0x001fe4000fc3e014 */
[----:B--2---:R-:W-:-:S04]  /*64f0*/  LOP3.LUT R2, R2, 0xff, RZ, 0xc0, !PT ;  /* 0x000000ff02027812 */ /* 0x004fc800078ec0ff */
[----:B------:R-:W-:-:S05]  /*6500*/  F2FP.F16.E4M3.UNPACK_B R2, R2 ;  /* 0x00000002ff02723e */ /* 0x000fca00020006ff */
[----:B------:R-:W-:-:S05]  /*6510*/  HADD2.F32 R2, -RZ, R2.H0_H0 ;  /* 0x20000002ff027230 */ /* 0x000fca0000004100 */
[----:B------:R-:W-:-:S04]  /*6520*/  FMUL R9, R2, UR15 ;  /* 0x0000000f02097c20 */ /* 0x000fc80008400000 */
[----:B------:R-:W-:Y:S01]  /*6530*/  FFMA R152, R152, UR14, R9 ;  /* 0x0000000e98987c23 */ /* 0x000fe20008000009 */
[----:B------:R-:W-:Y:S02]  /*6540*/  @!P3 IADD3.X R9, R3, UR9, R21, P1, P4 ;  /* 0x000000090309bc10 */ /* 0x000fe40008fe8415 */
[----:B------:R-:W-:Y:S01]  /*6550*/  PRMT R2, RZ, 0x7610, R2 ;  /* 0x00007610ff027816 */ /* 0x000fe20000000002 */
[----:B------:R-:W0:Y:S01]  /*6560*/  @!P2 LDC.64 R20, c[0x0][0x5c8] ;  /* 0x00017200ff14ab82 */ /* 0x000e220000000a00 */
[----:B-1----:R-:W-:-:S05]  /*6570*/  F2FP.SATFINITE.E4M3.F32.PACK_AB_MERGE_C R19, RZ, R152, RZ ;  /* 0x00000098ff13723e */ /* 0x002fca00048070ff */
[----:B------:R1:W-:Y:S04]  /*6580*/  @!P3 STG.E.U8 desc[UR12][R8.64], R19 ;  /* 0x000000130800b986 */ /* 0x0003e8000c10110c */
[----:B------:R-:W2:Y:S01]  /*6590*/  @!P2 LDG.E.U8 R2, desc[UR12][R6.64+0x1] ;  /* 0x0000010c0602a981 */ /* 0x000ea2000c1e1100 */
[----:B------:R-:W-:-:S05]  /*65a0*/  IADD3 R13, P1, R10, 0x48, RZ ;  /* 0x000000480a0d7810 */ /* 0x000fca0007f3e0ff */
[----:B------:R-:W-:Y:S01]  /*65b0*/  IMAD.X R18, RZ, RZ, R11, P1 ;  /* 0x000000ffff127224 */ /* 0x000fe200008e060b */
[----:B------:R-:W-:Y:S01]  /*65c0*/  ISETP.GE.AND P1, PT, R12, 0x49, PT ;  /* 0x000000490c00780c */ /* 0x000fe20003f26270 */
[----:B------:R-:W-:-:S03]  /*65d0*/  IMAD.WIDE.U32 R16, R13, UR16, R14 ;  /* 0x000000100d107c25 */ /* 0x000fc6000f8e000e */
[----:B------:R-:W-:Y:S01]  /*65e0*/  ISETP.LT.OR P3, PT, R0, 0x1, !P1 ;  /* 0x000000010000780c */ /* 0x000fe20004f61670 */
[----:B-1----:R-:W-:Y:S01]  /*65f0*/  IMAD R8, R18, UR16, RZ ;  /* 0x0000001012087c24 */ /* 0x002fe2000f8e02ff */
[----:B0-----:R-:W-:-:S03]  /*6600*/  @!P2 IADD3 R18, P5, P6, R4, UR4, R20 ;  /* 0x000000040412ac10 */ /* 0x001fc6000febe014 */
[----:B------:R-:W-:Y:S01]  /*6610*/  IMAD R13, R13, UR17, R8 ;  /* 0x000000110d0d7c24 */ /* 0x000fe2000f8e0208 */
[----:B------:R-:W-:Y:S02]  /*6620*/  IADD3 R8, P4, R16, UR18, RZ ;  /* 0x0000001210087c10 */ /* 0x000fe4000ff9e0ff */
[----:B------:R-:W-:Y:S02]  /*6630*/  @!P2 IADD3.X R19, R3, UR9, R21, P5, P6 ;  /* 0x000000090313ac10 */ /* 0x000fe4000afec415 */
        /* <DEDUP_REMOVED lines=11> */
[----:B------:R-:W-:Y:S01]  /*66f0*/  IMAD.U32 R17, RZ, RZ, UR8 ;  /* 0x00000008ff117e24 */ /* 0x000fe2000f8e00ff */
[----:B------:R-:W-:-:S04]  /*6700*/  ISETP.LT.OR P2, PT, R0, 0x2, !P1 ;  /* 0x000000020000780c */ /* 0x000fc80004f41670 */
[----:B------:R-:W-:-:S04]  /*6710*/  @!P3 IADD3 R17, P4, P5, R17, UR4, R4 ;  /* 0x000000041111bc10 */ /* 0x000fc8000fd9e004 */
[----:B0-----:R-:W-:-:S05]  /*6720*/  @!P3 IADD3 R16, P6, R17, R22, RZ ;  /* 0x000000161110b210 */ /* 0x001fca0007fde0ff */
[----:B-1----:R-:W0:Y:S01]  /*6730*/  @!P2 LDC.64 R20, c[0x0][0x5c8] ;  /* 0x00017200ff14ab82 */ /* 0x002e220000000a00 */
[----:B--2---:R-:W-:-:S04]  /*6740*/  LOP3.LUT R2, R2, 0xff, RZ, 0xc0, !PT ;  /* 0x000000ff02027812 */ /* 0x004fc800078ec0ff */
[----:B------:R-:W-:-:S05]  /*6750*/  F2FP.F16.E4M3.UNPACK_B R2, R2 ;  /* 0x00000002ff02723e */ /* 0x000fca00020006ff */
[----:B------:R-:W-:-:S05]  /*6760*/  HADD2.F32 R2, -RZ, R2.H0_H0 ;  /* 0x20000002ff027230 */ /* 0x000fca0000004100 */
[----:B------:R-:W-:Y:S01]  /*6770*/  FMUL R13, R2, UR15 ;  /* 0x0000000f020d7c20 */ /* 0x000fe20008400000 */
[----:B------:R-:W-:-:S03]  /*6780*/  IMAD.U32 R2, RZ, RZ, UR5 ;  /* 0x00000005ff027e24 */ /* 0x000fc6000f8e00ff */
[----:B------:R-:W-:Y:S02]  /*6790*/  FFMA R13, R154, UR14, R13 ;  /* 0x0000000e9a0d7c23 */ /* 0x000fe4000800000d */
[----:B------:R-:W-:-:S03]  /*67a0*/  @!P3 IADD3.X R2, R2, UR9, R3, P4, P5 ;  /* 0x000000090202bc10 */ /* 0x000fc6000a7ea403 */
[----:B------:R-:W-:Y:S02]  /*67b0*/  F2FP.SATFINITE.E4M3.F32.PACK_AB_MERGE_C R13, RZ, R13, RZ ;  /* 0x0000000dff0d723e */ /* 0x000fe400048070ff */
[----:B------:R-:W-:Y:S01]  /*67c0*/  @!P3 IMAD.X R17, R2, 0x1, R23, P6 ;  /* 0x000000010211b824 */ /* 0x000fe200030e0617 */
[----:B------:R-:W-:-:S04]  /*67d0*/  PRMT R2, RZ, 0x7610, R2 ;  /* 0x00007610ff027816 */ /* 0x000fc80000000002 */
[----:B------:R1:W-:Y:S04]  /*67e0*/  @!P3 STG.E.U8 desc[UR12][R16.64], R13 ;  /* 0x0000000d1000b986 */ /* 0x0003e8000c10110c */
[----:B------:R-:W2:Y:S01]  /*67f0*/  @!P2 LDG.E.U8 R2, desc[UR12][R8.64+0x1] ;  /* 0x0000010c0802a981 */ /* 0x000ea2000c1e1100 */
[----:B------:R-:W-:Y:S02]  /*6800*/  IMAD.U32 R19, RZ, RZ, UR8 ;  /* 0x00000008ff137e24 */ /* 0x000fe4000f8e00ff */
[----:B------:R-:W-:-:S03]  /*6810*/  IMAD.U32 R23, RZ, RZ, UR5 ;  /* 0x00000005ff177e24 */ /* 0x000fc6000f8e00ff */
[----:B------:R-:W-:Y:S02]  /*6820*/  @!P2 IADD3 R19, P4, P5, R19, UR4, R4 ;  /* 0x000000041313ac10 */ /* 0x000fe4000fd9e004 */
[----:B------:R-:W-:Y:S02]  /*6830*/  ISETP.LT.OR P3, PT, R0, 0x9, !P0 ;  /* 0x000000090000780c */ /* 0x000fe40004761670 */
[----:B0-----:R-:W-:Y:S02]  /*6840*/  @!P2 IADD3 R18, P6, R19, R20, RZ ;  /* 0x000000141312a210 */ /* 0x001fe40007fde0ff */
[----:B-1----:R-:W-:-:S05]  /*6850*/  @!P2 IADD3.X R16, R23, UR9, R3, P4, P5 ;  /* 0x000000091710ac10 */ /* 0x002fca000a7ea403 */
[----:B------:R-:W-:-:S04]  /*6860*/  @!P2 IMAD.X R19, R16, 0x1, R21, P6 ;  /* 0x000000011013a824 */ /* 0x000fc800030e0615 */
        /* <DEDUP_REMOVED lines=11> */
[----:B0-----:R-:W-:-:S04]  /*6920*/  @!P3 IADD3 R16, P4, P5, R4, UR4, R16 ;  /* 0x000000040410bc10 */ /* 0x001fc8000fd9e010 */
[----:B------:R-:W-:-:S07]  /*6930*/  @!P3 IADD3.X R17, R3, UR9, R17, P4, P5 ;  /* 0x000000090311bc10 */ /* 0x000fce000a7ea411 */
[----:B-1----:R-:W0:Y:S01]  /*6940*/  @!P2 LDC.64 R18, c[0x0][0x5c8] ;  /* 0x00017200ff12ab82 */ /* 0x002e220000000a00 */
[----:B--2---:R-:W-:-:S04]  /*6950*/  LOP3.LUT R2, R2, 0xff, RZ, 0xc0, !PT ;  /* 0x000000ff02027812 */ /* 0x004fc800078ec0ff */
[----:B------:R-:W-:-:S05]  /*6960*/  F2FP.F16.E4M3.UNPACK_B R2, R2 ;  /* 0x00000002ff02723e */ /* 0x000fca00020006ff */
[----:B------:R-:W-:-:S05]  /*6970*/  HADD2.F32 R2, -RZ, R2.H0_H0 ;  /* 0x20000002ff027230 */ /* 0x000fca0000004100 */
[----:B------:R-:W-:-:S04]  /*6980*/  FMUL R13, R2, UR15 ;  /* 0x0000000f020d7c20 */ /* 0x000fc80008400000 */
[----:B------:R-:W-:Y:S01]  /*6990*/  FFMA R13, R156, UR14, R13 ;  /* 0x0000000e9c0d7c23 */ /* 0x000fe2000800000d */
[----:B------:R-:W-:-:S04]  /*69a0*/  PRMT R2, RZ, 0x7610, R2 ;  /* 0x00007610ff027816 */ /* 0x000fc80000000002 */
[----:B------:R-:W-:-:S05]  /*69b0*/  F2FP.SATFINITE.E4M3.F32.PACK_AB_MERGE_C R13, RZ, R13, RZ ;  /* 0x0000000dff0d723e */ /* 0x000fca00048070ff */
[----:B------:R1:W-:Y:S04]  /*69c0*/  @!P3 STG.E.U8 desc[UR12][R16.64+0x8], R13 ;  /* 0x0000080d1000b986 */ /* 0x0003e8000c10110c */
[----:B------:R-:W2:Y:S01]  /*69d0*/  @!P2 LDG.E.U8 R2, desc[UR12][R6.64+0x9] ;  /* 0x0000090c0602a981 */ /* 0x000ea2000c1e1100 */
[----:B------:R-:W-:Y:S02]  /*69e0*/  ISETP.LT.OR P3, PT, R0, 0x9, !P1 ;  /* 0x000000090000780c */ /* 0x000fe40004f61670 */
[----:B0-----:R-:W-:-:S04]  /*69f0*/  @!P2 IADD3 R18, P4, P5, R4, UR4, R18 ;  /* 0x000000040412ac10 */ /* 0x001fc8000fd9e012 */
[----:B------:R-:W-:-:S07]  /*6a00*/  @!P2 IADD3.X R19, R3, UR9, R19, P4, P5 ;  /* 0x000000090313ac10 */ /* 0x000fce000a7ea413 */
        /* <DEDUP_REMOVED lines=10> */
[----:B-1----:R-:W-:Y:S01]  /*6ab0*/  IMAD.U32 R17, RZ, RZ, UR8 ;  /* 0x00000008ff117e24 */ /* 0x002fe2000f8e00ff */
[----:B------:R-:W-:-:S04]  /*6ac0*/  ISETP.LT.OR P2, PT, R0, 0xa, !P1 ;  /* 0x0000000a0000780c */ /* 0x000fc80004f41670 */
[----:B------:R-:W-:-:S04]  /*6ad0*/  @!P3 IADD3 R17, P4, P5, R17, UR4, R4 ;  /* 0x000000041111bc10 */ /* 0x000fc8000fd9e004 */
[----:B0-----:R-:W-:-:S05]  /*6ae0*/  @!P3 IADD3 R16, P6, R17, R22, RZ ;  /* 0x000000161110b210 */ /* 0x001fca0007fde0ff */
[----:B--2---:R-:W0:Y:S01]  /*6af0*/  @!P2 LDC.64 R20, c[0x0][0x5c8] ;  /* 0x00017200ff14ab82 */ /* 0x004e220000000a00 */
[----:B----4-:R-:W-:-:S04]  /*6b00*/  LOP3.LUT R2, R2, 0xff, RZ, 0xc0, !PT ;  /* 0x000000ff02027812 */ /* 0x010fc800078ec0ff */
        /* <DEDUP_REMOVED lines=830> */
[----:B-1----:R-:W-:Y:S02]  /*9ef0*/  F2FP.SATFINITE.E4M3.F32.PACK_AB_MERGE_C R13, RZ, R2, RZ ;  /* 0x00000002ff0d723e */ /* 0x002fe400048070ff */
        /* <DEDUP_REMOVED lines=19> */
[----:B------:R2:W4:Y:S01]  /*a030*/  @!P1 LDG.E.U8 R2, desc[UR12][R8.64+0x79] ;  /* 0x0000790c08029981 */ /* 0x000522000c1e1100 */
[----:B------:R-:W-:Y:S01]  /*a040*/  IADD3 R13, P0, R10, 0x80, RZ ;  /* 0x000000800a0d7810 */ /* 0x000fe20007f1e0ff */
[----:B------:R-:W-:-:S04]  /*a050*/  IMAD.U32 R21, RZ, RZ, UR8 ;  /* 0x00000008ff157e24 */ /* 0x000fc8000f8e00ff */
[----:B------:R-:W-:Y:S01]  /*a060*/  IMAD.X R16, RZ, RZ, R11, P0 ;  /* 0x000000ffff107224 */ /* 0x000fe200000e060b */
[----:B------:R-:W-:Y:S01]  /*a070*/  ISETP.GE.AND P0, PT, R12, 0x81, PT ;  /* 0x000000810c00780c */ /* 0x000fe20003f06270 */
[----:B-1----:R-:W-:Y:S01]  /*a080*/  IMAD.U32 R17, RZ, RZ, UR5 ;  /* 0x00000005ff117e24 */ /* 0x002fe2000f8e00ff */
[----:B--2---:R-:W-:Y:S01]  /*a090*/  @!P1 IADD3 R9, P2, P4, R21, UR4, R4 ;  /* 0x0000000415099c10 */ /* 0x004fe2000fc5e004 */
[----:B------:R-:W-:Y:S01]  /*a0a0*/  IMAD.WIDE.U32 R6, R13, UR16, R14 ;  /* 0x000000100d067c25 */ /* 0x000fe2000f8e000e */
[----:B------:R-:W-:-:S03]  /*a0b0*/  ISETP.LT.OR P3, PT, R0, 0x1, !P0 ;  /* 0x000000010000780c */ /* 0x000fc60004761670 */
[----:B------:R-:W-:Y:S01]  /*a0c0*/  IMAD R16, R16, UR16, RZ ;  /* 0x0000001010107c24 */ /* 0x000fe2000f8e02ff */
[----:B0-----:R-:W-:Y:S02]  /*a0d0*/  @!P1 IADD3 R8, P5, R9, R18, RZ ;  /* 0x0000001209089210 */ /* 0x001fe40007fbe0ff */
[----:B------:R-:W-:Y:S01]  /*a0e0*/  @!P1 IADD3.X R18, R17, UR9, R3, P2, P4 ;  /* 0x0000000911129c10 */ /* 0x000fe200097e8403 */
[----:B------:R-:W-:Y:S01]  /*a0f0*/  IMAD R13, R13, UR17, R16 ;  /* 0x000000110d0d7c24 */ /* 0x000fe2000f8e0210 */
[----:B------:R-:W-:-:S03]  /*a100*/  IADD3 R6, P2, R6, UR18, RZ ;  /* 0x0000001206067c10 */ /* 0x000fc6000ff5e0ff */
[----:B------:R-:W-:Y:S01]  /*a110*/  @!P1 IMAD.X R9, R18, 0x1, R19, P5 ;  /* 0x0000000112099824 */ /* 0x000fe200028e0613 */
[----:B------:R-:W-:Y:S01]  /*a120*/  IADD3.X R7, R7, UR19, R13, P2, !PT ;  /* 0x0000001307077c10 */ /* 0x000fe200097fe40d */
[----:B------:R-:W0:Y:S01]  /*a130*/  @!P3 LDC.64 R18, c[0x0][0x5c8] ;  /* 0x00017200ff12bb82 */ /* 0x000e220000000a00 */
        /* <DEDUP_REMOVED lines=9> */
[----:B------:R-:W-:Y:S01]  /*a1d0*/  USHF.L.U32 UR4, UR7, 0x7, URZ ;  /* 0x0000000707047899 */ /* 0x000fe2000800063f */
[----:B------:R-:W-:-:S03]  /*a1e0*/  ISETP.LT.OR P2, PT, R0, 0x2, !P0 ;  /* 0x000000020000780c */ /* 0x000fc60004741670 */
[----:B------:R-:W-:Y:S01]  /*a1f0*/  UIADD3 UR4, UR11, UR4, URZ ;  /* 0x000000040b047290 */ /* 0x000fe2000fffe03f */
[----:B0-----:R-:W-:-:S05]  /*a200*/  @!P3 IADD3 R8, P1, P4, R4, UR10, R18 ;  /* 0x0000000a0408bc10 */ /* 0x001fca000fc3e012 */
[----:B------:R-:W-:-:S04]  /*a210*/  @!P3 IADD3.X R9, R3, UR4, R19, P1, P4 ;  /* 0x000000040309bc10 */ /* 0x000fc80008fe8413 */
[----:B------:R-:W0:Y:S01]  /*a220*/  @!P2 LDC.64 R22, c[0x0][0x5c8] ;  /* 0x00017200ff16ab82 */ /* 0x000e220000000a00 */
        /* <DEDUP_REMOVED lines=9> */
[----:B------:R-:W-:Y:S01]  /*a2c0*/  IMAD.U32 R17, RZ, RZ, UR6 ;  /* 0x00000006ff117e24 */ /* 0x000fe2000f8e00ff */
[----:B------:R-:W-:Y:S01]  /*a2d0*/  IADD3 R13, P3, R10, 0x88, RZ ;  /* 0x000000880a0d7810 */ /* 0x000fe20007f7e0ff */
[----:B------:R-:W-:Y:S02]  /*a2e0*/  IMAD.U32 R21, RZ, RZ, UR6 ;  /* 0x00000006ff157e24 */ /* 0x000fe4000f8e00ff */
[----:B------:R-:W-:Y:S01]  /*a2f0*/  IMAD.U32 R18, RZ, RZ, UR7 ;  /* 0x00000007ff127e24 */ /* 0x000fe2000f8e00ff */
[----:B------:R-:W-:Y:S01]  /*a300*/  @!P2 LEA R17, P1, R17, R4, 0x7 ;  /* 0x000000041111a211 */ /* 0x000fe200078238ff */
[----:B------:R-:W-:-:S03]  /*a310*/  IMAD.X R16, RZ, RZ, R11, P3 ;  /* 0x000000ffff107224 */ /* 0x000fc600018e060b */
[----:B------:R-:W-:Y:S02]  /*a320*/  @!P2 LEA.HI.X R18, R21, R3, R18, 0x7, P1 ;  /* 0x000000031512a211 */ /* 0x000fe400008f3c12 */
[----:B------:R-:W-:Y:S01]  /*a330*/  ISETP.GE.AND P1, PT, R12, 0x89, PT ;  /* 0x000000890c00780c */ /* 0x000fe20003f26270 */
[----:B-1----:R-:W-:-:S03]  /*a340*/  IMAD.WIDE.U32 R8, R13, UR16, R14 ;  /* 0x000000100d087c25 */ /* 0x002fc6000f8e000e */
[----:B------:R-:W-:Y:S01]  /*a350*/  ISETP.LT.OR P3, PT, R0, 0x1, !P1 ;  /* 0x000000010000780c */ /* 0x000fe20004f61670 */
[----:B------:R-:W-:Y:S01]  /*a360*/  IMAD R20, R16, UR16, RZ ;  /* 0x0000001010147c24 */ /* 0x000fe2000f8e02ff */
[----:B0-----:R-:W-:Y:S02]  /*a370*/  @!P2 IADD3 R16, P4, R17, R22, RZ ;  /* 0x000000161110a210 */ /* 0x001fe40007f9e0ff */
[----:B------:R-:W-:Y:S01]  /*a380*/  IADD3 R8, P5, R8, UR18, RZ ;  /* 0x0000001208087c10 */ /* 0x000fe2000ffbe0ff */
[----:B------:R-:W-:Y:S02]  /*a390*/  IMAD R13, R13, UR17, R20 ;  /* 0x000000110d0d7c24 */ /* 0x000fe4000f8e0214 */
[----:B------:R-:W-:-:S03]  /*a3a0*/  @!P2 IMAD.X R17, R18, 0x1, R23, P4 ;  /* 0x000000011211a824 */ /* 0x000fc600020e0617 */
        /* <DEDUP_REMOVED lines=12> */
[----:B------:R-:W-:Y:S01]  /*a470*/  @!P3 LEA R21, P2, R21, R4, 0x7 ;  /* 0x000000041515b211 */ /* 0x000fe200078438ff */
[----:B------:R-:W-:-:S03]  /*a480*/  IMAD.U32 R18, RZ, RZ, UR7 ;  /* 0x00000007ff127e24 */ /* 0x000fc6000f8e00ff */
[----:B0-----:R-:W-:Y:S02]  /*a490*/  @!P3 IADD3 R16, P4, P5, R21, UR8, R22 ;  /* 0x000000081510bc10 */ /* 0x001fe4000fd9e016 */
[----:B--2---:R-:W-:-:S04]  /*a4a0*/  LOP3.LUT R2, R2, 0xff, RZ, 0xc0, !PT ;  /* 0x000000ff02027812 */ /* 0x004fc800078ec0ff */
[----:B------:R-:W-:-:S05]  /*a4b0*/  F2FP.F16.E4M3.UNPACK_B R2, R2 ;  /* 0x00000002ff02723e */ /* 0x000fca00020006ff */
[----:B------:R-:W-:-:S05]  /*a4c0*/  HADD2.F32 R2, -RZ, R2.H0_H0 ;  /* 0x20000002ff027230 */ /* 0x000fca0000004100 */
[----:B------:R-:W-:Y:S01]  /*a4d0*/  FMUL R13, R2, UR15 ;  /* 0x0000000f020d7c20 */ /* 0x000fe20008400000 */
[----:B------:R-:W-:Y:S02]  /*a4e0*/  @!P3 LEA.HI.X R2, R89, R3, R18, 0x7, P2 ;  /* 0x000000035902b211 */ /* 0x000fe400010f3c12 */
[----:B------:R-:W-:Y:S01]  /*a4f0*/  ISETP.LT.OR P2, PT, R0, 0x2, !P1 ;  /* 0x000000020000780c */ /* 0x000fe20004f41670 */
[----:B------:R-:W-:Y:S01]  /*a500*/  FFMA R13, R90, UR14, R13 ;  /* 0x0000000e5a0d7c23 */ /* 0x000fe2000800000d */
[----:B------:R-:W-:Y:S02]  /*a510*/  @!P3 IADD3.X R17, R2, UR5, R23, P4, P5 ;  /* 0x000000050211bc10 */ /* 0x000fe4000a7ea417 */
[----:B------:R-:W-:Y:S02]  /*a520*/  PRMT R2, RZ, 0x7610, R2 ;  /* 0x00007610ff027816 */ /* 0x000fe40000000002 */
[----:B------:R-:W-:-:S05]  /*a530*/  F2FP.SATFINITE.E4M3.F32.PACK_AB_MERGE_C R13, RZ, R13, RZ ;  /* 0x0000000dff0d723e */ /* 0x000fca00048070ff */
[----:B------:R0:W-:Y:S02]  /*a540*/  @!P3 STG.E.U8 desc[UR12][R16.64], R13 ;  /* 0x0000000d1000b986 */ /* 0x0001e4000c10110c */
[----:B------:R-:W0:Y:S02]  /*a550*/  @!P2 LDC.64 R20, c[0x0][0x5c8] ;  /* 0x00017200ff14ab82 */ /* 0x000e240000000a00 */
[----:B------:R-:W2:Y:S01]  /*a560*/  @!P2 LDG.E.U8 R2, desc[UR12][R8.64+0x1] ;  /* 0x0000010c0802a981 */ /* 0x000ea2000c1e1100 */
[----:B------:R-:W-:Y:S02]  /*a570*/  IMAD.U32 R19, RZ, RZ, UR6 ;  /* 0x00000006ff137e24 */ /* 0x000fe4000f8e00ff */
[----:B------:R-:W-:-:S03]  /*a580*/  IMAD.U32 R23, RZ, RZ, UR6 ;  /* 0x00000006ff177e24 */ /* 0x000fc6000f8e00ff */
[----:B------:R-:W-:-:S04]  /*a590*/  @!P2 LEA R19, P3, R19, R4, 0x7 ;  /* 0x000000041313a211 */ /* 0x000fc800078638ff */
[----:B------:R-:W-:Y:S02]  /*a5a0*/  @!P2 LEA.HI.X R18, R23, R3, R18, 0x7, P3 ;  /* 0x000000031712a211 */ /* 0x000fe400018f3c12 */
[----:B------:R-:W-:Y:S02]  /*a5b0*/  ISETP.LT.OR P3, PT, R0, 0x9, !P0 ;  /* 0x000000090000780c */ /* 0x000fe40004761670 */
[----:B0-----:R-:W-:-:S11]  /*a5c0*/  @!P2 IADD3 R16, P4, P5, R19, UR8, R20 ;  /* 0x000000081310ac10 */ /* 0x001fd6000fd9e014 */
[----:B------:R-:W0:Y:S01]  /*a5d0*/  @!P3 LDC.64 R22, c[0x0][0x5c8] ;  /* 0x00017200ff16bb82 */ /* 0x000e220000000a00 */
[----:B------:R-:W-:Y:S02]  /*a5e0*/  @!P2 IADD3.X R17, R18, UR5, R21, P4, P5 ;  /* 0x000000051211ac10 */ /* 0x000fe4000a7ea415 */
        /* <DEDUP_REMOVED lines=9> */
[----:B------:R-:W-:Y:S02]  /*a680*/  IMAD.U32 R21, RZ, RZ, UR6 ;  /* 0x00000006ff157e24 */ /* 0x000fe4000f8e00ff */
[----:B------:R-:W-:-:S03]  /*a690*/  IMAD.U32 R18, RZ, RZ, UR7 ;  /* 0x00000007ff127e24 */ /* 0x000fc6000f8e00ff */
[----:B------:R-:W-:-:S04]  /*a6a0*/  @!P3 LEA R21, P2, R21, R4, 0x7 ;  /* 0x000000041515b211 */ /* 0x000fc800078438ff */
[----:B0-----:R-:W-:Y:S02]  /*a6b0*/  @!P3 IADD3 R16, P4, R21, R22, RZ ;  /* 0x000000161510b210 */ /* 0x001fe40007f9e0ff */
[----:B--2---:R-:W-:-:S04]  /*a6c0*/  LOP3.LUT R2, R2, 0xff, RZ, 0xc0, !PT ;  /* 0x000000ff02027812 */ /* 0x004fc800078ec0ff */
[----:B------:R-:W-:-:S05]  /*a6d0*/  F2FP.F16.E4M3.UNPACK_B R2, R2 ;  /* 0x00000002ff02723e */ /* 0x000fca00020006ff */
[----:B------:R-:W-:-:S05]  /*a6e0*/  HADD2.F32 R2, -RZ, R2.H0_H0 ;  /* 0x20000002ff027230 */ /* 0x000fca0000004100 */
[----:B------:R-:W-:Y:S01]  /*a6f0*/  FMUL R13, R2, UR15 ;  /* 0x0000000f020d7c20 */ /* 0x000fe20008400000 */
[----:B------:R-:W-:Y:S02]  /*a700*/  @!P3 LEA.HI.X R2, R89, R3, R18, 0x7, P2 ;  /* 0x000000035902b211 */ /* 0x000fe400010f3c12 */
[----:B------:R-:W-:Y:S01]  /*a710*/  ISETP.LT.OR P2, PT, R0, 0xa, !P0 ;  /* 0x0000000a0000780c */ /* 0x000fe20004741670 */
[----:B------:R-:W-:Y:S02]  /*a720*/  FFMA R13, R92, UR14, R13 ;  /* 0x0000000e5c0d7c23 */ /* 0x000fe4000800000d */
[----:B------:R-:W-:Y:S01]  /*a730*/  @!P3 IMAD.X R17, R2, 0x1, R23, P4 ;  /* 0x000000010211b824 */ /* 0x000fe200020e0617 */
        /* <DEDUP_REMOVED lines=10> */
[----:B0-----:R-:W-:-:S11]  /*a7e0*/  @!P2 IADD3 R16, P4, R19, R20, RZ ;  /* 0x000000141310a210 */ /* 0x001fd60007f9e0ff */
[----:B------:R-:W0:Y:S01]  /*a7f0*/  @!P3 LDC.64 R22, c[0x0][0x5c8] ;  /* 0x00017200ff16bb82 */ /* 0x000e220000000a00 */
[----:B------:R-:W-:Y:S01]  /*a800*/  @!P2 IMAD.X R17, R18, 0x1, R21, P4 ;  /* 0x000000011211a824 */ /* 0x000fe200020e0615 */
        /* <DEDUP_REMOVED lines=929> */
[----:B------:R-:W-:Y:S02]  /*e220*/  @!P3 LEA R21, P2, R21, R4, 0x7 ;  /* 0x000000041515b211 */ /* 0x000fe400078438ff */
[----:B------:R-:W-:Y:S02]  /*e230*/  ISETP.LT.OR P0, PT, R0, 0x7a, !P0 ;  /* 0x0000007a0000780c */ /* 0x000fe40004701670 */
[----:B--2---:R-:W-:-:S04]  /*e240*/  LOP3.LUT R2, R2, 0xff, RZ, 0xc0, !PT ;  /* 0x000000ff02027812 */ /* 0x004fc800078ec0ff */
[----:B------:R-:W-:-:S05]  /*e250*/  F2FP.F16.E4M3.UNPACK_B R2, R2 ;  /* 0x00000002ff02723e */ /* 0x000fca00020006ff */
[----:B------:R-:W-:-:S05]  /*e260*/  HADD2.F32 R2, -RZ, R2.H0_H0 ;  /* 0x20000002ff027230 */ /* 0x000fca0000004100 */
[----:B------:R-:W-:Y:S01]  /*e270*/  FMUL R13, R2, UR15 ;  /* 0x0000000f020d7c20 */ /* 0x000fe20008400000 */
[----:B------:R-:W-:Y:S02]  /*e280*/  @!P3 LEA.HI.X R2, R89, R3, R18, 0x7, P2 ;  /* 0x000000035902b211 */ /* 0x000fe400010f3c12 */
[----:B0-----:R-:W-:Y:S01]  /*e290*/  @!P3 IADD3 R16, P2, R21, R22, RZ ;  /* 0x000000161510b210 */ /* 0x001fe20007f5e0ff */
[----:B------:R-:W-:Y:S01]  /*e2a0*/  FFMA R13, R148, UR14, R13 ;  /* 0x0000000e940d7c23 */ /* 0x000fe2000800000d */
[----:B------:R-:W0:Y:S03]  /*e2b0*/  @!P0 LDC.64 R20, c[0x0][0x5c8] ;  /* 0x00017200ff148b82 */ /* 0x000e260000000a00 */
[----:B------:R-:W-:Y:S01]  /*e2c0*/  @!P3 IMAD.X R17, R2, 0x1, R23, P2 ;  /* 0x000000010211b824 */ /* 0x000fe200010e0617 */
[----:B------:R-:W-:Y:S02]  /*e2d0*/  F2FP.SATFINITE.E4M3.F32.PACK_AB_MERGE_C R13, RZ, R13, RZ ;  /* 0x0000000dff0d723e */ /* 0x000fe400048070ff */
[----:B------:R-:W-:-:S03]  /*e2e0*/  PRMT R2, RZ, 0x7610, R2 ;  /* 0x00007610ff027816 */ /* 0x000fc60000000002 */
[----:B------:R1:W-:Y:S04]  /*e2f0*/  @!P3 STG.E.U8 desc[UR12][R16.64+0x78], R13 ;  /* 0x0000780d1000b986 */ /* 0x0003e8000c10110c */
[----:B------:R0:W2:Y:S01]  /*e300*/  @!P0 LDG.E.U8 R2, desc[UR12][R6.64+0x79] ;  /* 0x0000790c06028981 */ /* 0x0000a2000c1e1100 */
[----:B------:R-:W-:Y:S02]  /*e310*/  IMAD.U32 R19, RZ, RZ, UR6 ;  /* 0x00000006ff137e24 */ /* 0x000fe4000f8e00ff */
[----:B------:R-:W-:-:S03]  /*e320*/  IMAD.U32 R23, RZ, RZ, UR6 ;  /* 0x00000006ff177e24 */ /* 0x000fc6000f8e00ff */
[----:B------:R-:W-:-:S04]  /*e330*/  @!P0 LEA R19, P2, R19, R4, 0x7 ;  /* 0x0000000413138211 */ /* 0x000fc800078438ff */
[----:B-1----:R-:W-:Y:S02]  /*e340*/  @!P0 LEA.HI.X R16, R23, R3, R18, 0x7, P2 ;  /* 0x0000000317108211 */ /* 0x002fe400010f3c12 */
[----:B------:R-:W-:Y:S02]  /*e350*/  ISETP.LT.OR P2, PT, R0, 0x79, !P1 ;  /* 0x000000790000780c */ /* 0x000fe40004f41670 */
[----:B0-----:R-:W-:-:S05]  /*e360*/  @!P0 IADD3 R6, P3, R19, R20, RZ ;  /* 0x0000001413068210 */ /* 0x001fca0007f7e0ff */
[----:B------:R-:W-:-:S06]  /*e370*/  @!P0 IMAD.X R7, R16, 0x1, R21, P3 ;  /* 0x0000000110078824 */ /* 0x000fcc00018e0615 */
        /* <DEDUP_REMOVED lines=19> */
[----:B0-----:R-:W-:Y:S01]  /*e4b0*/  @!P2 IADD3 R6, P0, P3, R19, UR8, R20 ;  /* 0x000000081306ac10 */ /* 0x001fe2000fb1e014 */
[----:B------:R-:W-:-:S03]  /*e4c0*/  FFMA R13, R150, UR14, R13 ;  /* 0x0000000e960d7c23 */ /* 0x000fc6000800000d */
[----:B------:R-:W-:Y:S02]  /*e4d0*/  @!P2 IADD3.X R7, R2, UR5, R21, P0, P3 ;  /* 0x000000050207ac10 */ /* 0x000fe400087e6415 */
[----:B------:R-:W-:Y:S01]  /*e4e0*/  F2FP.SATFINITE.E4M3.F32.PACK_AB_MERGE_C R17, RZ, R13, RZ ;  /* 0x0000000dff11723e */ /* 0x000fe200048070ff */
[----:B------:R-:W0:Y:S01]  /*e4f0*/  @!P1 LDC.64 R20, c[0x0][0x5c8] ;  /* 0x00017200ff149b82 */ /* 0x000e220000000a00 */
[----:B------:R-:W-:-:S03]  /*e500*/  PRMT R2, RZ, 0x7610, R2 ;  /* 0x00007610ff027816 */ /* 0x000fc60000000002 */
[----:B------:R1:W-:Y:S04]  /*e510*/  @!P2 STG.E.U8 desc[UR12][R6.64+0x78], R17 ;  /* 0x000078110600a986 */ /* 0x0003e8000c10110c */
[----:B------:R2:W4:Y:S01]  /*e520*/  @!P1 LDG.E.U8 R2, desc[UR12][R8.64+0x79] ;  /* 0x0000790c08029981 */ /* 0x000522000c1e1100 */
[----:B------:R-:W-:Y:S01]  /*e530*/  IADD3 R13, P0, R10, 0xc0, RZ ;  /* 0x000000c00a0d7810 */ /* 0x000fe20007f1e0ff */
[----:B------:R-:W-:-:S04]  /*e540*/  IMAD.U32 R19, RZ, RZ, UR6 ;  /* 0x00000006ff137e24 */ /* 0x000fc8000f8e00ff */
[----:B------:R-:W-:Y:S01]  /*e550*/  IMAD.X R16, RZ, RZ, R11, P0 ;  /* 0x000000ffff107224 */ /* 0x000fe200000e060b */
[----:B------:R-:W-:Y:S01]  /*e560*/  ISETP.GE.AND P0, PT, R12, 0xc1, PT ;  /* 0x000000c10c00780c */ /* 0x000fe20003f06270 */
[----:B-1----:R-:W-:Y:S01]  /*e570*/  IMAD.WIDE.U32 R6, R13, UR16, R14 ;  /* 0x000000100d067c25 */ /* 0x002fe2000f8e000e */
[----:B------:R-:W-:Y:S02]  /*e580*/  @!P1 LEA R19, P2, R19, R4, 0x7 ;  /* 0x0000000413139211 */ /* 0x000fe400078438ff */
[----:B------:R-:W-:Y:S01]  /*e590*/  ISETP.LT.OR P3, PT, R0, 0x1, !P0 ;  /* 0x000000010000780c */ /* 0x000fe20004761670 */
[----:B--2---:R-:W-:Y:S01]  /*e5a0*/  IMAD R8, R16, UR16, RZ ;  /* 0x0000001010087c24 */ /* 0x004fe2000f8e02ff */
[----:B------:R-:W-:Y:S02]  /*e5b0*/  @!P1 LEA.HI.X R18, R23, R3, R18, 0x7, P2 ;  /* 0x0000000317129211 */ /* 0x000fe400010f3c12 */
[----:B------:R-:W-:Y:S01]  /*e5c0*/  IADD3 R6, P2, R6, UR18, RZ ;  /* 0x0000001206067c10 */ /* 0x000fe2000ff5e0ff */
[----:B------:R-:W-:Y:S01]  /*e5d0*/  IMAD R13, R13, UR17, R8 ;  /* 0x000000110d0d7c24 */ /* 0x000fe2000f8e0208 */
[----:B0-----:R-:W-:-:S04]  /*e5e0*/  @!P1 IADD3 R16, P4, P5, R19, UR8, R20 ;  /* 0x0000000813109c10 */ /* 0x001fc8000fd9e014 */
[----:B------:R-:W-:Y:S02]  /*e5f0*/  @!P1 IADD3.X R17, R18, UR5, R21, P4, P5 ;  /* 0x0000000512119c10 */ /* 0x000fe4000a7ea415 */
        /* <DEDUP_REMOVED lines=12> */
[----:B------:R-:W-:Y:S01]  /*e6c0*/  VOTEU.ALL UP0, P3 ;  /* 0x00000000003f7886 */ /* 0x000fe20001800000 */
[----:B------:R-:W-:-:S04]  /*e6d0*/  ISETP.LT.OR P2, PT, R0, 0x2, !P0 ;  /* 0x000000020000780c */ /* 0x000fc80004741670 */
[----:B------:R-:W-:Y:S01]  /*e6e0*/  @!UP0 UIMAD UR4, UR7, 0xc0, URZ ;  /* 0x000000c0070488a4 */ /* 0x000fe2000f8e023f */
[----:B--2---:R-:W-:-:S04]  /*e6f0*/  LOP3.LUT R2, R2, 0xff, RZ, 0xc0, !PT ;  /* 0x000000ff02027812 */ /* 0x004fc800078ec0ff */
[----:B------:R-:W-:-:S05]  /*e700*/  F2FP.F16.E4M3.UNPACK_B R2, R2 ;  /* 0x00000002ff02723e */ /* 0x000fca00020006ff */
[----:B------:R-:W-:Y:S02]  /*e710*/  HADD2.F32 R13, -RZ, R2.H0_H0 ;  /* 0x20000002ff0d7230 */ /* 0x000fe40000004100 */
[----:B------:R-:W-:-:S03]  /*e720*/  @!P3 IMAD.MOV.U32 R2, RZ, RZ, R4 ;  /* 0x000000ffff02b224 */ /* 0x000fc600078e0004 */
[----:B------:R-:W-:Y:S01]  /*e730*/  FMUL R13, R13, UR15 ;  /* 0x0000000f0d0d7c20 */ /* 0x000fe20008400000 */
[----:B------:R-:W-:-:S04]  /*e740*/  @!P3 IMAD.WIDE.U32 R8, R9, 0xc0, R2 ;  /* 0x000000c00908b825 */ /* 0x000fc800078e0002 */
[----:B------:R-:W-:Y:S01]  /*e750*/  FFMA R13, R24, UR14, R13 ;  /* 0x0000000e180d7c23 */ /* 0x000fe2000800000d */
[----:B0-----:R-:W-:-:S04]  /*e760*/  @!P3 IADD3 R8, P1, R8, R20, RZ ;  /* 0x000000140808b210 */ /* 0x001fc80007f3e0ff */
[----:B-1----:R-:W-:Y:S02]  /*e770*/  F2FP.SATFINITE.E4M3.F32.PACK_AB_MERGE_C R19, RZ, R13, RZ ;  /* 0x0000000dff13723e */ /* 0x002fe400048070ff */
[----:B------:R-:W-:Y:S02]  /*e780*/  @!P3 IADD3.X R9, R21, UR4, R9, P1, !PT ;  /* 0x000000041509bc10 */ /* 0x000fe40008ffe409 */
[----:B------:R-:W-:Y:S01]  /*e790*/  PRMT R13, RZ, 0x7610, R13 ;  /* 0x00007610ff0d7816 */ /* 0x000fe2000000000d */
[----:B------:R-:W0:Y:S02]  /*e7a0*/  @!P2 LDC.64 R20, c[0x0][0x5c8] ;  /* 0x00017200ff14ab82 */ /* 0x000e240000000a00 */
[----:B------:R1:W-:Y:S04]  /*e7b0*/  @!P3 STG.E.U8 desc[UR12][R8.64], R19 ;  /* 0x000000130800b986 */ /* 0x0003e8000c10110c */
[----:B------:R-:W2:Y:S01]  /*e7c0*/  @!P2 LDG.E.U8 R13, desc[UR12][R6.64+0x1] ;  /* 0x0000010c060da981 */ /* 0x000ea2000c1e1100 */
[----:B------:R-:W-:Y:S01]  /*e7d0*/  IADD3 R17, P3, R10, 0xc8, RZ ;  /* 0x000000c80a117810 */ /* 0x000fe20007f7e0ff */
[----:B------:R-:W-:Y:S01]  /*e7e0*/  VOTEU.ALL UP0, P2 ;  /* 0x00000000003f7886 */ /* 0x000fe20001000000 */
[----:B------:R-:W-:-:S03]  /*e7f0*/  ISETP.GE.AND P1, PT, R12, 0xc9, PT ;  /* 0x000000c90c00780c */ /* 0x000fc60003f26270 */
[----:B------:R-:W-:Y:S02]  /*e800*/  IMAD.X R11, RZ, RZ, R11, P3 ;  /* 0x000000ffff0b7224 */ /* 0x000fe400018e060b */
[----:B-1----:R-:W-:Y:S02]  /*e810*/  @!P2 IMAD.MOV.U32 R8, RZ, RZ, R4 ;  /* 0x000000ffff08a224 */ /* 0x002fe400078e0004 */
[----:B------:R-:W-:Y:S01]  /*e820*/  @!P2 IMAD.MOV.U32 R9, RZ, RZ, R3 ;  /* 0x000000ffff09a224 */ /* 0x000fe200078e0003 */
[----:B------:R-:W-:Y:S01]  /*e830*/  ISETP.LT.OR P3, PT, R0, 0x1, !P1 ;  /* 0x000000010000780c */ /* 0x000fe20004f61670 */
[----:B------:R-:W-:Y:S01]  /*e840*/  IMAD.WIDE.U32 R14, R17, UR16, R14 ;  /* 0x00000010110e7c25 */ /* 0x000fe2000f8e000e */
[----:B------:R-:W-:-:S03]  /*e850*/  @!UP0 UIMAD UR4, UR7, 0xc0, URZ ;  /* 0x000000c0070488a4 */ /* 0x000fc6000f8e023f */
[----:B------:R-:W-:-:S04]  /*e860*/  @!P2 IMAD.WIDE.U32 R8, R23, 0xc0, R8 ;  /* 0x000000c01708a825 */ /* 0x000fc800078e0008 */
[----:B------:R-:W-:-:S04]  /*e870*/  IMAD R12, R11, UR16, RZ ;  /* 0x000000100b0c7c24 */ /* 0x000fc8000f8e02ff */
[--C-:B------:R-:W-:Y:S01]  /*e880*/  IMAD R17, R17, UR17, R12.reuse ;  /* 0x0000001111117c24 */ /* 0x100fe2000f8e020c */
[----:B------:R-:W-:Y:S02]  /*e890*/  PRMT R12, RZ, 0x7610, R12 ;  /* 0x00007610ff0c7816 */ /* 0x000fe4000000000c */
[----:B--2---:R-:W-:-:S04]  /*e8a0*/  LOP3.LUT R13, R13, 0xff, RZ, 0xc0, !PT ;  /* 0x000000ff0d0d7812 */ /* 0x004fc800078ec0ff */
[----:B------:R-:W-:-:S05]  /*e8b0*/  F2FP.F16.E4M3.UNPACK_B R13, R13 ;  /* 0x0000000dff0d723e */ /* 0x000fca00020006ff */
[----:B------:R-:W-:-:S05]  /*e8c0*/  HADD2.F32 R13, -RZ, R13.H0_H0 ;  /* 0x2000000dff0d7230 */ /* 0x000fca0000004100 */
[----:B------:R-:W-:-:S04]  /*e8d0*/  FMUL R10, R13, UR15 ;  /* 0x0000000f0d0a7c20 */ /* 0x000fc80008400000 */
[----:B------:R-:W-:Y:S01]  /*e8e0*/  FFMA R25, R25, UR14, R10 ;  /* 0x0000000e19197c23 */ /* 0x000fe2000800000a */
[----:B0-----:R-:W-:Y:S02]  /*e8f0*/  @!P2 IADD3 R10, P5, R8, R20, RZ ;  /* 0x00000014080aa210 */ /* 0x001fe40007fbe0ff */
[----:B------:R-:W-:Y:S02]  /*e900*/  IADD3 R8, P4, R14, UR18, RZ ;  /* 0x000000120e087c10 */ /* 0x000fe4000ff9e0ff */
[----:B------:R-:W-:Y:S02]  /*e910*/  @!P2 IADD3.X R11, R21, UR4, R9, P5, !PT ;  /* 0x00000004150bac10 */ /* 0x000fe4000affe409 */
[----:B------:R-:W-:Y:S02]  /*e920*/  F2FP.SATFINITE.E4M3.F32.PACK_AB_MERGE_C R25, RZ, R25, RZ ;  /* 0x00000019ff19723e */ /* 0x000fe400048070ff */
[----:B------:R-:W-:Y:S02]  /*e930*/  IADD3.X R9, R15, UR19, R17, P4, !PT ;  /* 0x000000130f097c10 */ /* 0x000fe4000a7fe411 */
[----:B------:R-:W0:Y:S01]  /*e940*/  @!P3 LDC.64 R16, c[0x0][0x5c8] ;  /* 0x00017200ff10bb82 */ /* 0x000e220000000a00 */
[----:B------:R1:W-:Y:S04]  /*e950*/  @!P2 STG.E.U8 desc[UR12][R10.64+0x1], R25 ;  /* 0x000001190a00a986 */ /* 0x0003e8000c10110c */
[----:B------:R-:W2:Y:S01]  /*e960*/  @!P3 LDG.E.U8 R12, desc[UR12][R8.64] ;  /* 0x0000000c080cb981 */ /* 0x000ea2000c1e1100 */
[----:B------:R-:W-:Y:S01]  /*e970*/  VOTEU.ALL UP0, P3 ;  /* 0x00000000003f7886 */ /* 0x000fe20001800000 */
[----:B------:R-:W-:-:S02]  /*e980*/  IMAD.U32 R13, RZ, RZ, UR6 ;  /* 0x00000006ff0d7e24 */ /* 0x000fc4000f8e00ff */
[----:B-1----:R-:W-:Y:S02]  /*e990*/  @!P3 IMAD.MOV.U32 R10, RZ, RZ, R4 ;  /* 0x000000ffff0ab224 */ /* 0x002fe400078e0004 */
[----:B------:R-:W-:Y:S01]  /*e9a0*/  @!P3 IMAD.MOV.U32 R11, RZ, RZ, R3 ;  /* 0x000000ffff0bb224 */ /* 0x000fe200078e0003 */
[----:B------:R-:W-:Y:S01]  /*e9b0*/  @!UP0 UIMAD UR4, UR7, 0xc0, URZ ;  /* 0x000000c0070488a4 */ /* 0x000fe2000f8e023f */
[----:B------:R-:W-:Y:S02]  /*e9c0*/  ISETP.LT.OR P2, PT, R0, 0x2, !P1 ;  /* 0x000000020000780c */ /* 0x000fe40004f41670 */
[----:B--2---:R-:W-:-:S04]  /*e9d0*/  LOP3.LUT R12, R12, 0xff, RZ, 0xc0, !PT ;  /* 0x000000ff0c0c7812 */ /* 0x004fc800078ec0ff */
[----:B------:R-:W-:-:S05]  /*e9e0*/  F2FP.F16.E4M3.UNPACK_B R12, R12 ;  /* 0x0000000cff0c723e */ /* 0x000fca00020006ff */
[----:B------:R-:W-:Y:S02]  /*e9f0*/  HADD2.F32 R14, -RZ, R12.H0_H0 ;  /* 0x2000000cff0e7230 */ /* 0x000fe40000004100 */
[----:B------:R-:W-:-:S04]  /*ea00*/  @!P3 IMAD.WIDE.U32 R12, R13, 0xc0, R10 ;  /* 0x000000c00d0cb825 */ /* 0x000fc800078e000a */
[----:B------:R-:W-:Y:S01]  /*ea10*/  FMUL R11, R14, UR15 ;  /* 0x0000000f0e0b7c20 */ /* 0x000fe20008400000 */
[----:B------:R-:W-:Y:S01]  /*ea20*/  @!P3 VIADD R14, R13, UR4 ;  /* 0x000000040d0ebc36 */ /* 0x000fe20008000000 */
[----:B0-----:R-:W-:Y:S02]  /*ea30*/  @!P3 IADD3 R10, P4, P5, R12, UR8, R16 ;  /* 0x000000080c0abc10 */ /* 0x001fe4000fd9e010 */
[----:B------:R-:W-:Y:S01]  /*ea40*/  FFMA R26, R26, UR14, R11 ;  /* 0x0000000e1a1a7c23 */ /* 0x000fe2000800000b */
[----:B------:R-:W-:Y:S02]  /*ea50*/  PRMT R12, RZ, 0x7610, R12 ;  /* 0x00007610ff0c7816 */ /* 0x000fe4000000000c */
[----:B------:R-:W-:Y:S02]  /*ea60*/  @!P3 IADD3.X R11, R14, UR5, R17, P4, P5 ;  /* 0x000000050e0bbc10 */ /* 0x000fe4000a7ea411 */
[----:B------:R-:W-:Y:S01]  /*ea70*/  F2FP.SATFINITE.E4M3.F32.PACK_AB_MERGE_C R15, RZ, R26, RZ ;  /* 0x0000001aff0f723e */ /* 0x000fe200048070ff */
[----:B------:R-:W0:Y:S04]  /*ea80*/  @!P2 LDC.64 R16, c[0x0][0x5c8] ;  /* 0x00017200ff10ab82 */ /* 0x000e280000000a00 */
[----:B------:R1:W-:Y:S04]  /*ea90*/  @!P3 STG.E.U8 desc[UR12][R10.64], R15 ;  /* 0x0000000f0a00b986 */ /* 0x0003e8000c10110c */
[----:B------:R-:W2:Y:S01]  /*eaa0*/  @!P2 LDG.E.U8 R12, desc[UR12][R8.64+0x1] ;  /* 0x0000010c080ca981 */ /* 0x000ea2000c1e1100 */
[----:B------:R-:W-:Y:S01]  /*eab0*/  VOTEU.ALL UP0, P2 ;  /* 0x00000000003f7886 */ /* 0x000fe20001000000 */
[----:B------:R-:W-:-:S04]  /*eac0*/  IMAD.U32 R13, RZ, RZ, UR6 ;  /* 0x00000006ff0d7e24 */ /* 0x000fc8000f8e00ff */
[----:B------:R-:W-:Y:S01]  /*ead0*/  @!UP0 UIMAD UR4, UR7, 0xc0, URZ ;  /* 0x000000c0070488a4 */ /* 0x000fe2000f8e023f */
[----:B-1----:R-:W-:Y:S02]  /*eae0*/  @!P2 IMAD.MOV.U32 R10, RZ, RZ, R4 ;  /* 0x000000ffff0aa224 */ /* 0x002fe400078e0004 */
[----:B------:R-:W-:Y:S01]  /*eaf0*/  @!P2 IMAD.MOV.U32 R11, RZ, RZ, R3 ;  /* 0x000000ffff0ba224 */ /* 0x000fe200078e0003 */
[----:B------:R-:W-:-:S13]  /*eb00*/  ISETP.LT.OR P3, PT, R0, 0x9, !P0 ;  /* 0x000000090000780c */ /* 0x000fda0004761670 */
[----:B------:R-:W1:Y:S01]  /*eb10*/  @!P3 LDC.64 R18, c[0x0][0x5c8] ;  /* 0x00017200ff12bb82 */ /* 0x000e620000000a00 */
[----:B--2---:R-:W-:-:S04]  /*eb20*/  LOP3.LUT R12, R12, 0xff, RZ, 0xc0, !PT ;  /* 0x000000ff0c0c7812 */ /* 0x004fc800078ec0ff */
[----:B------:R-:W-:-:S05]  /*eb30*/  F2FP.F16.E4M3.UNPACK_B R12, R12 ;  /* 0x0000000cff0c723e */ /* 0x000fca00020006ff */
[----:B------:R-:W-:Y:S02]  /*eb40*/  HADD2.F32 R14, -RZ, R12.H0_H0 ;  /* 0x2000000cff0e7230 */ /* 0x000fe40000004100 */
[----:B------:R-:W-:-:S04]  /*eb50*/  @!P2 IMAD.WIDE.U32 R12, R13, 0xc0, R10 ;  /* 0x000000c00d0ca825 */ /* 0x000fc800078e000a */
[----:B------:R-:W-:Y:S01]  /*eb60*/  FMUL R14, R14, UR15 ;  /* 0x0000000f0e0e7c20 */ /* 0x000fe20008400000 */
[----:B------:R-:W-:Y:S01]  /*eb70*/  @!P2 VIADD R10, R13, UR4 ;  /* 0x000000040d0aac36 */ /* 0x000fe20008000000 */
[----:B0-----:R-:W-:Y:S02]  /*eb80*/  @!P2 IADD3 R12, P4, P5, R12, UR8, R16 ;  /* 0x000000080c0cac10 */ /* 0x001fe4000fd9e010 */
[----:B------:R-:W-:Y:S02]  /*eb90*/  FFMA R14, R27, UR14, R14 ;  /* 0x0000000e1b0e7c23 */ /* 0x000fe4000800000e */
[----:B------:R-:W-:Y:S02]  /*eba0*/  @!P2 IADD3.X R13, R10, UR5, R17, P4, P5 ;  /* 0x000000050a0dac10 */ /* 0x000fe4000a7ea411 */
[----:B------:R-:W-:Y:S02]  /*ebb0*/  PRMT R10, RZ, 0x7610, R10 ;  /* 0x00007610ff0a7816 */ /* 0x000fe4000000000a */
[----:B------:R-:W-:-:S05]  /*ebc0*/  F2FP.SATFINITE.E4M3.F32.PACK_AB_MERGE_C R17, RZ, R14, RZ ;  /* 0x0000000eff11723e */ /* 0x000fca00048070ff */
[----:B------:R0:W-:Y:S04]  /*ebd0*/  @!P2 STG.E.U8 desc[UR12][R12.64+0x1], R17 ;  /* 0x000001110c00a986 */ /* 0x0001e8000c10110c */
[----:B------:R-:W2:Y:S01]  /*ebe0*/  @!P3 LDG.E.U8 R10, desc[UR12][R6.64+0x8] ;  /* 0x0000080c060ab981 */ /* 0x000ea2000c1e1100 */
[----:B------:R-:W-:Y:S02]  /*ebf0*/  IMAD.U32 R15, RZ, RZ, UR6 ;  /* 0x00000006ff0f7e24 */ /* 0x000fe4000f8e00ff */
[----:B------:R-:W-:Y:S01]  /*ec00*/  @!P3 IMAD.MOV.U32 R11, RZ, RZ, R3 ;  /* 0x000000ffff0bb224 */ /* 0x000fe200078e0003 */
[----:B------:R-:W-:Y:S01]  /*ec10*/  VOTEU.ALL UP0, P3 ;  /* 0x00000000003f7886 */ /* 0x000fe20001800000 */
[----:B------:R-:W-:-:S04]  /*ec20*/  ISETP.LT.OR P4, PT, R0, 0xa, !P0 ;  /* 0x0000000a0000780c */ /* 0x000fc80004781670 */
[----:B------:R-:W-:Y:S01]  /*ec30*/  @!UP0 UIMAD UR4, UR7, 0xc0, URZ ;  /* 0x000000c0070488a4 */ /* 0x000fe2000f8e023f */
[----:B0-----:R-:W-:-:S08]  /*ec40*/  PRMT R12, RZ, 0x7610, R12 ;  /* 0x00007610ff0c7816 */ /* 0x001fd0000000000c */
[----:B------:R-:W0:Y:S01]  /*ec50*/  @!P4 LDC.64 R16, c[0x0][0x5c8] ;  /* 0x00017200ff10cb82 */ /* 0x000e220000000a00 */
[----:B--2---:R-:W-:-:S04]  /*ec60*/  LOP3.LUT R10, R10, 0xff, RZ, 0xc0, !PT ;  /* 0x000000ff0a0a7812 */ /* 0x004fc800078ec0ff */
[----:B------:R-:W-:-:S05]  /*ec70*/  F2FP.F16.E4M3.UNPACK_B R10, R10 ;  /* 0x0000000aff0a723e */ /* 0x000fca00020006ff */
[----:B------:R-:W-:Y:S02]  /*ec80*/  HADD2.F32 R14, -RZ, R10.H0_H0 ;  /* 0x2000000aff0e7230 */ /* 0x000fe40000004100 */
[----:B------:R-:W-:-:S04]  /*ec90*/  @!P3 IMAD.MOV.U32 R10, RZ, RZ, R4 ;  /* 0x000000ffff0ab224 */ /* 0x000fc800078e0004 */
[----:B------:R-:W-:-:S04]  /*eca0*/  @!P3 IMAD.WIDE.U32 R10, R15, 0xc0, R10 ;  /* 0x000000c00f0ab825 */ /* 0x000fc800078e000a */
[----:B------:R-:W-:-:S04]  /*ecb0*/  FMUL R15, R14, UR15 ;  /* 0x0000000f0e0f7c20 */ /* 0x000fc80008400000 */
[----:B------:R-:W-:Y:S01]  /*ecc0*/  FFMA R15, R28, UR14, R15 ;  /* 0x0000000e1c0f7c23 */ /* 0x000fe2000800000f */
[----:B-1----:R-:W-:-:S04]  /*ecd0*/  @!P3 IADD3 R10, P2, R10, R18, RZ ;  /* 0x000000120a0ab210 */ /* 0x002fc80007f5e0ff */
[----:B------:R-:W-:Y:S02]  /*ece0*/  @!P3 IADD3.X R11, R19, UR4, R11, P2, !PT ;  /* 0x00000004130bbc10 */ /* 0x000fe400097fe40b */
[----:B------:R-:W-:-:S05]  /*ecf0*/  F2FP.SATFINITE.E4M3.F32.PACK_AB_MERGE_C R15, RZ, R15, RZ ;  /* 0x0000000fff0f723e */ /* 0x000fca00048070ff */
[----:B------:R1:W-:Y:S04]  /*ed00*/  @!P3 STG.E.U8 desc[UR12][R10.64+0x8], R15 ;  /* 0x0000080f0a00b986 */ /* 0x0003e8000c10110c */
[----:B------:R-:W2:Y:S01]  /*ed10*/  @!P4 LDG.E.U8 R12, desc[UR12][R6.64+0x9] ;  /* 0x0000090c060cc981 */ /* 0x000ea2000c1e1100 */
[----:B------:R-:W-:Y:S01]  /*ed20*/  IMAD.U32 R13, RZ, RZ, UR6 ;  /* 0x00000006ff0d7e24 */ /* 0x000fe2000f8e00ff */
[----:B------:R-:W-:Y:S01]  /*ed30*/  VOTEU.ALL UP0, P4 ;  /* 0x00000000003f7886 */ /* 0x000fe20002000000 */
[----:B-1----:R-:W-:Y:S02]  /*ed40*/  @!P4 IMAD.MOV.U32 R10, RZ, RZ, R4 ;  /* 0x000000ffff0ac224 */ /* 0x002fe400078e0004 */
[----:B------:R-:W-:Y:S01]  /*ed50*/  @!P4 IMAD.MOV.U32 R11, RZ, RZ, R3 ;  /* 0x000000ffff0bc224 */ /* 0x000fe200078e0003 */
[----:B------:R-:W-:Y:S01]  /*ed60*/  ISETP.LT.OR P2, PT, R0, 0x9, !P1 ;  /* 0x000000090000780c */ /* 0x000fe20004f41670 */
[----:B------:R-:W-:Y:S01]  /*ed70*/  @!UP0 UIMAD UR4, UR7, 0xc0, URZ ;  /* 0x000000c0070488a4 */ /* 0x000fe2000f8e023f */
[----:B--2---:R-:W-:-:S04]  /*ed80*/  LOP3.LUT R12, R12, 0xff, RZ, 0xc0, !PT ;  /* 0x000000ff0c0c7812 */ /* 0x004fc800078ec0ff */
[----:B------:R-:W-:-:S05]  /*ed90*/  F2FP.F16.E4M3.UNPACK_B R12, R12 ;  /* 0x0000000cff0c723e */ /* 0x000fca00020006ff */
[----:B------:R-:W-:Y:S02]  /*eda0*/  HADD2.F32 R14, -RZ, R12.H0_H0 ;  /* 0x2000000cff0e7230 */ /* 0x000fe40000004100 */
[----:B------:R-:W-:-:S04]  /*edb0*/  @!P4 IMAD.WIDE.U32 R12, R13, 0xc0, R10 ;  /* 0x000000c00d0cc825 */ /* 0x000fc800078e000a */
[----:B------:R-:W-:Y:S01]  /*edc0*/  FMUL R14, R14, UR15 ;  /* 0x0000000f0e0e7c20 */ /* 0x000fe20008400000 */
[----:B0-----:R-:W-:-:S03]  /*edd0*/  @!P4 IADD3 R10, P3, R12, R16, RZ ;  /* 0x000000100c0ac210 */ /* 0x001fc60007f7e0ff */
[----:B------:R-:W-:Y:S01]  /*ede0*/  FFMA R14, R29, UR14, R14 ;  /* 0x0000000e1d0e7c23 */ /* 0x000fe2000800000e */
[----:B------:R-:W-:Y:S02]  /*edf0*/  PRMT R12, RZ, 0x7610, R12 ;  /* 0x00007610ff0c7816 */ /* 0x000fe4000000000c */
[----:B------:R-:W-:Y:S02]  /*ee00*/  @!P4 IADD3.X R11, R17, UR4, R13, P3, !PT ;  /* 0x00000004110bcc10 */ /* 0x000fe40009ffe40d */
        /* <DEDUP_REMOVED lines=19> */
[----:B------:R-:W-:Y:S01]  /*ef40*/  PRMT R10, RZ, 0x7610, R10 ;  /* 0x00007610ff0a7816 */ /* 0x000fe2000000000a */
[----:B------:R-:W0:Y:S01]  /*ef50*/  @!P3 LDC.64 R16, c[0x0][0x5c8] ;  /* 0x00017200ff10bb82 */ /* 0x000e220000000a00 */
[----:B------:R-:W-:-:S05]  /*ef60*/  F2FP.SATFINITE.E4M3.F32.PACK_AB_MERGE_C R15, RZ, R11, RZ ;  /* 0x0000000bff0f723e */ /* 0x000fca00048070ff */
[----:B------:R1:W-:Y:S04]  /*ef70*/  @!P2 STG.E.U8 desc[UR12][R12.64+0x8], R15 ;  /* 0x0000080f0c00a986 */ /* 0x0003e8000c10110c */
[----:B------:R-:W2:Y:S01]  /*ef80*/  @!P3 LDG.E.U8 R10, desc[UR12][R8.64+0x9] ;  /* 0x0000090c080ab981 */ /* 0x000ea2000c1e1100 */
[----:B------:R-:W-:Y:S01]  /*ef90*/  VOTEU.ALL UP0, P3 ;  /* 0x00000000003f7886 */ /* 0x000fe20001800000 */
[----:B------:R-:W-:Y:S02]  /*efa0*/  IMAD.U32 R19, RZ, RZ, UR6 ;  /* 0x00000006ff137e24 */ /* 0x000fe4000f8e00ff */
[----:B------:R-:W-:Y:S02]  /*efb0*/  @!P3 IMAD.MOV.U32 R11, RZ, RZ, R3 ;  /* 0x000000ffff0bb224 */ /* 0x000fe400078e0003 */
[----:B------:R-:W-:Y:S01]  /*efc0*/  @!UP0 UIMAD UR4, UR7, 0xc0, URZ ;  /* 0x000000c0070488a4 */ /* 0x000fe2000f8e023f */
[----:B------:R-:W-:-:S02]  /*efd0*/  ISETP.LT.OR P2, PT, R0, 0x11, !P0 ;  /* 0x000000110000780c */ /* 0x000fc40004741670 */
[----:B--2---:R-:W-:-:S04]  /*efe0*/  LOP3.LUT R10, R10, 0xff, RZ, 0xc0, !PT ;  /* 0x000000ff0a0a7812 */ /* 0x004fc800078ec0ff */
[----:B------:R-:W-:-:S05]  /*eff0*/  F2FP.F16.E4M3.UNPACK_B R10, R10 ;  /* 0x0000000aff0a723e */ /* 0x000fca00020006ff */
[----:B------:R-:W-:Y:S02]  /*f000*/  HADD2.F32 R14, -RZ, R10.H0_H0 ;  /* 0x2000000aff0e7230 */ /* 0x000fe40000004100 */
[----:B------:R-:W-:-:S03]  /*f010*/  @!P3 IMAD.MOV.U32 R10, RZ, RZ, R4 ;  /* 0x000000ffff0ab224 */ /* 0x000fc600078e0004 */
[----:B------:R-:W-:Y:S01]  /*f020*/  FMUL R14, R14, UR15 ;  /* 0x0000000f0e0e7c20 */ /* 0x000fe20008400000 */
[----:B------:R-:W-:Y:S02]  /*f030*/  @!P3 IMAD.WIDE.U32 R10, R19, 0xc0, R10 ;  /* 0x000000c0130ab825 */ /* 0x000fe400078e000a */
[----:B------:R-:W2:Y:S02]  /*f040*/  @!P2 LDC.64 R18, c[0x0][0x5c8] ;  /* 0x00017200ff12ab82 */ /* 0x000ea40000000a00 */
[----:B------:R-:W-:Y:S01]  /*f050*/  FFMA R14, R31, UR14, R14 ;  /* 0x0000000e1f0e7c23 */ /* 0x000fe2000800000e */
[----:B-1----:R-:W-:Y:S01]  /*f060*/  @!P3 VIADD R12, R11, UR4 ;  /* 0x000000040b0cbc36 */ /* 0x002fe20008000000 */
[----:B0-----:R-:W-:-:S04]  /*f070*/  @!P3 IADD3 R10, P4, P5, R10, UR8, R16 ;  /* 0x000000080a0abc10 */ /* 0x001fc8000fd9e010 */
[----:B------:R-:W-:Y:S02]  /*f080*/  @!P3 IADD3.X R11, R12, UR5, R17, P4, P5 ;  /* 0x000000050c0bbc10 */ /* 0x000fe4000a7ea411 */
[----:B------:R-:W-:Y:S02]  /*f090*/  F2FP.SATFINITE.E4M3.F32.PACK_AB_MERGE_C R17, RZ, R14, RZ ;  /* 0x0000000eff11723e */ /* 0x000fe400048070ff */
[----:B------:R-:W-:-:S03]  /*f0a0*/  PRMT R12, RZ, 0x7610, R12 ;  /* 0x00007610ff0c7816 */ /* 0x000fc6000000000c */
[----:B------:R0:W-:Y:S04]  /*f0b0*/  @!P3 STG.E.U8 desc[UR12][R10.64+0x9], R17 ;  /* 0x000009110a00b986 */ /* 0x0001e8000c10110c */
[----:B------:R-:W4:Y:S01]  /*f0c0*/  @!P2 LDG.E.U8 R12, desc[UR12][R6.64+0x10] ;  /* 0x0000100c060ca981 */ /* 0x000f22000c1e1100 */
[----:B------:R-:W-:Y:S01]  /*f0d0*/  IMAD.U32 R13, RZ, RZ, UR6 ;  /* 0x00000006ff0d7e24 */ /* 0x000fe2000f8e00ff */
[----:B------:R-:W-:Y:S01]  /*f0e0*/  VOTEU.ALL UP0, P2 ;  /* 0x00000000003f7886 */ /* 0x000fe20001000000 */
[----:B0-----:R-:W-:Y:S02]  /*f0f0*/  @!P2 IMAD.MOV.U32 R10, RZ, RZ, R4 ;  /* 0x000000ffff0aa224 */ /* 0x001fe400078e0004 */
[----:B------:R-:W-:Y:S01]  /*f100*/  @!P2 IMAD.MOV.U32 R11, RZ, RZ, R3 ;  /* 0x000000ffff0ba224 */ /* 0x000fe200078e0003 */
[----:B------:R-:W-:Y:S01]  /*f110*/  ISETP.LT.OR P3, PT, R0, 0x12, !P0 ;  /* 0x000000120000780c */ /* 0x000fe20004761670 */
[----:B------:R-:W-:-:S12]  /*f120*/  @!UP0 UIMAD UR4, UR7, 0xc0, URZ ;  /* 0x000000c0070488a4 */ /* 0x000fd8000f8e023f */
[----:B------:R-:W0:Y:S01]  /*f130*/  @!P3 LDC.64 R16, c[0x0][0x5c8] ;  /* 0x00017200ff10bb82 */ /* 0x000e220000000a00 */
[----:B----4-:R-:W-:-:S04]  /*f140*/  LOP3.LUT R12, R12, 0xff, RZ, 0xc0, !PT ;  /* 0x000000ff0c0c7812 */ /* 0x010fc800078ec0ff */
[----:B------:R-:W-:-:S05]  /*f150*/  F2FP.F16.E4M3.UNPACK_B R12, R12 ;  /* 0x0000000cff0c723e */ /* 0x000fca00020006ff */
[----:B------:R-:W-:Y:S02]  /*f160*/  HADD2.F32 R14, -RZ, R12.H0_H0 ;  /* 0x2000000cff0e7230 */ /* 0x000fe40000004100 */
[----:B------:R-:W-:-:S04]  /*f170*/  @!P2 IMAD.WIDE.U32 R12, R13, 0xc0, R10 ;  /* 0x000000c00d0ca825 */ /* 0x000fc800078e000a */
[----:B------:R-:W-:Y:S01]  /*f180*/  FMUL R15, R14, UR15 ;  /* 0x0000000f0e0f7c20 */ /* 0x000fe20008400000 */
[----:B--2---:R-:W-:-:S03]  /*f190*/  @!P2 IADD3 R10, P4, R12, R18, RZ ;  /* 0x000000120c0aa210 */ /* 0x004fc60007f9e0ff */
[----:B------:R-:W-:Y:S01]  /*f1a0*/  FFMA R15, R32, UR14, R15 ;  /* 0x0000000e200f7c23 */ /* 0x000fe2000800000f */
[----:B------:R-:W-:Y:S02]  /*f1b0*/  PRMT R12, RZ, 0x7610, R12 ;  /* 0x00007610ff0c7816 */ /* 0x000fe4000000000c */
        /* <DEDUP_REMOVED lines=928> */
[----:B----4-:R-:W-:-:S05]  /*12bc0*/  F2FP.F16.E4M3.UNPACK_B R12, R12 ;  /* 0x0000000cff0c723e */ /* 0x010fca00020006ff */
        /* <DEDUP_REMOVED lines=15> */
[----:B------:R-:W-:-:S12]  /*12cc0*/  @!UP0 UIMAD UR4, UR7, 0xc0, URZ ;  /* 0x000000c0070488a4 */ /* 0x000fd8000f8e023f */
[----:B------:R-:W1:Y:S01]  /*12cd0*/  @!P2 LDC.64 R18, c[0x0][0x5c8] ;  /* 0x00017200ff12ab82 */ /* 0x000e620000000a00 */
[----:B--2---:R-:W-:-:S05]  /*12ce0*/  F2FP.F16.E4M3.UNPACK_B R12, R12 ;  /* 0x0000000cff0c723e */ /* 0x004fca00020006ff */
[----:B------:R-:W-:Y:S02]  /*12cf0*/  HADD2.F32 R14, -RZ, R12.H0_H0 ;  /* 0x2000000cff0e7230 */ /* 0x000fe40000004100 */
[----:B------:R-:W-:-:S04]  /*12d00*/  @!P3 IMAD.WIDE.U32 R12, R13, 0xc0, R10 ;  /* 0x000000c00d0cb825 */ /* 0x000fc800078e000a */
[----:B------:R-:W-:Y:S01]  /*12d10*/  FMUL R14, R14, UR15 ;  /* 0x0000000f0e0e7c20 */ /* 0x000fe20008400000 */
[----:B0-----:R-:W-:-:S03]  /*12d20*/  @!P3 IADD3 R10, P4, R12, R16, RZ ;  /* 0x000000100c0ab210 */ /* 0x001fc60007f9e0ff */
[----:B------:R-:W-:Y:S01]  /*12d30*/  FFMA R14, R81, UR14, R14 ;  /* 0x0000000e510e7c23 */ /* 0x000fe2000800000e */
[----:B------:R-:W-:Y:S02]  /*12d40*/  PRMT R12, RZ, 0x7610, R12 ;  /* 0x00007610ff0c7816 */ /* 0x000fe4000000000c */
[----:B------:R-:W-:Y:S02]  /*12d50*/  @!P3 IADD3.X R11, R17, UR4, R13, P4, !PT ;  /* 0x00000004110bbc10 */ /* 0x000fe4000a7fe40d */
[----:B------:R-:W-:-:S05]  /*12d60*/  F2FP.SATFINITE.E4M3.F32.PACK_AB_MERGE_C R17, RZ, R14, RZ ;  /* 0x0000000eff11723e */ /* 0x000fca00048070ff */
[----:B------:R0:W-:Y:S04]  /*12d70*/  @!P3 STG.E.U8 desc[UR12][R10.64+0x71], R17 ;  /* 0x000071110a00b986 */ /* 0x0001e8000c10110c */
[----:B------:R-:W2:Y:S01]  /*12d80*/  @!P2 LDG.E.U8 R12, desc[UR12][R8.64+0x70] ;  /* 0x0000700c080ca981 */ /* 0x000ea2000c1e1100 */
[----:B------:R-:W-:Y:S01]  /*12d90*/  VOTEU.ALL UP0, P2 ;  /* 0x00000000003f7886 */ /* 0x000fe20001000000 */
[----:B------:R-:W-:-:S04]  /*12da0*/  IMAD.U32 R13, RZ, RZ, UR6 ;  /* 0x00000006ff0d7e24 */ /* 0x000fc8000f8e00ff */
[----:B------:R-:W-:Y:S01]  /*12db0*/  @!UP0 UIMAD UR4, UR7, 0xc0, URZ ;  /* 0x000000c0070488a4 */ /* 0x000fe2000f8e023f */
[----:B0-----:R-:W-:Y:S02]  /*12dc0*/  @!P2 IMAD.MOV.U32 R10, RZ, RZ, R4 ;  /* 0x000000ffff0aa224 */ /* 0x001fe400078e0004 */
[----:B------:R-:W-:Y:S01]  /*12dd0*/  @!P2 IMAD.MOV.U32 R11, RZ, RZ, R3 ;  /* 0x000000ffff0ba224 */ /* 0x000fe200078e0003 */
[----:B------:R-:W-:-:S13]  /*12de0*/  ISETP.LT.OR P3, PT, R0, 0x72, !P1 ;  /* 0x000000720000780c */ /* 0x000fda0004f61670 */
[----:B------:R-:W0:Y:S01]  /*12df0*/  @!P3 LDC.64 R16, c[0x0][0x5c8] ;  /* 0x00017200ff10bb82 */ /* 0x000e220000000a00 */
[----:B--2---:R-:W-:-:S05]  /*12e00*/  F2FP.F16.E4M3.UNPACK_B R12, R12 ;  /* 0x0000000cff0c723e */ /* 0x004fca00020006ff */
[----:B------:R-:W-:Y:S02]  /*12e10*/  HADD2.F32 R14, -RZ, R12.H0_H0 ;  /* 0x2000000cff0e7230 */ /* 0x000fe40000004100 */
[----:B------:R-:W-:-:S04]  /*12e20*/  @!P2 IMAD.WIDE.U32 R12, R13, 0xc0, R10 ;  /* 0x000000c00d0ca825 */ /* 0x000fc800078e000a */
[----:B------:R-:W-:Y:S01]  /*12e30*/  FMUL R15, R14, UR15 ;  /* 0x0000000f0e0f7c20 */ /* 0x000fe20008400000 */
[----:B------:R-:W-:Y:S01]  /*12e40*/  @!P2 VIADD R10, R13, UR4 ;  /* 0x000000040d0aac36 */ /* 0x000fe20008000000 */
[----:B-1----:R-:W-:Y:S02]  /*12e50*/  @!P2 IADD3 R12, P4, P5, R12, UR8, R18 ;  /* 0x000000080c0cac10 */ /* 0x002fe4000fd9e012 */
[----:B------:R-:W-:Y:S02]  /*12e60*/  FFMA R15, R82, UR14, R15 ;  /* 0x0000000e520f7c23 */ /* 0x000fe4000800000f */
[----:B------:R-:W-:Y:S02]  /*12e70*/  @!P2 IADD3.X R13, R10, UR5, R19, P4, P5 ;  /* 0x000000050a0dac10 */ /* 0x000fe4000a7ea413 */
[----:B------:R-:W-:Y:S02]  /*12e80*/  PRMT R10, RZ, 0x7610, R10 ;  /* 0x00007610ff0a7816 */ /* 0x000fe4000000000a */
        /* <DEDUP_REMOVED lines=8> */
[----:B--2---:R-:W-:-:S05]  /*12f10*/  F2FP.F16.E4M3.UNPACK_B R10, R10 ;  /* 0x0000000aff0a723e */ /* 0x004fca00020006ff */
        /* <DEDUP_REMOVED lines=30> */
[----:B------:R2:W4:Y:S01]  /*13100*/  @!P0 LDG.E.U8 R12, desc[UR12][R6.64+0x79] ;  /* 0x0000790c060c8981 */ /* 0x000522000c1e1100 */
[----:B------:R-:W-:Y:S01]  /*13110*/  IMAD.U32 R13, RZ, RZ, UR6 ;  /* 0x00000006ff0d7e24 */ /* 0x000fe2000f8e00ff */
[----:B------:R-:W-:Y:S01]  /*13120*/  VOTEU.ALL UP0, P0 ;  /* 0x00000000003f7886 */ /* 0x000fe20000000000 */
[----:B------:R-:W-:Y:S01]  /*13130*/  ISETP.LT.OR P2, PT, R0, 0x79, !P1 ;  /* 0x000000790000780c */ /* 0x000fe20004f41670 */
[----:B--2---:R-:W-:Y:S02]  /*13140*/  @!P0 IMAD.MOV.U32 R6, RZ, RZ, R4 ;  /* 0x000000ffff068224 */ /* 0x004fe400078e0004 */
[----:B------:R-:W-:Y:S01]  /*13150*/  @!P0 IMAD.MOV.U32 R7, RZ, RZ, R3 ;  /* 0x000000ffff078224 */ /* 0x000fe200078e0003 */
[----:B------:R-:W-:Y:S01]  /*13160*/  @!UP0 UIMAD UR4, UR7, 0xc0, URZ ;  /* 0x000000c0070488a4 */ /* 0x000fe2000f8e023f */
[----:B-1----:R-:W-:-:S02]  /*13170*/  PRMT R10, RZ, 0x7610, R10 ;  /* 0x00007610ff0a7816 */ /* 0x002fc4000000000a */
[----:B----4-:R-:W-:-:S05]  /*13180*/  F2FP.F16.E4M3.UNPACK_B R12, R12 ;  /* 0x0000000cff0c723e */ /* 0x010fca00020006ff */
[----:B------:R-:W-:Y:S02]  /*13190*/  HADD2.F32 R14, -RZ, R12.H0_H0 ;  /* 0x2000000cff0e7230 */ /* 0x000fe40000004100 */
[----:B------:R-:W-:-:S04]  /*131a0*/  @!P0 IMAD.WIDE.U32 R12, R13, 0xc0, R6 ;  /* 0x000000c00d0c8825 */ /* 0x000fc800078e0006 */
[----:B------:R-:W-:Y:S01]  /*131b0*/  FMUL R14, R14, UR15 ;  /* 0x0000000f0e0e7c20 */ /* 0x000fe20008400000 */
[----:B0-----:R-:W-:-:S03]  /*131c0*/  @!P0 IADD3 R6, P3, R12, R16, RZ ;  /* 0x000000100c068210 */ /* 0x001fc60007f7e0ff */
[----:B------:R-:W-:Y:S01]  /*131d0*/  FFMA R14, R85, UR14, R14 ;  /* 0x0000000e550e7c23 */ /* 0x000fe2000800000e */
[----:B------:R-:W-:Y:S02]  /*131e0*/  @!P0 IADD3.X R7, R17, UR4, R13, P3, !PT ;  /* 0x0000000411078c10 */ /* 0x000fe40009ffe40d */
[----:B------:R-:W0:Y:S02]  /*131f0*/  @!P2 LDC.64 R16, c[0x0][0x5c8] ;  /* 0x00017200ff10ab82 */ /* 0x000e240000000a00 */
[----:B------:R-:W-:-:S05]  /*13200*/  F2FP.SATFINITE.E4M3.F32.PACK_AB_MERGE_C R15, RZ, R14, RZ ;  /* 0x0000000eff0f723e */ /* 0x000fca00048070ff */
[----:B------:R1:W-:Y:S04]  /*13210*/  @!P0 STG.E.U8 desc[UR12][R6.64+0x79], R15 ;  /* 0x0000790f06008986 */ /* 0x0003e8000c10110c */
[----:B------:R-:W2:Y:S01]  /*13220*/  @!P2 LDG.E.U8 R10, desc[UR12][R8.64+0x78] ;  /* 0x0000780c080aa981 */ /* 0x000ea2000c1e1100 */
[----:B------:R-:W-:Y:S01]  /*13230*/  VOTEU.ALL UP0, P2 ;  /* 0x00000000003f7886 */ /* 0x000fe20001000000 */
[----:B------:R-:W-:Y:S02]  /*13240*/  IMAD.U32 R11, RZ, RZ, UR6 ;  /* 0x00000006ff0b7e24 */ /* 0x000fe4000f8e00ff */
[----:B-1----:R-:W-:Y:S02]  /*13250*/  @!P2 IMAD.MOV.U32 R6, RZ, RZ, R4 ;  /* 0x000000ffff06a224 */ /* 0x002fe400078e0004 */
[----:B------:R-:W-:Y:S01]  /*13260*/  @!P2 IMAD.MOV.U32 R7, RZ, RZ, R3 ;  /* 0x000000ffff07a224 */ /* 0x000fe200078e0003 */
[----:B------:R-:W-:Y:S01]  /*13270*/  @!UP0 UIMAD UR4, UR7, 0xc0, URZ ;  /* 0x000000c0070488a4 */ /* 0x000fe2000f8e023f */
[----:B------:R-:W-:Y:S01]  /*13280*/  ISETP.LT.OR P1, PT, R0, 0x7a, !P1 ;  /* 0x0000007a0000780c */ /* 0x000fe20004f21670 */
[----:B------:R-:W-:Y:S01]  /*13290*/  BSSY B0, `(.L_x_23) ;  /* 0x000000e000007945 */ /* 0x000fe20003800000 */
[----:B------:R-:W-:-:S02]  /*132a0*/  PRMT R0, RZ, 0x7610, R0 ;  /* 0x00007610ff007816 */ /* 0x000fc40000000000 */
[----:B--2---:R-:W-:-:S05]  /*132b0*/  F2FP.F16.E4M3.UNPACK_B R10, R10 ;  /* 0x0000000aff0a723e */ /* 0x004fca00020006ff */
[----:B------:R-:W-:Y:S02]  /*132c0*/  HADD2.F32 R12, -RZ, R10.H0_H0 ;  /* 0x2000000aff0c7230 */ /* 0x000fe40000004100 */
[----:B------:R-:W-:-:S04]  /*132d0*/  @!P2 IMAD.WIDE.U32 R10, R11, 0xc0, R6 ;  /* 0x000000c00b0aa825 */ /* 0x000fc800078e0006 */
[----:B------:R-:W-:Y:S01]  /*132e0*/  FMUL R13, R12, UR15 ;  /* 0x0000000f0c0d7c20 */ /* 0x000fe20008400000 */
[----:B0-----:R-:W-:Y:S01]  /*132f0*/  @!P2 IADD3 R6, P0, P3, R10, UR8, R16 ;  /* 0x000000080a06ac10 */ /* 0x001fe2000fb1e010 */
[----:B------:R-:W-:Y:S02]  /*13300*/  @!P2 VIADD R10, R11, UR4 ;  /* 0x000000040b0aac36 */ /* 0x000fe40008000000 */
[----:B---3--:R-:W-:-:S03]  /*13310*/  FFMA R13, R86, UR14, R13 ;  /* 0x0000000e560d7c23 */ /* 0x008fc6000800000d */
[----:B------:R-:W-:Y:S02]  /*13320*/  @!P2 IADD3.X R7, R10, UR5, R17, P0, P3 ;  /* 0x000000050a07ac10 */ /* 0x000fe400087e6411 */
[----:B------:R-:W-:-:S05]  /*13330*/  F2FP.SATFINITE.E4M3.F32.PACK_AB_MERGE_C R13, RZ, R13, RZ ;  /* 0x0000000dff0d723e */ /* 0x000fca00048070ff */
[----:B------:R0:W-:Y:S01]  /*13340*/  @!P2 STG.E.U8 desc[UR12][R6.64+0x78], R13 ;  /* 0x0000780d0600a986 */ /* 0x0001e2000c10110c */
[----:B------:R-:W-:Y:S05]  /*13350*/  @P1 BRA `(.L_x_24) ;  /* 0x0000000000041947 */ /* 0x000fea0003800000 */
[----:B------:R1:W5:Y:S02]  /*13360*/  LDG.E.U8 R0, desc[UR12][R8.64+0x79] ;  /* 0x0000790c08007981 */ /* 0x000364000c1e1100 */
.L_x_24:
[----:B------:R-:W-:Y:S05]  /*13370*/  BSYNC B0 ;  /* 0x0000000000007941 */ /* 0x000fea0003800000 */
.L_x_23:
[----:B-----5:R-:W-:-:S05]  /*13380*/  F2FP.F16.E4M3.UNPACK_B R0, R0 ;  /* 0x00000000ff00723e */ /* 0x020fca00020006ff */
[----:B------:R-:W-:-:S05]  /*13390*/  HADD2.F32 R0, -RZ, R0.H0_H0 ;  /* 0x20000000ff007230 */ /* 0x000fca0000004100 */
[----:B------:R-:W-:-:S04]  /*133a0*/  FMUL R0, R0, UR15 ;  /* 0x0000000f00007c20 */ /* 0x000fc80008400000 */
[----:B------:R-:W-:Y:S01]  /*133b0*/  FFMA R0, R87, UR14, R0 ;  /* 0x0000000e57007c23 */ /* 0x000fe20008000000 */
[----:B------:R-:W-:Y:S06]  /*133c0*/  @P1 EXIT ;  /* 0x000000000000194d */ /* 0x000fec0003800000 */
[----:B------:R-:W-:Y:S01]  /*133d0*/  IMAD.U32 R5, RZ, RZ, UR6 ;  /* 0x00000006ff057e24 */ /* 0x000fe2000f8e00ff */
[----:B------:R-:W-:Y:S01]  /*133e0*/  UIMAD UR4, UR7, 0xc0, URZ ;  /* 0x000000c0070478a4 */ /* 0x000fe2000f8e023f */
[----:B------:R-:W-:Y:S01]  /*133f0*/  IMAD.MOV.U32 R2, RZ, RZ, R4 ;  /* 0x000000ffff027224 */ /* 0x000fe200078e0004 */
[----:B------:R-:W-:Y:S02]  /*13400*/  ULDC.64 UR10, c[0x0][0x5c8] ;  /* 0x00017200000a7ab9 */ /* 0x000fe40000000a00 */
[----:B------:R-:W-:Y:S02]  /*13410*/  IMAD.U32 R4, RZ, RZ, UR11 ;  /* 0x0000000bff047e24 */ /* 0x000fe4000f8e00ff */
[----:B------:R-:W-:-:S04]  /*13420*/  IMAD.WIDE.U32 R2, R5, 0xc0, R2 ;  /* 0x000000c005027825 */ /* 0x000fc800078e0002 */
[----:B------:R-:W-:Y:S02]  /*13430*/  IMAD.U32 R5, RZ, RZ, UR10 ;  /* 0x0000000aff057e24 */ /* 0x000fe4000f8e00ff */
[----:B------:R-:W-:-:S03]  /*13440*/  VIADD R3, R3, UR4 ;  /* 0x0000000403037c36 */ /* 0x000fc60008000000 */
[----:B------:R-:W-:Y:S02]  /*13450*/  IADD3 R2, P0, P1, R2, UR8, R5 ;  /* 0x0000000802027c10 */ /* 0x000fe4000f91e005 */
[----:B------:R-:W-:Y:S02]  /*13460*/  F2FP.SATFINITE.E4M3.F32.PACK_AB_MERGE_C R5, RZ, R0, RZ ;  /* 0x00000000ff05723e */ /* 0x000fe400048070ff */
[----:B------:R-:W-:-:S05]  /*13470*/  IADD3.X R3, R3, UR5, R4, P0, P1 ;  /* 0x0000000503037c10 */ /* 0x000fca00087e2404 */
[----:B------:R-:W-:Y:S01]  /*13480*/  STG.E.U8 desc[UR12][R2.64+0x79], R5 ;  /* 0x0000790502007986 */ /* 0x000fe2000c10110c */
[----:B------:R-:W-:Y:S05]  /*13490*/  EXIT ;  /* 0x000000000000794d */ /* 0x000fea0003800000 */
.L_x_22:
[----:B------:R-:W2:Y:S04]  /*134a0*/  LDL.LU R11, [R1] ;  /* 0x00000000010b7983 */ /* 0x000ea80000300800 */
[----:B------:R-:W3:Y:S04]  /*134b0*/  LDL.LU R17, [R1+0x8] ;  /* 0x0000080001117983 */ /* 0x000ee80000300800 */
        /* <DEDUP_REMOVED lines=47> */
[----:B------:R1:W-:Y:S04]  /*137b0*/  STL [R1+0x148], R46 ;  /* 0x0001482e01007387 */ /* 0x0003e80000100800 */
[----:B-1----:R-:W4:Y:S04]  /*137c0*/  LDL.LU R46, [R1+0x68] ;  /* 0x00006800012e7983 */ /* 0x002f280000300800 */
[----:B------:R1:W-:Y:S04]  /*137d0*/  STL [R1+0x144], R45 ;  /* 0x0001442d01007387 */ /* 0x0003e80000100800 */
[----:B-1----:R-:W4:Y:S04]  /*137e0*/  LDL.LU R45, [R1+0x64] ;  /* 0x00006400012d7983 */ /* 0x002f280000300800 */
[----:B------:R1:W-:Y:S04]  /*137f0*/  STL [R1+0x140], R44 ;  /* 0x0001402c01007387 */ /* 0x0003e80000100800 */
[----:B-1----:R-:W4:Y:S04]  /*13800*/  LDL.LU R44, [R1+0x48] ;  /* 0x00004800012c7983 */ /* 0x002f280000300800 */
[----:B------:R1:W-:Y:S04]  /*13810*/  STL.64 [R1+0x138], R42 ;  /* 0x0001382a01007387 */ /* 0x0003e80000100a00 */
[----:B-1----:R-:W4:Y:S04]  /*13820*/  LDL.LU R42, [R1+0x18] ;  /* 0x00001800012a7983 */ /* 0x002f280000300800 */
[----:B------:R-:W4:Y:S04]  /*13830*/  LDL.LU R43, [R1+0x1c] ;  /* 0x00001c00012b7983 */ /* 0x000f280000300800 */
[----:B------:R1:W-:Y:S04]  /*13840*/  STL.64 [R1+0x130], R40 ;  /* 0x0001302801007387 */ /* 0x0003e80000100a00 */
[----:B-1----:R-:W3:Y:S01]  /*13850*/  LDL.LU R41, [R1+0x4] ;  /* 0x0000040001297983 */ /* 0x002ee20000300800 */
[----:B------:R-:W-:-:S02]  /*13860*/  ISETP.GE.AND P4, PT, R12, 0x1, PT ;  /* 0x000000010c00780c */ /* 0x000fc40003f86270 */
[----:B------:R-:W-:Y:S01]  /*13870*/  ISETP.GE.AND P3, PT, R12, 0x9, PT ;  /* 0x000000090c00780c */ /* 0x000fe20003f66270 */
[----:B------:R-:W-:Y:S01]  /*13880*/  STL.64 [R1+0x128], R38 ;  /* 0x0001282601007387 */ /* 0x000fe20000100a00 */
[----:B------:R-:W-:-:S03]  /*13890*/  ISETP.LT.OR P0, PT, R0, 0x1, !P4 ;  /* 0x000000010000780c */ /* 0x000fc60006701670 */
[----:B------:R1:W-:Y:S10]  /*138a0*/  STL.64 [R1+0x120], R36 ;  /* 0x0001202401007387 */ /* 0x0003f40000100a00 */
[----:B------:R-:W0:Y:S01]  /*138b0*/  @!P0 LDC.64 R8, c[0x0][0x5c8] ;  /* 0x00017200ff088b82 */ /* 0x000e220000000a00 */
[----:B-1----:R-:W4:Y:S04]  /*138c0*/  LDL.LU R37, [R1+0x28] ;  /* 0x0000280001257983 */ /* 0x002f280000300800 */
[----:B------:R1:W-:Y:S01]  /*138d0*/  STL.64 [R1+0x118], R34 ;  /* 0x0001182201007387 */ /* 0x0003e20000100a00 */
[----:B--2---:R-:W-:-:S05]  /*138e0*/  FMUL R11, R11, UR14 ;  /* 0x0000000e0b0b7c20 */ /* 0x004fca0008400000 */
[----:B------:R-:W-:Y:S01]  /*138f0*/  F2FP.SATFINITE.E4M3.F32.PACK_AB_MERGE_C R11, RZ, R11, RZ ;  /* 0x0000000bff0b723e */ /* 0x000fe200048070ff */
[----:B-1----:R-:W2:Y:S04]  /*13900*/  LDL.LU R34, [R1+0x2c] ;  /* 0x00002c0001227983 */ /* 0x002ea80000300800 */
[----:B------:R-:W2:Y:S01]  /*13910*/  LDL.LU R35, [R1+0x30] ;  /* 0x0000300001237983 */ /* 0x000ea20000300800 */
[----:B0-----:R-:W-:-:S03]  /*13920*/  @!P0 IADD3 R8, P1, R4, R8, RZ ;  /* 0x0000000804088210 */ /* 0x001fc60007f3e0ff */
[----:B------:R0:W-:Y:S02]  /*13930*/  STL.64 [R1+0x110], R32 ;  /* 0x0001102001007387 */ /* 0x0001e40000100a00 */
[----:B------:R-:W-:-:S05]  /*13940*/  @!P0 IMAD.X R9, R3, 0x1, R9, P1 ;  /* 0x0000000103098824 */ /* 0x000fca00008e0609 */
[----:B------:R1:W-:Y:S01]  /*13950*/  @!P0 STG.E.U8 desc[UR12][R8.64], R11 ;  /* 0x0000000b08008986 */ /* 0x0003e2000c10110c */
[----:B------:R-:W-:-:S03]  /*13960*/  ISETP.LT.OR P0, PT, R0, 0x2, !P4 ;  /* 0x000000020000780c */ /* 0x000fc60006701670 */
[----:B0-----:R-:W2:Y:S04]  /*13970*/  LDL.LU R32, [R1+0x34] ;  /* 0x0000340001207983 */ /* 0x001ea80000300800 */
[----:B------:R-:W2:Y:S04]  /*13980*/  LDL.LU R33, [R1+0x38] ;  /* 0x0000380001217983 */ /* 0x000ea80000300800 */
[----:B------:R0:W-:Y:S02]  /*13990*/  STL.64 [R1+0x108], R30 ;  /* 0x0001081e01007387 */ /* 0x0001e40000100a00 */
[----:B-1----:R-:W1:Y:S02]  /*139a0*/  @!P0 LDC.64 R8, c[0x0][0x5c8] ;  /* 0x00017200ff088b82 */ /* 0x002e640000000a00 */
[----:B0-----:R-:W2:Y:S04]  /*139b0*/  LDL.LU R30, [R1+0x3c] ;  /* 0x00003c00011e7983 */ /* 0x001ea80000300800 */
[----:B------:R-:W2:Y:S04]  /*139c0*/  LDL.LU R31, [R1+0x40] ;  /* 0x00004000011f7983 */ /* 0x000ea80000300800 */
[----:B------:R0:W-:Y:S01]  /*139d0*/  STL.64 [R1+0x100], R28 ;  /* 0x0001001c01007387 */ /* 0x0001e20000100a00 */
[----:B-1----:R-:W-:-:S05]  /*139e0*/  @!P0 IADD3 R8, P1, R4, R8, RZ ;  /* 0x0000000804088210 */ /* 0x002fca0007f3e0ff */
[----:B------:R-:W-:Y:S01]  /*139f0*/  @!P0 IMAD.X R9, R3, 0x1, R9, P1 ;  /* 0x0000000103098824 */ /* 0x000fe200008e0609 */
[----:B0-----:R-:W2:Y:S04]  /*13a00*/  LDL.LU R29, [R1+0x44] ;  /* 0x00004400011d7983 */ /* 0x001ea80000300800 */
[----:B------:R-:W2:Y:S01]  /*13a10*/  LDL.LU R36, [R1+0x24] ;  /* 0x0000240001247983 */ /* 0x000ea20000300800 */
[----:B---3--:R-:W-:-:S05]  /*13a20*/  FMUL R11, R41, UR14 ;  /* 0x0000000e290b7c20 */ /* 0x008fca0008400000 */
[----:B------:R-:W-:-:S05]  /*13a30*/  F2FP.SATFINITE.E4M3.F32.PACK_AB_MERGE_C R11, RZ, R11, RZ ;  /* 0x0000000bff0b723e */ /* 0x000fca00048070ff */
[----:B------:R0:W-:Y:S01]  /*13a40*/  @!P0 STG.E.U8 desc[UR12][R8.64+0x1], R11 ;  /* 0x0000010b08008986 */ /* 0x0001e2000c10110c */
[----:B------:R-:W-:Y:S01]  /*13a50*/  ISETP.LT.OR P0, PT, R0, 0x1, !P3 ;  /* 0x000000010000780c */ /* 0x000fe20005f01670 */
[----:B0-----:R-:W-:-:S12]  /*13a60*/  FMUL R11, R17, UR14 ;  /* 0x0000000e110b7c20 */ /* 0x001fd80008400000 */
[----:B------:R-:W0:Y:S01]  /*13a70*/  @!P0 LDC.64 R8, c[0x0][0x5c8] ;  /* 0x00017200ff088b82 */ /* 0x000e220000000a00 */
[----:B------:R-:W-:Y:S02]  /*13a80*/  F2FP.SATFINITE.E4M3.F32.PACK_AB_MERGE_C R11, RZ, R11, RZ ;  /* 0x0000000bff0b723e */ /* 0x000fe400048070ff */
[----:B0-----:R-:W-:-:S04]  /*13a90*/  @!P0 IADD3 R8, P1, P2, R4, UR8, R8 ;  /* 0x0000000804088c10 */ /* 0x001fc8000fa3e008 */
[----:B------:R-:W-:Y:S02]  /*13aa0*/  @!P0 IADD3.X R9, R3, UR5, R9, P1, P2 ;  /* 0x0000000503098c10 */ /* 0x000fe40008fe4409 */
[----:B------:R-:W-:-:S03]  /*13ab0*/  ISETP.LT.OR P1, PT, R0, 0x2, !P3 ;  /* 0x000000020000780c */ /* 0x000fc60005f21670 */
[----:B------:R0:W-:Y:S01]  /*13ac0*/  @!P0 STG.E.U8 desc[UR12][R8.64], R11 ;  /* 0x0000000b08008986 */ /* 0x0001e2000c10110c */
[----:B------:R-:W-:-:S09]  /*13ad0*/  ISETP.LT.OR P0, PT, R0, 0x9, !P4 ;  /* 0x000000090000780c */ /* 0x000fd20006701670 */
[----:B0-----:R-:W0:Y:S01]  /*13ae0*/  @!P1 LDC.64 R8, c[0x0][0x5c8] ;  /* 0x00017200ff089b82 */ /* 0x001e220000000a00 */
[----:B----4-:R-:W-:-:S05]  /*13af0*/  FMUL R11, R15, UR14 ;  /* 0x0000000e0f0b7c20 */ /* 0x010fca0008400000 */
[----:B------:R-:W-:Y:S02]  /*13b00*/  F2FP.SATFINITE.E4M3.F32.PACK_AB_MERGE_C R11, RZ, R11, RZ ;  /* 0x0000000bff0b723e */ /* 0x000fe400048070ff */
[----:B0-----:R-:W-:-:S04]  /*13b10*/  @!P1 IADD3 R8, P2, P5, R4, UR8, R8 ;  /* 0x0000000804089c10 */ /* 0x001fc8000fd5e008 */
[----:B------:R-:W-:Y:S02]  /*13b20*/  @!P1 IADD3.X R9, R3, UR5, R9, P2, P5 ;  /* 0x0000000503099c10 */ /* 0x000fe400097ea409 */
[----:B------:R-:W-:-:S03]  /*13b30*/  ISETP.LT.OR P5, PT, R0, 0x9, !P3 ;  /* 0x000000090000780c */ /* 0x000fc60005fa1670 */
[----:B------:R0:W-:Y:S01]  /*13b40*/  @!P1 STG.E.U8 desc[UR12][R8.64+0x1], R11 ;  /* 0x0000010b08009986 */ /* 0x0001e2000c10110c */
[----:B------:R-:W-:Y:S01]  /*13b50*/  ISETP.LT.OR P1, PT, R0, 0xa, !P4 ;  /* 0x0000000a0000780c */ /* 0x000fe20006721670 */
[----:B0-----:R-:W0:Y:S01]  /*13b60*/  @!P0 LDC.64 R8, c[0x0][0x5c8] ;  /* 0x00017200ff088b82 */ /* 0x001e220000000a00 */
[----:B------:R-:W-:-:S05]  /*13b70*/  FMUL R11, R14, UR14 ;  /* 0x0000000e0e0b7c20 */ /* 0x000fca0008400000 */
[----:B------:R-:W-:Y:S02]  /*13b80*/  F2FP.SATFINITE.E4M3.F32.PACK_AB_MERGE_C R11, RZ, R11, RZ ;  /* 0x0000000bff0b723e */ /* 0x000fe400048070ff */
[----:B------:R-:W1:Y:S01]  /*13b90*/  @!P5 LDC.64 R14, c[0x0][0x5c8] ;  /* 0x00017200ff0edb82 */ /* 0x000e620000000a00 */
[----:B0-----:R-:W-:-:S05]  /*13ba0*/  @!P0 IADD3 R8, P2, R4, R8, RZ ;  /* 0x0000000804088210 */ /* 0x001fca0007f5e0ff */
[----:B------:R-:W-:Y:S01]  /*13bb0*/  @!P0 IMAD.X R9, R3, 0x1, R9, P2 ;  /* 0x0000000103098824 */ /* 0x000fe200010e0609 */
[----:B------:R-:W-:-:S04]  /*13bc0*/  ISETP.LT.OR P2, PT, R0, 0xa, !P3 ;  /* 0x0000000a0000780c */ /* 0x000fc80005f41670 */
[----:B------:R0:W-:Y:S02]  /*13bd0*/  @!P0 STG.E.U8 desc[UR12][R8.64+0x8], R11 ;  /* 0x0000080b08008986 */ /* 0x0001e4000c10110c */
[----:B0-----:R-:W0:Y:S01]  /*13be0*/  @!P1 LDC.64 R8, c[0x0][0x5c8] ;  /* 0x00017200ff089b82 */ /* 0x001e220000000a00 */
[----:B------:R-:W-:-:S05]  /*13bf0*/  FMUL R11, R16, UR14 ;  /* 0x0000000e100b7c20 */ /* 0x000fca0008400000 */
[----:B------:R-:W-:Y:S02]  /*13c00*/  F2FP.SATFINITE.E4M3.F32.PACK_AB_MERGE_C R11, RZ, R11, RZ ;  /* 0x0000000bff0b723e */ /* 0x000fe400048070ff */
[----:B------:R-:W3:Y:S01]  /*13c10*/  @!P2 LDC.64 R16, c[0x0][0x5c8] ;  /* 0x00017200ff10ab82 */ /* 0x000ee20000000a00 */
[----:B0-----:R-:W-:-:S05]  /*13c20*/  @!P1 IADD3 R8, P0, R4, R8, RZ ;  /* 0x0000000804089210 */ /* 0x001fca0007f1e0ff */
[----:B------:R-:W-:Y:S01]  /*13c30*/  @!P1 IMAD.X R9, R3, 0x1, R9, P0 ;  /* 0x0000000103099824 */ /* 0x000fe200000e0609 */
[----:B------:R-:W-:-:S04]  /*13c40*/  ISETP.LT.OR P0, PT, R0, 0x11, !P4 ;  /* 0x000000110000780c */ /* 0x000fc80006701670 */
[----:B------:R0:W-:Y:S02]  /*13c50*/  @!P1 STG.E.U8 desc[UR12][R8.64+0x9], R11 ;  /* 0x0000090b08009986 */ /* 0x0001e4000c10110c */
[----:B0-----:R-:W-:Y:S01]  /*13c60*/  FMUL R11, R42, UR14 ;  /* 0x0000000e2a0b7c20 */ /* 0x001fe20008400000 */
[----:B-1----:R-:W-:-:S04]  /*13c70*/  @!P5 IADD3 R8, P1, P6, R4, UR8, R14 ;  /* 0x000000080408dc10 */ /* 0x002fc8000fe3e00e */
[----:B------:R-:W-:Y:S02]  /*13c80*/  @!P5 IADD3.X R9, R3, UR5, R15, P1, P6 ;  /* 0x000000050309dc10 */ /* 0x000fe40008fec40f */
[----:B------:R-:W-:Y:S01]  /*13c90*/  F2FP.SATFINITE.E4M3.F32.PACK_AB_MERGE_C R11, RZ, R11, RZ ;  /* 0x0000000bff0b723e */ /* 0x000fe200048070ff */
[----:B------:R-:W0:Y:S01]  /*13ca0*/  @!P0 LDC.64 R14, c[0x0][0x5c8] ;  /* 0x00017200ff0e8b82 */ /* 0x000e220000000a00 */
[----:B------:R-:W-:-:S03]  /*13cb0*/  ISETP.GE.AND P6, PT, R12, 0x89, PT ;  /* 0x000000890c00780c */ /* 0x000fc60003fc6270 */
[----:B------:R1:W-:Y:S02]  /*13cc0*/  @!P5 STG.E.U8 desc[UR12][R8.64+0x8], R11 ;  /* 0x0000080b0800d986 */ /* 0x0003e4000c10110c */
[----:B-1----:R-:W-:Y:S01]  /*13cd0*/  FMUL R11, R43, UR14 ;  /* 0x0000000e2b0b7c20 */ /* 0x002fe20008400000 */
[----:B---3--:R-:W-:-:S04]  /*13ce0*/  @!P2 IADD3 R8, P1, P5, R4, UR8, R16 ;  /* 0x000000080408ac10 */ /* 0x008fc8000fd3e010 */
[----:B------:R-:W-:Y:S02]  /*13cf0*/  @!P2 IADD3.X R9, R3, UR5, R17, P1, P5 ;  /* 0x000000050309ac10 */ /* 0x000fe40008fea411 */
[----:B------:R-:W-:-:S05]  /*13d00*/  F2FP.SATFINITE.E4M3.F32.PACK_AB_MERGE_C R11, RZ, R11, RZ ;  /* 0x0000000bff0b723e */ /* 0x000fca00048070ff */
[----:B------:R0:W-:Y:S01]  /*13d10*/  @!P2 STG.E.U8 desc[UR12][R8.64+0x9], R11 ;  /* 0x0000090b0800a986 */ /* 0x0001e2000c10110c */
[C---:B------:R-:W-:Y:S02]  /*13d20*/  ISETP.LT.OR P2, PT, R0.reuse, 0x1, !P6 ;  /* 0x000000010000780c */ /* 0x040fe40007741670 */
[----:B------:R-:W-:Y:S02]  /*13d30*/  ISETP.LT.OR P5, PT, R0, 0x2, !P6 ;  /* 0x000000020000780c */ /* 0x000fe400077a1670 */
[----:B0-----:R-:W-:Y:S01]  /*13d40*/  @!P0 IADD3 R8, P1, R4, R14, RZ ;  /* 0x0000000e04088210 */ /* 0x001fe20007f3e0ff */
[----:B------:R-:W-:-:S04]  /*13d50*/  FMUL R11, R13, UR14 ;  /* 0x0000000e0d0b7c20 */ /* 0x000fc80008400000 */
[----:B------:R-:W-:-:S04]  /*13d60*/  @!P0 IMAD.X R9, R3, 0x1, R15, P1 ;  /* 0x0000000103098824 */ /* 0x000fc800008e060f */
[----:B------:R-:W0:Y:S01]  /*13d70*/  @!P2 LDC.64 R14, c[0x0][0x5c8] ;  /* 0x00017200ff0eab82 */ /* 0x000e220000000a00 */
[----:B------:R-:W-:Y:S01]  /*13d80*/  F2FP.SATFINITE.E4M3.F32.PACK_AB_MERGE_C R11, RZ, R11, RZ ;  /* 0x0000000bff0b723e */ /* 0x000fe200048070ff */
[----:B------:R-:W-:-:S04]  /*13d90*/  IMAD.U32 R13, RZ, RZ, UR6 ;  /* 0x00000006ff0d7e24 */ /* 0x000fc8000f8e00ff */
[----:B------:R1:W-:Y:S01]  /*13da0*/  @!P0 STG.E.U8 desc[UR12][R8.64+0x10], R11 ;  /* 0x0000100b08008986 */ /* 0x0003e2000c10110c */
[----:B------:R-:W-:Y:S01]  /*13db0*/  IMAD.U32 R16, RZ, RZ, UR6 ;  /* 0x00000006ff107e24 */ /* 0x000fe2000f8e00ff */
[----:B------:R-:W-:Y:S01]  /*13dc0*/  @!P2 LEA R13, P0, R13, R4, 0x7 ;  /* 0x000000040d0da211 */ /* 0x000fe200078038ff */
[----:B-1----:R-:W1:Y:S01]  /*13dd0*/  @!P5 LDC.64 R8, c[0x0][0x5c8] ;  /* 0x00017200ff08db82 */ /* 0x002e620000000a00 */
[----:B------:R-:W-:Y:S01]  /*13de0*/  IMAD.U32 R11, RZ, RZ, UR7 ;  /* 0x00000007ff0b7e24 */ /* 0x000fe2000f8e00ff */
[----:B------:R-:W-:-:S04]  /*13df0*/  LOP3.LUT R6, R6, 0xff7fffff, RZ, 0xc0, !PT ;  /* 0xff7fffff06067812 */ /* 0x000fc800078ec0ff */
[----:B------:R-:W-:Y:S02]  /*13e00*/  @!P2 LEA.HI.X R11, R16, R3, R11, 0x7, P0 ;  /* 0x00000003100ba211 */ /* 0x000fe400000f3c0b */
[----:B0-----:R-:W-:Y:S01]  /*13e10*/  @!P2 IADD3 R42, P0, P1, R13, UR8, R14 ;  /* 0x000000080d2aac10 */ /* 0x001fe2000f91e00e */
[----:B------:R-:W-:Y:S01]  /*13e20*/  IMAD.U32 R13, RZ, RZ, UR6 ;  /* 0x00000006ff0d7e24 */ /* 0x000fe2000f8e00ff */
[----:B------:R-:W-:Y:S02]  /*13e30*/  @P2 LOP3.LUT R6, R6, 0x800000, RZ, 0xfc, !PT ;  /* 0x0080000006062812 */ /* 0x000fe400078efcff */
[----:B------:R-:W-:Y:S01]  /*13e40*/  @!P2 IADD3.X R43, R11, UR5, R15, P0, P1 ;  /* 0x000000050b2bac10 */ /* 0x000fe200087e240f */
[----:B------:R-:W-:Y:S01]  /*13e50*/  IMAD.U32 R14, RZ, RZ, UR6 ;  /* 0x00000006ff0e7e24 */ /* 0x000fe2000f8e00ff */
[----:B------:R-:W-:Y:S01]  /*13e60*/  ISETP.LT.OR P2, PT, R0, 0x9, !P6 ;  /* 0x000000090000780c */ /* 0x000fe20007741670 */
[----:B------:R-:W-:Y:S01]  /*13e70*/  IMAD.U32 R11, RZ, RZ, UR7 ;  /* 0x00000007ff0b7e24 */ /* 0x000fe2000f8e00ff */
[----:B------:R-:W-:-:S04]  /*13e80*/  @!P5 LEA R13, P0, R13, R4, 0x7 ;  /* 0x000000040d0dd211 */ /* 0x000fc800078038ff */
[----:B------:R-:W-:Y:S02]  /*13e90*/  @!P5 LEA.HI.X R11, R14, R3, R11, 0x7, P0 ;  /* 0x000000030e0bd211 */ /* 0x000fe400000f3c0b */
[----:B-1----:R-:W-:Y:S01]  /*13ea0*/  @!P5 IADD3 R40, P0, P1, R13, UR8, R8 ;  /* 0x000000080d28dc10 */ /* 0x002fe2000f91e008 */
[----:B------:R-:W-:Y:S02]  /*13eb0*/  IMAD.U32 R13, RZ, RZ, UR6 ;  /* 0x00000006ff0d7e24 */ /* 0x000fe4000f8e00ff */
[----:B------:R-:W-:Y:S01]  /*13ec0*/  IMAD.U32 R8, RZ, RZ, UR6 ;  /* 0x00000006ff087e24 */ /* 0x000fe2000f8e00ff */
[----:B------:R-:W-:Y:S01]  /*13ed0*/  @!P5 IADD3.X R41, R11, UR5, R9, P0, P1 ;  /* 0x000000050b29dc10 */ /* 0x000fe200087e2409 */
[----:B------:R-:W-:Y:S01]  /*13ee0*/  IMAD.U32 R11, RZ, RZ, UR7 ;  /* 0x00000007ff0b7e24 */ /* 0x000fe2000f8e00ff */
[----:B------:R-:W-:-:S04]  /*13ef0*/  @!P2 LEA R13, P0, R13, R4, 0x7 ;  /* 0x000000040d0da211 */ /* 0x000fc800078038ff */
[----:B------:R-:W-:Y:S02]  /*13f00*/  @!P2 LEA.HI.X R11, R8, R3, R11, 0x7, P0 ;  /* 0x00000003080ba211 */ /* 0x000fe400000f3c0b */
[----:B------:R-:W0:Y:S02]  /*13f10*/  @!P2 LDC.64 R8, c[0x0][0x5c8] ;  /* 0x00017200ff08ab82 */ /* 0x000e240000000a00 */
[----:B0-----:R-:W-:-:S04]  /*13f20*/  @!P2 IADD3 R38, P0, P1, R13, UR8, R8 ;  /* 0x000000080d26ac10 */ /* 0x001fc8000f91e008 */
[----:B------:R-:W-:Y:S02]  /*13f30*/  @!P2 IADD3.X R39, R11, UR5, R9, P0, P1 ;  /* 0x000000050b27ac10 */ /* 0x000fe400087e2409 */
[----:B------:R-:W-:-:S13]  /*13f40*/  ISETP.LT.OR P0, PT, R0, 0x12, !P4 ;  /* 0x000000120000780c */ /* 0x000fda0006701670 */
[----:B------:R-:W0:Y:S01]  /*13f50*/  @!P0 LDC.64 R8, c[0x0][0x5c8] ;  /* 0x00017200ff088b82 */ /* 0x000e220000000a00 */
[----:B--2---:R-:W-:-:S05]  /*13f60*/  FMUL R11, R36, UR14 ;  /* 0x0000000e240b7c20 */ /* 0x004fca0008400000 */
[----:B------:R-:W-:Y:S02]  /*13f70*/  F2FP.SATFINITE.E4M3.F32.PACK_AB_MERGE_C R11, RZ, R11, RZ ;  /* 0x0000000bff0b723e */ /* 0x000fe400048070ff */
[----:B0-----:R-:W-:-:S05]  /*13f80*/  @!P0 IADD3 R8, P1, R4, R8, RZ ;  /* 0x0000000804088210 */ /* 0x001fca0007f3e0ff */
[----:B------:R-:W-:-:S05]  /*13f90*/  @!P0 IMAD.X R9, R3, 0x1, R9, P1 ;  /* 0x0000000103098824 */ /* 0x000fca00008e0609 */
[----:B------:R0:W-:Y:S01]  /*13fa0*/  @!P0 STG.E.U8 desc[UR12][R8.64+0x11], R11 ;  /* 0x0000110b08008986 */ /* 0x0001e2000c10110c */
[----:B------:R-:W-:-:S13]  /*13fb0*/  ISETP.LT.OR P0, PT, R0, 0x11, !P3 ;  /* 0x000000110000780c */ /* 0x000fda0005f01670 */
[----:B0-----:R-:W0:Y:S01]  /*13fc0*/  @!P0 LDC.64 R8, c[0x0][0x5c8] ;  /* 0x00017200ff088b82 */ /* 0x001e220000000a00 */
[----:B------:R-:W-:Y:S02]  /*13fd0*/  LOP3.LUT R7, R7, 0x7fffffff, RZ, 0xc0, !PT ;  /* 0x7fffffff07077812 */ /* 0x000fe400078ec0ff */
[----:B------:R-:W-:Y:S02]  /*13fe0*/  LOP3.LUT R6, R6, 0xfeffffff, RZ, 0xc0, !PT ;  /* 0xfeffffff06067812 */ /* 0x000fe400078ec0ff */
[----:B------:R-:W-:Y:S01]  /*13ff0*/  @P5 LOP3.LUT R7, R7, 0x80000000, RZ, 0xfc, !PT ;  /* 0x8000000007075812 */ /* 0x000fe200078efcff */
[----:B------:R-:W-:Y:S01]  /*14000*/  FMUL R11, R37, UR14 ;  /* 0x0000000e250b7c20 */ /* 0x000fe20008400000 */
[----:B------:R-:W-:Y:S02]  /*14010*/  ISETP.LT.OR P5, PT, R0, 0xa, !P6 ;  /* 0x0000000a0000780c */ /* 0x000fe400077a1670 */
[----:B------:R-:W-:Y:S02]  /*14020*/  @P2 LOP3.LUT R6, R6, 0x1000000, RZ, 0xfc, !PT ;  /* 0x0100000006062812 */ /* 0x000fe400078efcff */
[----:B------:R-:W-:Y:S01]  /*14030*/  F2FP.SATFINITE.E4M3.F32.PACK_AB_MERGE_C R11, RZ, R11, RZ ;  /* 0x0000000bff0b723e */ /* 0x000fe200048070ff */
[----:B------:R-:W-:Y:S01]  /*14040*/  IMAD.U32 R13, RZ, RZ, UR6 ;  /* 0x00000006ff0d7e24 */ /* 0x000fe2000f8e00ff */
[----:B0-----:R-:W-:-:S04]  /*14050*/  @!P0 IADD3 R8, P1, P2, R4, UR8, R8 ;  /* 0x0000000804088c10 */ /* 0x001fc8000fa3e008 */
[----:B------:R-:W-:-:S05]  /*14060*/  @!P0 IADD3.X R9, R3, UR5, R9, P1, P2 ;  /* 0x0000000503098c10 */ /* 0x000fca0008fe4409 */
[----:B------:R0:W-:Y:S01]  /*14070*/  @!P0 STG.E.U8 desc[UR12][R8.64+0x10], R11 ;  /* 0x0000100b08008986 */ /* 0x0001e2000c10110c */
[----:B------:R-:W-:Y:S01]  /*14080*/  @!P5 LEA R13, P0, R13, R4, 0x7 ;  /* 0x000000040d0dd211 */ /* 0x000fe200078038ff */
[----:B0-----:R-:W-:Y:S02]  /*14090*/  IMAD.U32 R8, RZ, RZ, UR6 ;  /* 0x00000006ff087e24 */ /* 0x001fe4000f8e00ff */
[----:B------:R-:W-:-:S05]  /*140a0*/  IMAD.U32 R11, RZ, RZ, UR7 ;  /* 0x00000007ff0b7e24 */ /* 0x000fca000f8e00ff */
[----:B------:R-:W-:Y:S02]  /*140b0*/  @!P5 LEA.HI.X R11, R8, R3, R11, 0x7, P0 ;  /* 0x00000003080bd211 */ /* 0x000fe400000f3c0b */
[----:B------:R-:W0:Y:S02]  /*140c0*/  @!P5 LDC.64 R8, c[0x0][0x5c8] ;  /* 0x00017200ff08db82 */ /* 0x000e240000000a00 */
[----:B0-----:R-:W-:-:S04]  /*140d0*/  @!P5 IADD3 R36, P0, P1, R13, UR8, R8 ;  /* 0x000000080d24dc10 */ /* 0x001fc8000f91e008 */
[----:B------:R-:W-:Y:S02]  /*140e0*/  @!P5 IADD3.X R37, R11, UR5, R9, P0, P1 ;  /* 0x000000050b25dc10 */ /* 0x000fe400087e2409 */
[----:B------:R-:W-:-:S13]  /*140f0*/  ISETP.LT.OR P0, PT, R0, 0x12, !P3 ;  /* 0x000000120000780c */ /* 0x000fda0005f01670 */
[----:B------:R-:W0:Y:S01]  /*14100*/  @!P0 LDC.64 R8, c[0x0][0x5c8] ;  /* 0x00017200ff088b82 */ /* 0x000e220000000a00 */
[----:B------:R-:W-:-:S05]  /*14110*/  FMUL R11, R34, UR14 ;  /* 0x0000000e220b7c20 */ /* 0x000fca0008400000 */
[----:B------:R-:W-:Y:S02]  /*14120*/  F2FP.SATFINITE.E4M3.F32.PACK_AB_MERGE_C R11, RZ, R11, RZ ;  /* 0x0000000bff0b723e */ /* 0x000fe400048070ff */
[----:B0-----:R-:W-:-:S04]  /*14130*/  @!P0 IADD3 R8, P1, P2, R4, UR8, R8 ;  /* 0x0000000804088c10 */ /* 0x001fc8000fa3e008 */
[----:B------:R-:W-:-:S05]  /*14140*/  @!P0 IADD3.X R9, R3, UR5, R9, P1, P2 ;  /* 0x0000000503098c10 */ /* 0x000fca0008fe4409 */
[----:B------:R0:W-:Y:S01]  /*14150*/  @!P0 STG.E.U8 desc[UR12][R8.64+0x11], R11 ;  /* 0x0000110b08008986 */ /* 0x0001e2000c10110c */
[----:B------:R-:W-:-:S13]  /*14160*/  ISETP.LT.OR P0, PT, R0, 0x19, !P4 ;  /* 0x000000190000780c */ /* 0x000fda0006701670 */
[----:B0-----:R-:W0:Y:S01]  /*14170*/  @!P0 LDC.64 R8, c[0x0][0x5c8] ;  /* 0x00017200ff088b82 */ /* 0x001e220000000a00 */
[----:B------:R-:W-:Y:S01]  /*14180*/  LOP3.LUT R6, R6, 0xffbfffff, RZ, 0xc0, !PT ;  /* 0xffbfffff06067812 */ /* 0x000fe200078ec0ff */
[----:B------:R-:W-:-:S03]  /*14190*/  FMUL R11, R35, UR14 ;  /* 0x0000000e230b7c20 */ /* 0x000fc60008400000 */
[----:B------:R-:W-:Y:S02]  /*141a0*/  @P5 LOP3.LUT R6, R6, 0x400000, RZ, 0xfc, !PT ;  /* 0x0040000006065812 */ /* 0x000fe400078efcff */
[----:B------:R-:W-:Y:S02]  /*141b0*/  ISETP.LT.OR P5, PT, R0, 0x11, !P6 ;  /* 0x000000110000780c */ /* 0x000fe400077a1670 */
[----:B------:R-:W-:Y:S01]  /*141c0*/  F2FP.SATFINITE.E4M3.F32.PACK_AB_MERGE_C R11, RZ, R11, RZ ;  /* 0x0000000bff0b723e */ /* 0x000fe200048070ff */
[----:B------:R-:W-:Y:S01]  /*141d0*/  IMAD.U32 R13, RZ, RZ, UR6 ;  /* 0x00000006ff0d7e24 */ /* 0x000fe2000f8e00ff */
[----:B0-----:R-:W-:-:S05]  /*141e0*/  @!P0 IADD3 R8, P1, R4, R8, RZ ;  /* 0x0000000804088210 */ /* 0x001fca0007f3e0ff */
[----:B------:R-:W-:-:S05]  /*141f0*/  @!P0 IMAD.X R9, R3, 0x1, R9, P1 ;  /* 0x0000000103098824 */ /* 0x000fca00008e0609 */
        /* <DEDUP_REMOVED lines=12> */
[----:B0-----:R-:W-:-:S05]  /*142c0*/  @!P0 IADD3 R8, P1, R4, R8, RZ ;  /* 0x0000000804088210 */ /* 0x001fca0007f3e0ff */
[----:B------:R-:W-:-:S05]  /*142d0*/  @!P0 IMAD.X R9, R3, 0x1, R9, P1 ;  /* 0x0000000103098824 */ /* 0x000fca00008e0609 */
        /* <DEDUP_REMOVED lines=126> */
[----:B------:R-:W-:Y:S02]  /*14ac0*/  ISETP.LT.OR P0, PT, R0, 0x31, !P4 ;  /* 0x000000310000780c */ /* 0x000fe40006701670 */
[----:B------:R-:W-:-:S04]  /*14ad0*/  LOP3.LUT R6, R6, 0xfffeffff, RZ, 0xc0, !PT ;  /* 0xfffeffff06067812 */ /* 0x000fc800078ec0ff */
[----:B------:R-:W-:-:S07]  /*14ae0*/  @P5 LOP3.LUT R6, R6, 0x10000, RZ, 0xfc, !PT ;  /* 0x0001000006065812 */ /* 0x000fce00078efcff */
[----:B0-----:R-:W0:Y:S01]  /*14af0*/  @!P0 LDC.64 R8, c[0x0][0x5c8] ;  /* 0x00017200ff088b82 */ /* 0x001e220000000a00 */
[----:B------:R-:W-:Y:S01]  /*14b00*/  ISETP.LT.OR P5, PT, R0, 0x29, !P6 ;  /* 0x000000290000780c */ /* 0x000fe200077a1670 */
[----:B------:R-:W-:-:S12]  /*14b10*/  FMUL R11, R246, UR14 ;  /* 0x0000000ef60b7c20 */ /* 0x000fd80008400000 */
[----:B------:R-:W1:Y:S01]  /*14b20*/  @!P5 LDC.64 R246, c[0x0][0x5c8] ;  /* 0x00017200fff6db82 */ /* 0x000e620000000a00 */
[----:B------:R-:W-:Y:S02]  /*14b30*/  F2FP.SATFINITE.E4M3.F32.PACK_AB_MERGE_C R11, RZ, R11, RZ ;  /* 0x0000000bff0b723e */ /* 0x000fe400048070ff */
[----:B0-----:R-:W-:-:S05]  /*14b40*/  @!P0 IADD3 R8, P1, R4, R8, RZ ;  /* 0x0000000804088210 */ /* 0x001fca0007f3e0ff */
[----:B------:R-:W-:-:S05]  /*14b50*/  @!P0 IMAD.X R9, R3, 0x1, R9, P1 ;  /* 0x0000000103098824 */ /* 0x000fca00008e0609 */
[----:B------:R0:W-:Y:S02]  /*14b60*/  @!P0 STG.E.U8 desc[UR12][R8.64+0x30], R11 ;  /* 0x0000300b08008986 */ /* 0x0001e4000c10110c */
[----:B0-----:R-:W-:Y:S02]  /*14b70*/  IMAD.U32 R9, RZ, RZ, UR6 ;  /* 0x00000006ff097e24 */ /* 0x001fe4000f8e00ff */
[----:B------:R-:W-:Y:S02]  /*14b80*/  IMAD.U32 R8, RZ, RZ, UR6 ;  /* 0x00000006ff087e24 */ /* 0x000fe4000f8e00ff */
[----:B------:R-:W-:Y:S01]  /*14b90*/  IMAD.U32 R11, RZ, RZ, UR7 ;  /* 0x00000007ff0b7e24 */ /* 0x000fe2000f8e00ff */
[----:B------:R-:W-:-:S04]  /*14ba0*/  @!P5 LEA R9, P0, R9, R4, 0x7 ;  /* 0x000000040909d211 */ /* 0x000fc800078038ff */
[----:B------:R-:W-:Y:S02]  /*14bb0*/  @!P5 LEA.HI.X R8, R8, R3, R11, 0x7, P0 ;  /* 0x000000030808d211 */ /* 0x000fe400000f3c0b */
[----:B-1----:R-:W-:-:S04]  /*14bc0*/  @!P5 IADD3 R246, P0, P1, R9, UR8, R246 ;  /* 0x0000000809f6dc10 */ /* 0x002fc8000f91e0f6 */
        /* <DEDUP_REMOVED lines=385> */
[----:B------:R-:W-:-:S05]  /*163e0*/  FMUL R11, R236, UR14 ;  /* 0x0000000eec0b7c20 */ /* 0x000fca0008400000 */
[----:B------:R-:W-:Y:S02]  /*163f0*/  F2FP.SATFINITE.E4M3.F32.PACK_AB_MERGE_C R11, RZ, R11, RZ ;  /* 0x0000000bff0b723e */ /* 0x000fe400048070ff */
[----:B0-----:R-:W-:-:S05]  /*16400*/  @!P0 IADD3 R234, P1, R4, R234, RZ ;  /* 0x000000ea04ea8210 */ /* 0x001fca0007f3e0ff */
[----:B------:R-:W-:Y:S01]  /*16410*/  @!P0 IMAD.X R235, R3, 0x1, R235, P1 ;  /* 0x0000000103eb8824 */ /* 0x000fe200008e06eb */
[----:B------:R-:W-:-:S04]  /*16420*/  ISETP.LT.OR P1, PT, R0, 0x71, !P3 ;  /* 0x000000710000780c */ /* 0x000fc80005f21670 */
[----:B------:R0:W-:Y:S09]  /*16430*/  @!P0 STG.E.U8 desc[UR12][R234.64+0x70], R11 ;  /* 0x0000700bea008986 */ /* 0x0001f2000c10110c */
[----:B0-----:R-:W0:Y:S02]  /*16440*/  @!P1 LDC.64 R234, c[0x0][0x5c8] ;  /* 0x00017200ffea9b82 */ /* 0x001e240000000a00 */
        /* <DEDUP_REMOVED lines=11> */
[----:B------:R-:W-:Y:S01]  /*16500*/  FMUL R11, R238, UR14 ;  /* 0x0000000eee0b7c20 */ /* 0x000fe20008400000 */
[----:B------:R-:W-:-:S04]  /*16510*/  LOP3.LUT R6, R6, 0xfffffffe, RZ, 0xc0, !PT ;  /* 0xfffffffe06067812 */ /* 0x000fc800078ec0ff */
[----:B------:R-:W-:Y:S02]  /*16520*/  F2FP.SATFINITE.E4M3.F32.PACK_AB_MERGE_C R11, RZ, R11, RZ ;  /* 0x0000000bff0b723e */ /* 0x000fe400048070ff */
[----:B------:R-:W-:-:S03]  /*16530*/  @P5 LOP3.LUT R6, R6, 0x1, RZ, 0xfc, !PT ;  /* 0x0000000106065812 */ /* 0x000fc600078efcff */
[----:B------:R1:W-:Y:S01]  /*16540*/  @!P1 STG.E.U8 desc[UR12][R234.64+0x70], R11 ;  /* 0x0000700bea009986 */ /* 0x0003e2000c10110c */
[----:B0-----:R-:W-:Y:S01]  /*16550*/  @!P0 IADD3 R236, P2, P5, R4, UR8, R236 ;  /* 0x0000000804ec8c10 */ /* 0x001fe2000fd5e0ec */
[----:B-1----:R-:W-:-:S03]  /*16560*/  FMUL R11, R241, UR14 ;  /* 0x0000000ef10b7c20 */ /* 0x002fc60008400000 */
[----:B------:R-:W-:Y:S02]  /*16570*/  @!P0 IADD3.X R237, R3, UR5, R237, P2, P5 ;  /* 0x0000000503ed8c10 */ /* 0x000fe400097ea4ed */
[C---:B------:R-:W-:Y:S02]  /*16580*/  ISETP.LT.OR P2, PT, R0.reuse, 0x79, !P3 ;  /* 0x000000790000780c */ /* 0x040fe40005f41670 */
[----:B------:R-:W-:Y:S02]  /*16590*/  F2FP.SATFINITE.E4M3.F32.PACK_AB_MERGE_C R11, RZ, R11, RZ ;  /* 0x0000000bff0b723e */ /* 0x000fe400048070ff */
[----:B------:R-:W-:-:S03]  /*165a0*/  ISETP.LT.OR P3, PT, R0, 0x7a, !P3 ;  /* 0x0000007a0000780c */ /* 0x000fc60005f61670 */
[----:B------:R0:W-:Y:S01]  /*165b0*/  @!P0 STG.E.U8 desc[UR12][R236.64+0x71], R11 ;  /* 0x0000710bec008986 */ /* 0x0001e2000c10110c */
[----:B------:R-:W-:-:S05]  /*165c0*/  ISETP.LT.OR P0, PT, R0, 0x79, !P4 ;  /* 0x000000790000780c */ /* 0x000fca0006701670 */
[----:B------:R-:W1:Y:S08]  /*165d0*/  @!P2 LDC.64 R238, c[0x0][0x5c8] ;  /* 0x00017200ffeeab82 */ /* 0x000e700000000a00 */
[----:B------:R-:W2:Y:S08]  /*165e0*/  @!P3 LDC.64 R234, c[0x0][0x5c8] ;  /* 0x00017200ffeabb82 */ /* 0x000eb00000000a00 */
[----:B0-----:R-:W0:Y:S01]  /*165f0*/  @!P0 LDC.64 R236, c[0x0][0x5c8] ;  /* 0x00017200ffec8b82 */ /* 0x001e220000000a00 */
[----:B-1----:R-:W-:-:S04]  /*16600*/  @!P2 IADD3 R238, P1, P5, R4, UR8, R238 ;  /* 0x0000000804eeac10 */ /* 0x002fc8000fd3e0ee */
[----:B------:R-:W-:Y:S02]  /*16610*/  @!P2 IADD3.X R239, R3, UR5, R239, P1, P5 ;  /* 0x0000000503efac10 */ /* 0x000fe40008fea4ef */
[----:B--2---:R-:W-:Y:S01]  /*16620*/  @!P3 IADD3 R234, P1, P5, R4, UR8, R234 ;  /* 0x0000000804eabc10 */ /* 0x004fe2000fd3e0ea */
[----:B------:R-:W-:-:S03]  /*16630*/  FMUL R11, R240, UR14 ;  /* 0x0000000ef00b7c20 */ /* 0x000fc60008400000 */
[----:B------:R-:W-:Y:S02]  /*16640*/  @!P3 IADD3.X R235, R3, UR5, R235, P1, P5 ;  /* 0x0000000503ebbc10 */ /* 0x000fe40008fea4eb */
[----:B0-----:R-:W-:Y:S02]  /*16650*/  @!P0 IADD3 R236, P1, R4, R236, RZ ;  /* 0x000000ec04ec8210 */ /* 0x001fe40007f3e0ff */
[----:B------:R-:W-:-:S03]  /*16660*/  F2FP.SATFINITE.E4M3.F32.PACK_AB_MERGE_C R11, RZ, R11, RZ ;  /* 0x0000000bff0b723e */ /* 0x000fc600048070ff */
[----:B------:R-:W-:-:S05]  /*16670*/  @!P0 IMAD.X R237, R3, 0x1, R237, P1 ;  /* 0x0000000103ed8824 */ /* 0x000fca00008e06ed */
[----:B------:R0:W-:Y:S01]  /*16680*/  @!P0 STG.E.U8 desc[UR12][R236.64+0x78], R11 ;  /* 0x0000780bec008986 */ /* 0x0001e2000c10110c */
[----:B------:R-:W-:-:S04]  /*16690*/  ISETP.GE.AND P0, PT, R12, 0x41, PT ;  /* 0x000000410c00780c */ /* 0x000fc80003f06270 */
[C---:B------:R-:W-:Y:S02]  /*166a0*/  ISETP.LT.OR P1, PT, R0.reuse, 0x1, !P0 ;  /* 0x000000010000780c */ /* 0x040fe40004721670 */
[----:B------:R-:W-:-:S11]  /*166b0*/  ISETP.LT.OR P4, PT, R0, 0x7a, !P4 ;  /* 0x0000007a0000780c */ /* 0x000fd60006781670 */
[----:B0-----:R-:W0:Y:S08]  /*166c0*/  @!P1 LDC.64 R236, c[0x0][0x5c8] ;  /* 0x00017200ffec9b82 */ /* 0x001e300000000a00 */
[----:B------:R-:W1:Y:S01]  /*166d0*/  @!P4 LDC.64 R240, c[0x0][0x5c8] ;  /* 0x00017200fff0cb82 */ /* 0x000e620000000a00 */
[----:B------:R-:W-:Y:S02]  /*166e0*/  USHF.L.U32 UR9, UR6, 0x6, URZ ;  /* 0x0000000606097899 */ /* 0x000fe4000800063f */
[----:B------:R-:W-:Y:S01]  /*166f0*/  USHF.L.U64.HI UR15, UR6, 0x6, UR7 ;  /* 0x00000006060f7899 */ /* 0x000fe20008010207 */
[----:B------:R-:W-:-:S03]  /*16700*/  FMUL R11, R243, UR14 ;  /* 0x0000000ef30b7c20 */ /* 0x000fc60008400000 */
[----:B0-----:R-:W-:-:S04]  /*16710*/  @!P1 IADD3 R236, P5, P6, R4, UR9, R236 ;  /* 0x0000000904ec9c10 */ /* 0x001fc8000febe0ec */
[----:B------:R-:W-:Y:S02]  /*16720*/  @!P1 IADD3.X R237, R3, UR15, R237, P5, P6 ;  /* 0x0000000f03ed9c10 */ /* 0x000fe4000afec4ed */
[----:B-1----:R-:W-:Y:S02]  /*16730*/  @!P4 IADD3 R240, P5, R4, R240, RZ ;  /* 0x000000f004f0c210 */ /* 0x002fe40007fbe0ff */
[----:B------:R-:W-:-:S03]  /*16740*/  F2FP.SATFINITE.E4M3.F32.PACK_AB_MERGE_C R11, RZ, R11, RZ ;  /* 0x0000000bff0b723e */ /* 0x000fc600048070ff */
[----:B------:R-:W-:-:S05]  /*16750*/  @!P4 IMAD.X R241, R3, 0x1, R241, P5 ;  /* 0x0000000103f1c824 */ /* 0x000fca00028e06f1 */
[----:B------:R0:W-:Y:S01]  /*16760*/  @!P4 STG.E.U8 desc[UR12][R240.64+0x79], R11 ;  /* 0x0000790bf000c986 */ /* 0x0001e2000c10110c */
[----:B------:R-:W-:Y:S01]  /*16770*/  ISETP.LT.OR P4, PT, R0, 0x2, !P0 ;  /* 0x000000020000780c */ /* 0x000fe20004781670 */
[----:B0-----:R-:W-:-:S12]  /*16780*/  FMUL R11, R242, UR14 ;  /* 0x0000000ef20b7c20 */ /* 0x001fd80008400000 */
[----:B------:R-:W0:Y:S01]  /*16790*/  @!P4 LDC.64 R240, c[0x0][0x5c8] ;  /* 0x00017200fff0cb82 */ /* 0x000e220000000a00 */
[----:B------:R-:W-:-:S05]  /*167a0*/  F2FP.SATFINITE.E4M3.F32.PACK_AB_MERGE_C R11, RZ, R11, RZ ;  /* 0x0000000bff0b723e */ /* 0x000fca00048070ff */
[----:B------:R1:W-:Y:S01]  /*167b0*/  @!P2 STG.E.U8 desc[UR12][R238.64+0x78], R11 ;  /* 0x0000780bee00a986 */ /* 0x0003e2000c10110c */
[----:B------:R-:W-:-:S13]  /*167c0*/  ISETP.LT.OR P2, PT, R0, 0x9, !P0 ;  /* 0x000000090000780c */ /* 0x000fda0004741670 */
[----:B------:R-:W2:Y:S01]  /*167d0*/  @!P2 LDC.64 R242, c[0x0][0x5c8] ;  /* 0x00017200fff2ab82 */ /* 0x000ea20000000a00 */
[----:B0-----:R-:W-:Y:S02]  /*167e0*/  @!P4 IADD3 R240, P5, P6, R4, UR9, R240 ;  /* 0x0000000904f0cc10 */ /* 0x001fe4000febe0f0 */
[----:B------:R-:W-:Y:S02]  /*167f0*/  LOP3.LUT R10, R10, 0xfffffffd, RZ, 0xc0, !PT ;  /* 0xfffffffd0a0a7812 */ /* 0x000fe400078ec0ff */
[----:B------:R-:W-:Y:S02]  /*16800*/  @!P4 IADD3.X R241, R3, UR15, R241, P5, P6 ;  /* 0x0000000f03f1cc10 */ /* 0x000fe4000afec4f1 */
[----:B------:R-:W-:Y:S02]  /*16810*/  @P2 LOP3.LUT R10, R10, 0x2, RZ, 0xfc, !PT ;  /* 0x000000020a0a2812 */ /* 0x000fe400078efcff */
[----:B--2---:R-:W-:-:S04]  /*16820*/  @!P2 IADD3 R242, P5, P6, R4, UR9, R242 ;  /* 0x0000000904f2ac10 */ /* 0x004fc8000febe0f2 */
[----:B------:R-:W-:Y:S02]  /*16830*/  @!P2 IADD3.X R243, R3, UR15, R243, P5, P6 ;  /* 0x0000000f03f3ac10 */ /* 0x000fe4000afec4f3 */
[----:B------:R-:W-:-:S13]  /*16840*/  ISETP.LT.OR P2, PT, R0, 0xa, !P0 ;  /* 0x0000000a0000780c */ /* 0x000fda0004741670 */
[----:B-1----:R-:W0:Y:S01]  /*16850*/  @!P2 LDC.64 R238, c[0x0][0x5c8] ;  /* 0x00017200ffeeab82 */ /* 0x002e220000000a00 */
[----:B------:R-:W-:-:S05]  /*16860*/  FMUL R11, R244, UR14 ;  /* 0x0000000ef40b7c20 */ /* 0x000fca0008400000 */
[----:B------:R-:W-:Y:S02]  /*16870*/  F2FP.SATFINITE.E4M3.F32.PACK_AB_MERGE_C R11, RZ, R11, RZ ;  /* 0x0000000bff0b723e */ /* 0x000fe400048070ff */
[----:B0-----:R-:W-:-:S04]  /*16880*/  @!P2 IADD3 R238, P5, P6, R4, UR9, R238 ;  /* 0x0000000904eeac10 */ /* 0x001fc8000febe0ee */
[----:B------:R-:W-:Y:S02]  /*16890*/  @!P2 IADD3.X R239, R3, UR15, R239, P5, P6 ;  /* 0x0000000f03efac10 */ /* 0x000fe4000afec4ef */
[----:B------:R-:W-:Y:S01]  /*168a0*/  ISETP.LT.OR P2, PT, R0, 0x11, !P0 ;  /* 0x000000110000780c */ /* 0x000fe20004741670 */
[----:B------:R0:W-:-:S12]  /*168b0*/  @!P3 STG.E.U8 desc[UR12][R234.64+0x79], R11 ;  /* 0x0000790bea00b986 */ /* 0x0001d8000c10110c */
[----:B0-----:R-:W0:Y:S01]  /*168c0*/  @!P2 LDC.64 R234, c[0x0][0x5c8] ;  /* 0x00017200ffeaab82 */ /* 0x001e220000000a00 */
        /* <DEDUP_REMOVED lines=11> */
[----:B------:R-:W-:-:S04]  /*16980*/  ISETP.GE.AND P1, PT, R12, 0x49, PT ;  /* 0x000000490c00780c */ /* 0x000fc80003f26270 */
[----:B------:R-:W-:Y:S01]  /*16990*/  ISETP.LT.OR P3, PT, R0, 0x1, !P1 ;  /* 0x000000010000780c */ /* 0x000fe20004f61670 */
[----:B------:R0:W-:-:S12]  /*169a0*/  @!P4 STG.E.U8 desc[UR12][R240.64+0x1], R153 ;  /* 0x00000199f000c986 */ /* 0x0001d8000c10110c */
[----:B0-----:R-:W0:Y:S01]  /*169b0*/  @!P3 LDC.64 R240, c[0x0][0x5c8] ;  /* 0x00017200fff0bb82 */ /* 0x001e220000000a00 */
[----:B------:R-:W-:Y:S01]  /*169c0*/  IMAD.U32 R13, RZ, RZ, UR8 ;  /* 0x00000008ff0d7e24 */ /* 0x000fe2000f8e00ff */
[----:B------:R-:W-:Y:S01]  /*169d0*/  ISETP.LT.OR P2, PT, R0, 0x19, !P0 ;  /* 0x000000190000780c */ /* 0x000fe20004741670 */
[----:B------:R-:W-:-:S03]  /*169e0*/  IMAD.U32 R11, RZ, RZ, UR5 ;  /* 0x00000005ff0b7e24 */ /* 0x000fc6000f8e00ff */
[----:B------:R-:W-:-:S04]  /*169f0*/  @!P3 IADD3 R13, P5, P6, R13, UR9, R4 ;  /* 0x000000090d0dbc10 */ /* 0x000fc8000febe004 */
[----:B------:R-:W-:-:S05]  /*16a00*/  @!P3 IADD3.X R11, R11, UR15, R3, P5, P6 ;  /* 0x0000000f0b0bbc10 */ /* 0x000fca000afec403 */
[----:B------:R-:W1:Y:S01]  /*16a10*/  @!P2 LDC.64 R152, c[0x0][0x5c8] ;  /* 0x00017200ff98ab82 */ /* 0x000e620000000a00 */
[----:B0-----:R-:W-:-:S05]  /*16a20*/  @!P3 IADD3 R240, P4, R13, R240, RZ ;  /* 0x000000f00df0b210 */ /* 0x001fca0007f9e0ff */
[----:B------:R-:W-:Y:S01]  /*16a30*/  @!P3 IMAD.X R241, R11, 0x1, R241, P4 ;  /* 0x000000010bf1b824 */ /* 0x000fe200020e06f1 */
[----:B------:R-:W-:Y:S01]  /*16a40*/  ISETP.LT.OR P4, PT, R0, 0x2, !P1 ;  /* 0x000000020000780c */ /* 0x000fe20004f81670 */
[----:B------:R-:W-:-:S12]  /*16a50*/  FMUL R154, R154, UR14 ;  /* 0x0000000e9a9a7c20 */ /* 0x000fd80008400000 */
[----:B------:R-:W0:Y:S01]  /*16a60*/  @!P4 LDC.64 R244, c[0x0][0x5c8] ;  /* 0x00017200fff4cb82 */ /* 0x000e220000000a00 */
[----:B------:R-:W-:Y:S01]  /*16a70*/  F2FP.SATFINITE.E4M3.F32.PACK_AB_MERGE_C R154, RZ, R154, RZ ;  /* 0x0000009aff9a723e */ /* 0x000fe200048070ff */
[----:B------:R-:W-:Y:S01]  /*16a80*/  IMAD.U32 R13, RZ, RZ, UR8 ;  /* 0x00000008ff0d7e24 */ /* 0x000fe2000f8e00ff */
[----:B-1----:R-:W-:Y:S01]  /*16a90*/  @!P2 IADD3 R152, P5, P6, R4, UR9, R152 ;  /* 0x000000090498ac10 */ /* 0x002fe2000febe098 */
[----:B------:R-:W-:Y:S02]  /*16aa0*/  IMAD.U32 R11, RZ, RZ, UR5 ;  /* 0x00000005ff0b7e24 */ /* 0x000fe4000f8e00ff */
[----:B------:R1:W-:Y:S01]  /*16ab0*/  @!P3 STG.E.U8 desc[UR12][R240.64], R154 ;  /* 0x0000009af000b986 */ /* 0x0003e2000c10110c */
[----:B------:R-:W-:Y:S02]  /*16ac0*/  @!P2 IADD3.X R153, R3, UR15, R153, P5, P6 ;  /* 0x0000000f0399ac10 */ /* 0x000fe4000afec499 */
[----:B------:R-:W-:-:S04]  /*16ad0*/  @!P4 IADD3 R13, P3, P5, R13, UR9, R4 ;  /* 0x000000090d0dcc10 */ /* 0x000fc8000fd7e004 */
[----:B------:R-:W-:Y:S02]  /*16ae0*/  @!P4 IADD3.X R11, R11, UR15, R3, P3, P5 ;  /* 0x0000000f0b0bcc10 */ /* 0x000fe40009fea403 */
[----:B0-----:R-:W-:-:S05]  /*16af0*/  @!P4 IADD3 R244, P3, R13, R244, RZ ;  /* 0x000000f40df4c210 */ /* 0x001fca0007f7e0ff */
[----:B------:R-:W-:Y:S01]  /*16b00*/  @!P4 IMAD.X R245, R11, 0x1, R245, P3 ;  /* 0x000000010bf5c824 */ /* 0x000fe200018e06f5 */
[----:B------:R-:W-:-:S13]  /*16b10*/  ISETP.LT.OR P3, PT, R0, 0x1a, !P0 ;  /* 0x0000001a0000780c */ /* 0x000fda0004761670 */
[----:B-1----:R-:W0:Y:S01]  /*16b20*/  @!P3 LDC.64 R240, c[0x0][0x5c8] ;  /* 0x00017200fff0bb82 */ /* 0x002e220000000a00 */
[C---:B------:R-:W-:Y:S02]  /*16b30*/  LOP3.LUT P2, RZ, R10.reuse, 0x2, RZ, 0xc0, !PT ;  /* 0x000000020aff7812 */ /* 0x040fe4000784c0ff */
[----:B------:R-:W-:Y:S01]  /*16b40*/  LOP3.LUT R10, R10, 0xfffffffe, RZ, 0xc0, !PT ;  /* 0xfffffffe0a0a7812 */ /* 0x000fe200078ec0ff */
[----:B------:R-:W-:-:S03]  /*16b50*/  FMUL R155, R155, UR14 ;  /* 0x0000000e9b9b7c20 */ /* 0x000fc60008400000 */
[----:B------:R-:W-:Y:S01]  /*16b60*/  @P3 LOP3.LUT R10, R10, 0x1, RZ, 0xfc, !PT ;  /* 0x000000010a0a3812 */ /* 0x000fe200078efcff */
[----:B------:R-:W-:Y:S01]  /*16b70*/  FMUL R156, R156, UR14 ;  /* 0x0000000e9c9c7c20 */ /* 0x000fe20008400000 */
[----:B------:R-:W-:Y:S02]  /*16b80*/  F2FP.SATFINITE.E4M3.F32.PACK_AB_MERGE_C R155, RZ, R155, RZ ;  /* 0x0000009bff9b723e */ /* 0x000fe400048070ff */
[----:B0-----:R-:W-:-:S04]  /*16b90*/  @!P3 IADD3 R240, P5, P6, R4, UR9, R240 ;  /* 0x0000000904f0bc10 */ /* 0x001fc8000febe0f0 */
[----:B------:R-:W-:Y:S02]  /*16ba0*/  @!P3 IADD3.X R241, R3, UR15, R241, P5, P6 ;  /* 0x0000000f03f1bc10 */ /* 0x000fe4000afec4f1 */
[C---:B------:R-:W-:Y:S02]  /*16bb0*/  ISETP.LT.OR P6, PT, R0.reuse, 0x21, !P0 ;  /* 0x000000210000780c */ /* 0x040fe400047c1670 */
[----:B------:R-:W-:Y:S01]  /*16bc0*/  ISETP.LT.OR P3, PT, R0, 0x22, !P0 ;  /* 0x000000220000780c */ /* 0x000fe20004761670 */
[----:B------:R0:W-:Y:S01]  /*16bd0*/  @!P4 STG.E.U8 desc[UR12][R244.64+0x1], R155 ;  /* 0x0000019bf400c986 */ /* 0x0001e2000c10110c */
[----:B------:R-:W-:-:S05]  /*16be0*/  F2FP.SATFINITE.E4M3.F32.PACK_AB_MERGE_C R156, RZ, R156, RZ ;  /* 0x0000009cff9c723e */ /* 0x000fca00048070ff */
[----:B------:R1:W-:Y:S04]  /*16bf0*/  @!P2 STG.E.U8 desc[UR12][R242.64+0x8], R156 ;  /* 0x0000089cf200a986 */ /* 0x0003e8000c10110c */
[----:B0-----:R-:W0:Y:S08]  /*16c00*/  @!P6 LDC.64 R154, c[0x0][0x5c8] ;  /* 0x00017200ff9aeb82 */ /* 0x001e300000000a00 */
[----:B-1----:R-:W1:Y:S01]  /*16c10*/  @!P3 LDC.64 R242, c[0x0][0x5c8] ;  /* 0x00017200fff2bb82 */ /* 0x002e620000000a00 */
[----:B------:R-:W-:Y:S01]  /*16c20*/  FMUL R157, R157, UR14 ;  /* 0x0000000e9d9d7c20 */ /* 0x000fe20008400000 */
[----:B0-----:R-:W-:-:S04]  /*16c30*/  @!P6 IADD3 R154, P4, P5, R4, UR9, R154 ;  /* 0x00000009049aec10 */ /* 0x001fc8000fd9e09a */
[C---:B------:R-:W-:Y:S02]  /*16c40*/  @!P6 IADD3.X R155, R3.reuse, UR15, R155, P4, P5 ;  /* 0x0000000f039bec10 */ /* 0x040fe4000a7ea49b */
[----:B-1----:R-:W-:Y:S02]  /*16c50*/  @!P3 IADD3 R242, P2, P4, R4, UR9, R242 ;  /* 0x0000000904f2bc10 */ /* 0x002fe4000fc5e0f2 */
[C---:B------:R-:W-:Y:S02]  /*16c60*/  ISETP.LT.OR P6, PT, R0.reuse, 0xa, !P0 ;  /* 0x0000000a0000780c */ /* 0x040fe400047c1670 */
[----:B------:R-:W-:Y:S02]  /*16c70*/  @!P3 IADD3.X R243, R3, UR15, R243, P2, P4 ;  /* 0x0000000f03f3bc10 */ /* 0x000fe400097e84f3 */
[----:B------:R-:W-:Y:S02]  /*16c80*/  ISETP.LT.OR P2, PT, R0, 0x9, !P1 ;  /* 0x000000090000780c */ /* 0x000fe40004f41670 */
[----:B------:R-:W-:-:S02]  /*16c90*/  F2FP.SATFINITE.E4M3.F32.PACK_AB_MERGE_C R157, RZ, R157, RZ ;  /* 0x0000009dff9d723e */ /* 0x000fc400048070ff */
[----:B------:R-:W-:-:S05]  /*16ca0*/  ISETP.LT.OR P3, PT, R0, 0x29, !P0 ;  /* 0x000000290000780c */ /* 0x000fca0004761670 */
[----:B------:R0:W-:Y:S04]  /*16cb0*/  @!P6 STG.E.U8 desc[UR12][R238.64+0x9], R157 ;  /* 0x0000099dee00e986 */ /* 0x0001e8000c10110c */
[----:B0-----:R-:W0:Y:S01]  /*16cc0*/  @!P2 LDC.64 R238, c[0x0][0x5c8] ;  /* 0x00017200ffeeab82 */ /* 0x001e220000000a00 */
[----:B------:R-:W-:-:S07]  /*16cd0*/  IMAD.U32 R13, RZ, RZ, UR8 ;  /* 0x00000008ff0d7e24 */ /* 0x000fce000f8e00ff */
[----:B------:R-:W1:Y:S01]  /*16ce0*/  @!P3 LDC.64 R156, c[0x0][0x5c8] ;  /* 0x00017200ff9cbb82 */ /* 0x000e620000000a00 */
[----:B------:R-:W-:Y:S01]  /*16cf0*/  IMAD.U32 R11, RZ, RZ, UR5 ;  /* 0x00000005ff0b7e24 */ /* 0x000fe2000f8e00ff */
[----:B------:R-:W-:Y:S01]  /*16d00*/  @!P2 IADD3 R13, P4, P5, R13, UR9, R4 ;  /* 0x000000090d0dac10 */ /* 0x000fe2000fd9e004 */
[----:B------:R-:W-:-:S03]  /*16d10*/  FMUL R158, R158, UR14 ;  /* 0x0000000e9e9e7c20 */ /* 0x000fc60008400000 */
[----:B------:R-:W-:Y:S02]  /*16d20*/  @!P2 IADD3.X R11, R11, UR15, R3, P4, P5 ;  /* 0x0000000f0b0bac10 */ /* 0x000fe4000a7ea403 */
[----:B------:R-:W-:Y:S02]  /*16d30*/  F2FP.SATFINITE.E4M3.F32.PACK_AB_MERGE_C R158, RZ, R158, RZ ;  /* 0x0000009eff9e723e */ /* 0x000fe400048070ff */
[----:B0-----:R-:W-:-:S05]  /*16d40*/  @!P2 IADD3 R238, P4, R13, R238, RZ ;  /* 0x000000ee0deea210 */ /* 0x001fca0007f9e0ff */
[----:B------:R-:W-:Y:S01]  /*16d50*/  @!P2 IMAD.X R239, R11, 0x1, R239, P4 ;  /* 0x000000010befa824 */ /* 0x000fe200020e06ef */
[----:B-1----:R-:W-:-:S04]  /*16d60*/  @!P3 IADD3 R156, P5, P6, R4, UR9, R156 ;  /* 0x00000009049cbc10 */ /* 0x002fc8000febe09c */
[----:B------:R0:W-:Y:S01]  /*16d70*/  @!P2 STG.E.U8 desc[UR12][R238.64+0x8], R158 ;  /* 0x0000089eee00a986 */ /* 0x0001e2000c10110c */
[C---:B------:R-:W-:Y:S02]  /*16d80*/  ISETP.LT.OR P2, PT, R0.reuse, 0xa, !P1 ;  /* 0x0000000a0000780c */ /* 0x040fe40004f41670 */
[----:B------:R-:W-:Y:S02]  /*16d90*/  @!P3 IADD3.X R157, R3, UR15, R157, P5, P6 ;  /* 0x0000000f039dbc10 */ /* 0x000fe4000afec49d */
[----:B------:R-:W-:-:S09]  /*16da0*/  ISETP.LT.OR P3, PT, R0, 0x2a, !P0 ;  /* 0x0000002a0000780c */ /* 0x000fd20004761670 */
[----:B------:R-:W1:Y:S08]  /*16db0*/  @!P2 LDC.64 R244, c[0x0][0x5c8] ;  /* 0x00017200fff4ab82 */ /* 0x000e700000000a00 */
[----:B0-----:R-:W0:Y:S01]  /*16dc0*/  @!P3 LDC.64 R238, c[0x0][0x5c8] ;  /* 0x00017200ffeebb82 */ /* 0x001e220000000a00 */
[----:B------:R-:W-:Y:S02]  /*16dd0*/  IMAD.U32 R13, RZ, RZ, UR8 ;  /* 0x00000008ff0d7e24 */ /* 0x000fe4000f8e00ff */
[----:B------:R-:W-:-:S03]  /*16de0*/  IMAD.U32 R11, RZ, RZ, UR5 ;  /* 0x00000005ff0b7e24 */ /* 0x000fc6000f8e00ff */
[----:B------:R-:W-:-:S04]  /*16df0*/  @!P2 IADD3 R13, P4, P5, R13, UR9, R4 ;  /* 0x000000090d0dac10 */ /* 0x000fc8000fd9e004 */
[----:B------:R-:W-:Y:S02]  /*16e00*/  @!P2 IADD3.X R11, R11, UR15, R3, P4, P5 ;  /* 0x0000000f0b0bac10 */ /* 0x000fe4000a7ea403 */
[----:B-1----:R-:W-:-:S05]  /*16e10*/  @!P2 IADD3 R244, P4, R13, R244, RZ ;  /* 0x000000f40df4a210 */ /* 0x002fca0007f9e0ff */
[----:B------:R-:W-:Y:S01]  /*16e20*/  @!P2 IMAD.X R245, R11, 0x1, R245, P4 ;  /* 0x000000010bf5a824 */ /* 0x000fe200020e06f5 */
[----:B0-----:R-:W-:Y:S01]  /*16e30*/  @!P3 IADD3 R238, P4, P5, R4, UR9, R238 ;  /* 0x0000000904eebc10 */ /* 0x001fe2000fd9e0ee */
[----:B------:R-:W-:-:S03]  /*16e40*/  FMUL R159, R159, UR14 ;  /* 0x0000000e9f9f7c20 */ /* 0x000fc60008400000 */
[----:B------:R-:W-:Y:S02]  /*16e50*/  @!P3 IADD3.X R239, R3, UR15, R239, P4, P5 ;  /* 0x0000000f03efbc10 */ /* 0x000fe4000a7ea4ef */
[----:B------:R-:W-:Y:S01]  /*16e60*/  ISETP.LT.OR P3, PT, R0, 0x11, !P0 ;  /* 0x000000110000780c */ /* 0x000fe20004761670 */
[----:B------:R-:W-:Y:S01]  /*16e70*/  FMUL R160, R160, UR14 ;  /* 0x0000000ea0a07c20 */ /* 0x000fe20008400000 */
[----:B------:R-:W-:Y:S02]  /*16e80*/  F2FP.SATFINITE.E4M3.F32.PACK_AB_MERGE_C R159, RZ, R159, RZ ;  /* 0x0000009fff9f723e */ /* 0x000fe400048070ff */
[C---:B------:R-:W-:Y:S02]  /*16e90*/  ISETP.LT.OR P6, PT, R0.reuse, 0x31, !P0 ;  /* 0x000000310000780c */ /* 0x040fe400047c1670 */
[----:B------:R-:W-:Y:S01]  /*16ea0*/  F2FP.SATFINITE.E4M3.F32.PACK_AB_MERGE_C R160, RZ, R160, RZ ;  /* 0x000000a0ffa0723e */ /* 0x000fe200048070ff */
[----:B------:R0:W-:Y:S06]  /*16eb0*/  @!P2 STG.E.U8 desc[UR12][R244.64+0x9], R159 ;  /* 0x0000099ff400a986 */ /* 0x0001ec000c10110c */
[----:B------:R1:W-:Y:S01]  /*16ec0*/  @!P3 STG.E.U8 desc[UR12][R234.64+0x10], R160 ;  /* 0x000010a0ea00b986 */ /* 0x0003e2000c10110c */
[----:B------:R-:W-:-:S03]  /*16ed0*/  ISETP.LT.OR P3, PT, R0, 0x32, !P0 ;  /* 0x000000320000780c */ /* 0x000fc60004761670 */
[----:B0-----:R-:W0:Y:S10]  /*16ee0*/  @!P6 LDC.64 R158, c[0x0][0x5c8] ;  /* 0x00017200ff9eeb82 */ /* 0x001e340000000a00 */
[----:B-1----:R-:W1:Y:S01]  /*16ef0*/  @!P3 LDC.64 R234, c[0x0][0x5c8] ;  /* 0x00017200ffeabb82 */ /* 0x002e620000000a00 */
[----:B------:R-:W-:Y:S01]  /*16f00*/  FMUL R161, R161, UR14 ;  /* 0x0000000ea1a17c20 */ /* 0x000fe20008400000 */
[----:B0-----:R-:W-:-:S04]  /*16f10*/  @!P6 IADD3 R158, P2, P4, R4, UR9, R158 ;  /* 0x00000009049eec10 */ /* 0x001fc8000fc5e09e */
[----:B------:R-:W-:Y:S02]  /*16f20*/  @!P6 IADD3.X R159, R3, UR15, R159, P2, P4 ;  /* 0x0000000f039fec10 */ /* 0x000fe400097e849f */
[----:B-1----:R-:W-:-:S04]  /*16f30*/  @!P3 IADD3 R234, P2, P4, R4, UR9, R234 ;  /* 0x0000000904eabc10 */ /* 0x002fc8000fc5e0ea */
[----:B------:R-:W-:Y:S02]  /*16f40*/  @!P3 IADD3.X R235, R3, UR15, R235, P2, P4 ;  /* 0x0000000f03ebbc10 */ /* 0x000fe400097e84eb */
[C---:B------:R-:W-:Y:S02]  /*16f50*/  ISETP.LT.OR P3, PT, R0.reuse, 0x12, !P0 ;  /* 0x000000120000780c */ /* 0x040fe40004761670 */
[----:B------:R-:W-:Y:S02]  /*16f60*/  ISETP.LT.OR P2, PT, R0, 0x11, !P1 ;  /* 0x000000110000780c */ /* 0x000fe40004f41670 */
[----:B------:R-:W-:-:S09]  /*16f70*/  F2FP.SATFINITE.E4M3.F32.PACK_AB_MERGE_C R161, RZ, R161, RZ ;  /* 0x000000a1ffa1723e */ /* 0x000fd200048070ff */
[----:B------:R0:W-:Y:S02]  /*16f80*/  @!P3 STG.E.U8 desc[UR12][R236.64+0x11], R161 ;  /* 0x000011a1ec00b986 */ /* 0x0001e4000c10110c */
[----:B0-----:R-:W0:Y:S01]  /*16f90*/  @!P2 LDC.64 R160, c[0x0][0x5c8] ;  /* 0x00017200ffa0ab82 */ /* 0x001e220000000a00 */
[----:B------:R-:W-:Y:S01]  /*16fa0*/  IMAD.U32 R13, RZ, RZ, UR8 ;  /* 0x00000008ff0d7e24 */ /* 0x000fe2000f8e00ff */
[----:B------:R-:W-:Y:S01]  /*16fb0*/  ISETP.LT.OR P3, PT, R0, 0x39, !P0 ;  /* 0x000000390000780c */ /* 0x000fe20004761670 */
[----:B------:R-:W-:-:S03]  /*16fc0*/  IMAD.U32 R11, RZ, RZ, UR5 ;  /* 0x00000005ff0b7e24 */ /* 0x000fc6000f8e00ff */
[----:B------:R-:W-:Y:S01]  /*16fd0*/  @!P2 IADD3 R13, P4, P5, R13, UR9, R4 ;  /* 0x000000090d0dac10 */ /* 0x000fe2000fd9e004 */
[----:B------:R-:W-:-:S03]  /*16fe0*/  FMUL R162, R162, UR14 ;  /* 0x0000000ea2a27c20 */ /* 0x000fc60008400000 */
[----:B------:R-:W-:Y:S02]  /*16ff0*/  @!P2 IADD3.X R11, R11, UR15, R3, P4, P5 ;  /* 0x0000000f0b0bac10 */ /* 0x000fe4000a7ea403 */
[----:B------:R-:W-:-:S03]  /*17000*/  F2FP.SATFINITE.E4M3.F32.PACK_AB_MERGE_C R162, RZ, R162, RZ ;  /* 0x000000a2ffa2723e */ /* 0x000fc600048070ff */
[----:B------:R-:W1:Y:S01]  /*17010*/  @!P3 LDC.64 R236, c[0x0][0x5c8] ;  /* 0x00017200ffecbb82 */ /* 0x000e620000000a00 */
[----:B0-----:R-:W-:-:S05]  /*17020*/  @!P2 IADD3 R160, P4, R13, R160, RZ ;  /* 0x000000a00da0a210 */ /* 0x001fca0007f9e0ff */
[----:B------:R-:W-:-:S05]  /*17030*/  @!P2 IMAD.X R161, R11, 0x1, R161, P4 ;  /* 0x000000010ba1a824 */ /* 0x000fca00020e06a1 */
[----:B------:R0:W-:Y:S01]  /*17040*/  @!P2 STG.E.U8 desc[UR12][R160.64+0x10], R162 ;  /* 0x000010a2a000a986 */ /* 0x0001e2000c10110c */
[----:B------:R-:W-:Y:S02]  /*17050*/  ISETP.LT.OR P2, PT, R0, 0x12, !P1 ;  /* 0x000000120000780c */ /* 0x000fe40004f41670 */
[----:B------:R-:W-:Y:S02]  /*17060*/  LOP3.LUT R7, R7, 0xfffffffe, RZ, 0xc0, !PT ;  /* 0xfffffffe07077812 */ /* 0x000fe400078ec0ff */
[----:B-1----:R-:W-:Y:S01]  /*17070*/  @!P3 IADD3 R236, P5, P6, R4, UR9, R236 ;  /* 0x0000000904ecbc10 */ /* 0x002fe2000febe0ec */
[----:B------:R-:W-:-:S08]  /*17080*/  IMAD.U32 R11, RZ, RZ, UR8 ;  /* 0x00000008ff0b7e24 */ /* 0x000fd0000f8e00ff */
[----:B0-----:R-:W0:Y:S01]  /*17090*/  @!P2 LDC.64 R160, c[0x0][0x5c8] ;  /* 0x00017200ffa0ab82 */ /* 0x001e220000000a00 */
[----:B------:R-:W-:Y:S02]  /*170a0*/  @P3 LOP3.LUT R7, R7, 0x1, RZ, 0xfc, !PT ;  /* 0x0000000107073812 */ /* 0x000fe400078efcff */
[----:B------:R-:W-:Y:S02]  /*170b0*/  @!P3 IADD3.X R237, R3, UR15, R237, P5, P6 ;  /* 0x0000000f03edbc10 */ /* 0x000fe4000afec4ed */
[----:B------:R-:W-:Y:S01]  /*170c0*/  LOP3.LUT P3, RZ, R10, 0x1, RZ, 0xc0, !PT ;  /* 0x000000010aff7812 */ /* 0x000fe2000786c0ff */
[----:B------:R-:W-:Y:S01]  /*170d0*/  IMAD.U32 R10, RZ, RZ, UR5 ;  /* 0x00000005ff0a7e24 */ /* 0x000fe2000f8e00ff */
[----:B------:R-:W-:-:S04]  /*170e0*/  @!P2 IADD3 R11, P4, P5, R11, UR9, R4 ;  /* 0x000000090b0bac10 */ /* 0x000fc8000fd9e004 */
[----:B------:R-:W-:Y:S02]  /*170f0*/  @!P2 IADD3.X R10, R10, UR15, R3, P4, P5 ;  /* 0x0000000f0a0aac10 */ /* 0x000fe4000a7ea403 */
[----:B------:R-:W-:Y:S02]  /*17100*/  ISETP.LT.OR P5, PT, R0, 0x3a, !P0 ;  /* 0x0000003a0000780c */ /* 0x000fe400047a1670 */
[----:B0-----:R-:W-:-:S05]  /*17110*/  @!P2 IADD3 R160, P4, R11, R160, RZ ;  /* 0x000000a00ba0a210 */ /* 0x001fca0007f9e0ff */
[----:B------:R-:W-:-:S06]  /*17120*/  @!P2 IMAD.X R161, R10, 0x1, R161, P4 ;  /* 0x000000010aa1a824 */ /* 0x000fcc00020e06a1 */
[----:B------:R-:W0:Y:S01]  /*17130*/  @!P5 LDC.64 R10, c[0x0][0x5c8] ;  /* 0x00017200ff0adb82 */ /* 0x000e220000000a00 */
[----:B------:R-:W-:Y:S01]  /*17140*/  LOP3.LUT R6, R6, 0x7fffffff, RZ, 0xc0, !PT ;  /* 0x7fffffff06067812 */ /* 0x000fe200078ec0ff */
[----:B------:R-:W-:-:S03]  /*17150*/  FMUL R163, R163, UR14 ;  /* 0x0000000ea3a37c20 */ /* 0x000fc60008400000 */
[----:B------:R-:W-:Y:S02]  /*17160*/  @P5 LOP3.LUT R6, R6, 0x80000000, RZ, 0xfc, !PT ;  /* 0x8000000006065812 */ /* 0x000fe400078efcff */
[----:B------:R-:W-:Y:S02]  /*17170*/  F2FP.SATFINITE.E4M3.F32.PACK_AB_MERGE_C R163, RZ, R163, RZ ;  /* 0x000000a3ffa3723e */ /* 0x000fe400048070ff */
[----:B0-----:R-:W-:-:S04]  /*17180*/  @!P5 IADD3 R10, P4, P6, R4, UR9, R10 ;  /* 0x00000009040adc10 */ /* 0x001fc8000fe9e00a */
[----:B------:R-:W-:Y:S02]  /*17190*/  @!P5 IADD3.X R11, R3, UR15, R11, P4, P6 ;  /* 0x0000000f030bdc10 */ /* 0x000fe4000a7ec40b */
[----:B------:R-:W-:Y:S01]  /*171a0*/  ISETP.LT.OR P5, PT, R0, 0x41, !P0 ;  /* 0x000000410000780c */ /* 0x000fe200047a1670 */
[----:B------:R0:W-:-:S12]  /*171b0*/  @!P2 STG.E.U8 desc[UR12][R160.64+0x11], R163 ;  /* 0x000011a3a000a986 */ /* 0x0001d8000c10110c */
[----:B0-----:R-:W0:Y:S01]  /*171c0*/  @!P5 LDC.64 R160, c[0x0][0x5c8] ;  /* 0x00017200ffa0db82 */ /* 0x001e220000000a00 */
[----:B------:R-:W-:Y:S02]  /*171d0*/  LOP3.LUT R7, R7, 0xfffffeff, RZ, 0xc0, !PT ;  /* 0xfffffeff07077812 */ /* 0x000fe400078ec0ff */
[----:B------:R-:W-:Y:S02]  /*171e0*/  ISETP.LT.OR P6, PT, R0, 0x19, !P0 ;  /* 0x000000190000780c */ /* 0x000fe400047c1670 */
[----:B------:R-:W-:Y:S01]  /*171f0*/  @P5 LOP3.LUT R7, R7, 0x100, RZ, 0xfc, !PT ;  /* 0x0000010007075812 */ /* 0x000fe200078efcff */
        /* <DEDUP_REMOVED lines=14> */
[----:B------:R-:W-:Y:S01]  /*172e0*/  LOP3.LUT R7, R7, 0xfffffff7, RZ, 0xc0, !PT ;  /* 0xfffffff707077812 */ /* 0x000fe200078ec0ff */
[----:B------:R-:W-:-:S03]  /*172f0*/  IMAD.U32 R162, RZ, RZ, UR8 ;  /* 0x00000008ffa27e24 */ /* 0x000fc6000f8e00ff */
[----:B------:R-:W-:Y:S01]  /*17300*/  @P5 LOP3.LUT R7, R7, 0x8, RZ, 0xfc, !PT ;  /* 0x0000000807075812 */ /* 0x000fe200078efcff */
[----:B------:R-:W-:Y:S01]  /*17310*/  IMAD.U32 R13, RZ, RZ, UR5 ;  /* 0x00000005ff0d7e24 */ /* 0x000fe2000f8e00ff */
[----:B------:R-:W-:Y:S02]  /*17320*/  ISETP.LT.OR P5, PT, R0, 0x49, !P0 ;  /* 0x000000490000780c */ /* 0x000fe400047a1670 */
[----:B------:R-:W-:Y:S01]  /*17330*/  @!P2 IADD3 R162, P4, P6, R162, UR9, R4 ;  /* 0x00000009a2a2ac10 */ /* 0x000fe2000fe9e004 */
[----:B------:R-:W-:-:S03]  /*17340*/  FMUL R166, R166, UR14 ;  /* 0x0000000ea6a67c20 */ /* 0x000fc60008400000 */
[----:B------:R-:W-:Y:S02]  /*17350*/  @!P2 IADD3.X R13, R13, UR15, R3, P4, P6 ;  /* 0x0000000f0d0dac10 */ /* 0x000fe4000a7ec403 */
[----:B------:R-:W-:Y:S02]  /*17360*/  F2FP.SATFINITE.E4M3.F32.PACK_AB_MERGE_C R166, RZ, R166, RZ ;  /* 0x000000a6ffa6723e */ /* 0x000fe400048070ff */
[----:B0-----:R-:W-:-:S03]  /*17370*/  @!P2 IADD3 R164, P3, R162, R164, RZ ;  /* 0x000000a4a2a4a210 */ /* 0x001fc60007f7e0ff */
[----:B------:R-:W0:Y:S02]  /*17380*/  @!P5 LDC.64 R162, c[0x0][0x5c8] ;  /* 0x00017200ffa2db82 */ /* 0x000e240000000a00 */
[----:B------:R-:W-:-:S05]  /*17390*/  @!P2 IMAD.X R165, R13, 0x1, R165, P3 ;  /* 0x000000010da5a824 */ /* 0x000fca00018e06a5 */
[----:B------:R1:W-:Y:S01]  /*173a0*/  @!P2 STG.E.U8 desc[UR12][R164.64+0x18], R166 ;  /* 0x000018a6a400a986 */ /* 0x0003e2000c10110c */
[----:B------:R-:W-:Y:S02]  /*173b0*/  ISETP.LT.OR P2, PT, R0, 0x1a, !P1 ;  /* 0x0000001a0000780c */ /* 0x000fe40004f41670 */
[----:B------:R-:W-:-:S11]  /*173c0*/  LOP3.LUT R7, R7, 0xfffff7ff, RZ, 0xc0, !PT ;  /* 0xfffff7ff07077812 */ /* 0x000fd600078ec0ff */
[----:B------:R-:W2:Y:S01]  /*173d0*/  @!P2 LDC.64 R240, c[0x0][0x5c8] ;  /* 0x00017200fff0ab82 */ /* 0x000ea20000000a00 */
[----:B0-----:R-:W-:Y:S02]  /*173e0*/  @!P5 IADD3 R162, P4, P6, R4, UR9, R162 ;  /* 0x0000000904a2dc10 */ /* 0x001fe4000fe9e0a2 */
[----:B------:R-:W-:Y:S02]  /*173f0*/  @P5 LOP3.LUT R7, R7, 0x800, RZ, 0xfc, !PT ;  /* 0x0000080007075812 */ /* 0x000fe400078efcff */
[----:B------:R-:W-:Y:S02]  /*17400*/  @!P5 IADD3.X R163, R3, UR15, R163, P4, P6 ;  /* 0x0000000f03a3dc10 */ /* 0x000fe4000a7ec4a3 */
[----:B------:R-:W-:Y:S01]  /*17410*/  ISETP.LT.OR P5, PT, R0, 0x4a, !P0 ;  /* 0x0000004a0000780c */ /* 0x000fe200047a1670 */
[----:B-1----:R-:W-:Y:S02]  /*17420*/  IMAD.U32 R164, RZ, RZ, UR8 ;  /* 0x00000008ffa47e24 */ /* 0x002fe4000f8e00ff */
[----:B------:R-:W-:-:S03]  /*17430*/  IMAD.U32 R13, RZ, RZ, UR5 ;  /* 0x00000005ff0d7e24 */ /* 0x000fc6000f8e00ff */
[----:B------:R-:W-:-:S04]  /*17440*/  @!P2 IADD3 R164, P3, P4, R164, UR9, R4 ;  /* 0x00000009a4a4ac10 */ /* 0x000fc8000fc7e004 */
[----:B------:R-:W-:Y:S02]  /*17450*/  @!P2 IADD3.X R13, R13, UR15, R3, P3, P4 ;  /* 0x0000000f0d0dac10 */ /* 0x000fe40009fe8403 */
[----:B--2---:R-:W-:Y:S02]  /*17460*/  @!P2 IADD3 R240, P3, R164, R240, RZ ;  /* 0x000000f0a4f0a210 */ /* 0x004fe40007f7e0ff */
[----:B------:R-:W0:Y:S01]  /*17470*/  @!P5 LDC.64 R164, c[0x0][0x5c8] ;  /* 0x00017200ffa4db82 */ /* 0x000e220000000a00 */
[----:B------:R-:W-:Y:S02]  /*17480*/  LOP3.LUT R7, R7, 0xfffffbff, RZ, 0xc0, !PT ;  /* 0xfffffbff07077812 */ /* 0x000fe400078ec0ff */
[----:B------:R-:W-:Y:S01]  /*17490*/  @!P2 IMAD.X R241, R13, 0x1, R241, P3 ;  /* 0x000000010df1a824 */ /* 0x000fe200018e06f1 */
[----:B------:R-:W-:Y:S01]  /*174a0*/  ISETP.LT.OR P6, PT, R0, 0x51, !P0 ;  /* 0x000000510000780c */ /* 0x000fe200047c1670 */
[----:B------:R-:W-:Y:S01]  /*174b0*/  FMUL R167, R167, UR14 ;  /* 0x0000000ea7a77c20 */ /* 0x000fe20008400000 */
[----:B------:R-:W-:Y:S01]  /*174c0*/  @P5 LOP3.LUT R7, R7, 0x400, RZ, 0xfc, !PT ;  /* 0x0000040007075812 */ /* 0x000fe200078efcff */
[----:B------:R-:W-:-:S03]  /*174d0*/  FMUL R168, R168, UR14 ;  /* 0x0000000ea8a87c20 */ /* 0x000fc60008400000 */
[----:B------:R-:W-:Y:S02]  /*174e0*/  F2FP.SATFINITE.E4M3.F32.PACK_AB_MERGE_C R167, RZ, R167, RZ ;  /* 0x000000a7ffa7723e */ /* 0x000fe400048070ff */
[----:B0-----:R-:W-:-:S04]  /*174f0*/  @!P5 IADD3 R164, P3, P4, R4, UR9, R164 ;  /* 0x0000000904a4dc10 */ /* 0x001fc8000fc7e0a4 */
[----:B------:R-:W-:Y:S02]  /*17500*/  @!P5 IADD3.X R165, R3, UR15, R165, P3, P4 ;  /* 0x0000000f03a5dc10 */ /* 0x000fe40009fe84a5 */
[C---:B------:R-:W-:Y:S02]  /*17510*/  ISETP.LT.OR P5, PT, R0.reuse, 0x21, !P0 ;  /* 0x000000210000780c */ /* 0x040fe400047a1670 */
[----:B------:R-:W-:Y:S01]  /*17520*/  ISETP.LT.OR P4, PT, R0, 0x52, !P0 ;  /* 0x000000520000780c */ /* 0x000fe20004781670 */
[----:B------:R0:W-:Y:S01]  /*17530*/  @!P2 STG.E.U8 desc[UR12][R240.64+0x19], R167 ;  /* 0x000019a7f000a986 */ /* 0x0001e2000c10110c */
[----:B------:R-:W-:Y:S01]  /*17540*/  F2FP.SATFINITE.E4M3.F32.PACK_AB_MERGE_C R168, RZ, R168, RZ ;  /* 0x000000a8ffa8723e */ /* 0x000fe200048070ff */
[----:B0-----:R-:W0:Y:S08]  /*17550*/  @!P6 LDC.64 R166, c[0x0][0x5c8] ;  /* 0x00017200ffa6eb82 */ /* 0x001e300000000a00 */
[----:B------:R1:W-:Y:S02]  /*17560*/  @!P5 STG.E.U8 desc[UR12][R154.64+0x20], R168 ;  /* 0x000020a89a00d986 */ /* 0x0003e4000c10110c */
[----:B-1----:R-:W1:Y:S01]  /*17570*/  @!P4 LDC.64 R154, c[0x0][0x5c8] ;  /* 0x00017200ff9acb82 */ /* 0x002e620000000a00 */
[----:B0-----:R-:W-:-:S04]  /*17580*/  @!P6 IADD3 R166, P2, P3, R4, UR9, R166 ;  /* 0x0000000904a6ec10 */ /* 0x001fc8000fb5e0a6 */
[----:B------:R-:W-:Y:S02]  /*17590*/  @!P6 IADD3.X R167, R3, UR15, R167, P2, P3 ;  /* 0x0000000f03a7ec10 */ /* 0x000fe400097e64a7 */
[----:B-1----:R-:W-:-:S04]  /*175a0*/  @!P4 IADD3 R154, P2, P3, R4, UR9, R154 ;  /* 0x00000009049acc10 */ /* 0x002fc8000fb5e09a */
[----:B------:R-:W-:Y:S02]  /*175b0*/  @!P4 IADD3.X R155, R3, UR15, R155, P2, P3 ;  /* 0x0000000f039bcc10 */ /* 0x000fe400097e649b */
[C---:B------:R-:W-:Y:S02]  /*175c0*/  ISETP.LT.OR P2, PT, R0.reuse, 0x21, !P1 ;  /* 0x000000210000780c */ /* 0x040fe40004f41670 */
[----:B------:R-:W-:Y:S01]  /*175d0*/  ISETP.LT.OR P5, PT, R0, 0x22, !P0 ;  /* 0x000000220000780c */ /* 0x000fe200047a1670 */
[----:B------:R-:W-:Y:S01]  /*175e0*/  FMUL R169, R169, UR14 ;  /* 0x0000000ea9a97c20 */ /* 0x000fe20008400000 */
[----:B------:R-:W-:-:S09]  /*175f0*/  LOP3.LUT R7, R7, 0xffff7fff, RZ, 0xc0, !PT ;  /* 0xffff7fff07077812 */ /* 0x000fd200078ec0ff */
[----:B------:R-:W0:Y:S01]  /*17600*/  @!P2 LDC.64 R240, c[0x0][0x5c8] ;  /* 0x00017200fff0ab82 */ /* 0x000e220000000a00 */
[----:B------:R-:W-:Y:S02]  /*17610*/  F2FP.SATFINITE.E4M3.F32.PACK_AB_MERGE_C R169, RZ, R169, RZ ;  /* 0x000000a9ffa9723e */ /* 0x000fe400048070ff */
[----:B------:R-:W-:-:S03]  /*17620*/  @P6 LOP3.LUT R7, R7, 0x8000, RZ, 0xfc, !PT ;  /* 0x0000800007076812 */ /* 0x000fc600078efcff */
[----:B------:R1:W-:Y:S01]  /*17630*/  @!P5 STG.E.U8 desc[UR12][R242.64+0x21], R169 ;  /* 0x000021a9f200d986 */ /* 0x0003e2000c10110c */
[----:B------:R-:W-:Y:S01]  /*17640*/  ISETP.LT.OR P5, PT, R0, 0x59, !P0 ;  /* 0x000000590000780c */ /* 0x000fe200047a1670 */
[----:B------:R-:W-:Y:S01]  /*17650*/  IMAD.U32 R168, RZ, RZ, UR8 ;  /* 0x00000008ffa87e24 */ /* 0x000fe2000f8e00ff */
[----:B------:R-:W-:Y:S01]  /*17660*/  LOP3.LUT R7, R7, 0xffffbfff, RZ, 0xc0, !PT ;  /* 0xffffbfff07077812 */ /* 0x000fe200078ec0ff */
[----:B------:R-:W-:-:S03]  /*17670*/  IMAD.U32 R13, RZ, RZ, UR5 ;  /* 0x00000005ff0d7e24 */ /* 0x000fc6000f8e00ff */
[----:B------:R-:W-:Y:S02]  /*17680*/  @P4 LOP3.LUT R7, R7, 0x4000, RZ, 0xfc, !PT ;  /* 0x0000400007074812 */ /* 0x000fe400078efcff */
[----:B------:R-:W-:-:S04]  /*17690*/  @!P2 IADD3 R168, P3, P4, R168, UR9, R4 ;  /* 0x00000009a8a8ac10 */ /* 0x000fc8000fc7e004 */
[----:B------:R-:W-:Y:S02]  /*176a0*/  @!P2 IADD3.X R13, R13, UR15, R3, P3, P4 ;  /* 0x0000000f0d0dac10 */ /* 0x000fe40009fe8403 */
[----:B0-----:R-:W-:Y:S02]  /*176b0*/  @!P2 IADD3 R240, P3, R168, R240, RZ ;  /* 0x000000f0a8f0a210 */ /* 0x001fe40007f7e0ff */
[----:B-1----:R-:W0:Y:S01]  /*176c0*/  @!P5 LDC.64 R168, c[0x0][0x5c8] ;  /* 0x00017200ffa8db82 */ /* 0x002e220000000a00 */
[----:B------:R-:W-:Y:S02]  /*176d0*/  FMUL R170, R170, UR14 ;  /* 0x0000000eaaaa7c20 */ /* 0x000fe40008400000 */
[----:B------:R-:W-:-:S03]  /*176e0*/  @!P2 IMAD.X R241, R13, 0x1, R241, P3 ;  /* 0x000000010df1a824 */ /* 0x000fc600018e06f1 */
[----:B------:R-:W-:Y:S02]  /*176f0*/  F2FP.SATFINITE.E4M3.F32.PACK_AB_MERGE_C R170, RZ, R170, RZ ;  /* 0x000000aaffaa723e */ /* 0x000fe400048070ff */
[----:B------:R-:W-:-:S03]  /*17700*/  LOP3.LUT R7, R7, 0xffffdfff, RZ, 0xc0, !PT ;  /* 0xffffdfff07077812 */ /* 0x000fc600078ec0ff */
[----:B------:R1:W-:Y:S01]  /*17710*/  @!P2 STG.E.U8 desc[UR12][R240.64+0x20], R170 ;  /* 0x000020aaf000a986 */ /* 0x0003e2000c10110c */
[----:B------:R-:W-:Y:S02]  /*17720*/  ISETP.LT.OR P2, PT, R0, 0x22, !P1 ;  /* 0x000000220000780c */ /* 0x000fe40004f41670 */
[----:B------:R-:W-:Y:S02]  /*17730*/  @P5 LOP3.LUT R7, R7, 0x2000, RZ, 0xfc, !PT ;  /* 0x0000200007075812 */ /* 0x000fe400078efcff */
[----:B0-----:R-:W-:-:S09]  /*17740*/  @!P5 IADD3 R168, P4, P6, R4, UR9, R168 ;  /* 0x0000000904a8dc10 */ /* 0x001fd2000fe9e0a8 */
[----:B------:R-:W0:Y:S01]  /*17750*/  @!P2 LDC.64 R242, c[0x0][0x5c8] ;  /* 0x00017200fff2ab82 */ /* 0x000e220000000a00 */
[----:B------:R-:W-:Y:S02]  /*17760*/  @!P5 IADD3.X R169, R3, UR15, R169, P4, P6 ;  /* 0x0000000f03a9dc10 */ /* 0x000fe4000a7ec4a9 */
[----:B------:R-:W-:Y:S01]  /*17770*/  ISETP.LT.OR P5, PT, R0, 0x5a, !P0 ;  /* 0x0000005a0000780c */ /* 0x000fe200047a1670 */
[----:B-1----:R-:W-:-:S12]  /*17780*/  IMAD.U32 R170, RZ, RZ, UR8 ;  /* 0x00000008ffaa7e24 */ /* 0x002fd8000f8e00ff */
[----:B------:R-:W1:Y:S01]  /*17790*/  @!P5 LDC.64 R240, c[0x0][0x5c8] ;  /* 0x00017200fff0db82 */ /* 0x000e620000000a00 */
[----:B------:R-:W-:Y:S01]  /*177a0*/  IMAD.U32 R13, RZ, RZ, UR5 ;  /* 0x00000005ff0d7e24 */ /* 0x000fe2000f8e00ff */
[----:B------:R-:W-:-:S04]  /*177b0*/  @!P2 IADD3 R170, P3, P4, R170, UR9, R4 ;  /* 0x00000009aaaaac10 */ /* 0x000fc8000fc7e004 */
[----:B------:R-:W-:Y:S02]  /*177c0*/  @!P2 IADD3.X R13, R13, UR15, R3, P3, P4 ;  /* 0x0000000f0d0dac10 */ /* 0x000fe40009fe8403 */
[----:B0-----:R-:W-:Y:S02]  /*177d0*/  @!P2 IADD3 R242, P3, R170, R242, RZ ;  /* 0x000000f2aaf2a210 */ /* 0x001fe40007f7e0ff */
[----:B------:R-:W-:-:S03]  /*177e0*/  LOP3.LUT R7, R7, 0xfffffdff, RZ, 0xc0, !PT ;  /* 0xfffffdff07077812 */ /* 0x000fc600078ec0ff */
[----:B------:R-:W-:Y:S01]  /*177f0*/  @!P2 IMAD.X R243, R13, 0x1, R243, P3 ;  /* 0x000000010df3a824 */ /* 0x000fe200018e06f3 */
[----:B------:R-:W-:Y:S01]  /*17800*/  ISETP.LT.OR P6, PT, R0, 0x61, !P0 ;  /* 0x000000610000780c */ /* 0x000fe200047c1670 */
[----:B------:R-:W-:Y:S01]  /*17810*/  FMUL R171, R171, UR14 ;  /* 0x0000000eabab7c20 */ /* 0x000fe20008400000 */
[----:B------:R-:W-:Y:S02]  /*17820*/  @P5 LOP3.LUT R7, R7, 0x200, RZ, 0xfc, !PT ;  /* 0x0000020007075812 */ /* 0x000fe400078efcff */
[----:B-1----:R-:W-:-:S04]  /*17830*/  @!P5 IADD3 R240, P3, P4, R4, UR9, R240 ;  /* 0x0000000904f0dc10 */ /* 0x002fc8000fc7e0f0 */
[----:B------:R-:W-:Y:S02]  /*17840*/  @!P5 IADD3.X R241, R3, UR15, R241, P3, P4 ;  /* 0x0000000f03f1dc10 */ /* 0x000fe40009fe84f1 */
[C---:B------:R-:W-:Y:S02]  /*17850*/  ISETP.LT.OR P5, PT, R0.reuse, 0x29, !P0 ;  /* 0x000000290000780c */ /* 0x040fe400047a1670 */
[----:B------:R-:W-:Y:S01]  /*17860*/  ISETP.LT.OR P4, PT, R0, 0x62, !P0 ;  /* 0x000000620000780c */ /* 0x000fe20004781670 */
[----:B------:R-:W-:Y:S01]  /*17870*/  FMUL R172, R172, UR14 ;  /* 0x0000000eacac7c20 */ /* 0x000fe20008400000 */
[----:B------:R-:W-:-:S04]  /*17880*/  F2FP.SATFINITE.E4M3.F32.PACK_AB_MERGE_C R171, RZ, R171, RZ ;  /* 0x000000abffab723e */ /* 0x000fc800048070ff */
[----:B------:R-:W-:Y:S01]  /*17890*/  F2FP.SATFINITE.E4M3.F32.PACK_AB_MERGE_C R172, RZ, R172, RZ ;  /* 0x000000acffac723e */ /* 0x000fe200048070ff */
[----:B------:R0:W-:Y:S04]  /*178a0*/  @!P2 STG.E.U8 desc[UR12][R242.64+0x21], R171 ;  /* 0x000021abf200a986 */ /* 0x0001e8000c10110c */
[----:B------:R1:W-:Y:S01]  /*178b0*/  @!P5 STG.E.U8 desc[UR12][R156.64+0x28], R172 ;  /* 0x000028ac9c00d986 */ /* 0x0003e2000c10110c */
[----:B0-----:R-:W0:Y:S08]  /*178c0*/  @!P6 LDC.64 R170, c[0x0][0x5c8] ;  /* 0x00017200ffaaeb82 */ /* 0x001e300000000a00 */
[----:B-1----:R-:W1:Y:S01]  /*178d0*/  @!P4 LDC.64 R156, c[0x0][0x5c8] ;  /* 0x00017200ff9ccb82 */ /* 0x002e620000000a00 */
[----:B------:R-:W-:Y:S01]  /*178e0*/  ISETP.LT.OR P5, PT, R0, 0x2a, !P0 ;  /* 0x0000002a0000780c */ /* 0x000fe200047a1670 */
[----:B------:R-:W-:Y:S01]  /*178f0*/  FMUL R173, R173, UR14 ;  /* 0x0000000eadad7c20 */ /* 0x000fe20008400000 */
[----:B0-----:R-:W-:-:S04]  /*17900*/  @!P6 IADD3 R170, P2, P3, R4, UR9, R170 ;  /* 0x0000000904aaec10 */ /* 0x001fc8000fb5e0aa */
[----:B------:R-:W-:Y:S02]  /*17910*/  @!P6 IADD3.X R171, R3, UR15, R171, P2, P3 ;  /* 0x0000000f03abec10 */ /* 0x000fe400097e64ab */
[----:B-1----:R-:W-:-:S04]  /*17920*/  @!P4 IADD3 R156, P2, P3, R4, UR9, R156 ;  /* 0x00000009049ccc10 */ /* 0x002fc8000fb5e09c */
[----:B------:R-:W-:Y:S02]  /*17930*/  @!P4 IADD3.X R157, R3, UR15, R157, P2, P3 ;  /* 0x0000000f039dcc10 */ /* 0x000fe400097e649d */
[----:B------:R-:W-:Y:S02]  /*17940*/  ISETP.LT.OR P2, PT, R0, 0x29, !P1 ;  /* 0x000000290000780c */ /* 0x000fe40004f41670 */
[----:B------:R-:W-:-:S05]  /*17950*/  F2FP.SATFINITE.E4M3.F32.PACK_AB_MERGE_C R173, RZ, R173, RZ ;  /* 0x000000adffad723e */ /* 0x000fca00048070ff */
[----:B------:R0:W-:Y:S01]  /*17960*/  @!P5 STG.E.U8 desc[UR12][R238.64+0x29], R173 ;  /* 0x000029adee00d986 */ /* 0x0001e2000c10110c */
[----:B------:R-:W-:-:S05]  /*17970*/  LOP3.LUT R7, R7, 0xffffefff, RZ, 0xc0, !PT ;  /* 0xffffefff07077812 */ /* 0x000fca00078ec0ff */
[----:B0-----:R-:W0:Y:S01]  /*17980*/  @!P2 LDC.64 R238, c[0x0][0x5c8] ;  /* 0x00017200ffeeab82 */ /* 0x001e220000000a00 */
[----:B------:R-:W-:Y:S02]  /*17990*/  @P6 LOP3.LUT R7, R7, 0x1000, RZ, 0xfc, !PT ;  /* 0x0000100007076812 */ /* 0x000fe400078efcff */
        /* <DEDUP_REMOVED lines=8> */
[----:B------:R-:W0:Y:S01]  /*17a20*/  @!P5 LDC.64 R172, c[0x0][0x5c8] ;  /* 0x00017200ffacdb82 */ /* 0x000e220000000a00 */
        /* <DEDUP_REMOVED lines=51> */
[----:B------:R-:W-:Y:S01]  /*17d60*/  @!P2 IADD3.X R13, R13, UR15, R3, P3, P4 ;  /* 0x0000000f0d0dac10 */ /* 0x000fe20009fe8403 */
[----:B------:R-:W-:Y:S01]  /*17d70*/  FMUL R178, R178, UR14 ;  /* 0x0000000eb2b27c20 */ /* 0x000fe20008400000 */
[----:B0-----:R-:W-:Y:S02]  /*17d80*/  @!P2 IADD3 R234, P3, R176, R234, RZ ;  /* 0x000000eab0eaa210 */ /* 0x001fe40007f7e0ff */
[----:B------:R-:W0:Y:S02]  /*17d90*/  @!P5 LDC.64 R176, c[0x0][0x5c8] ;  /* 0x00017200ffb0db82 */ /* 0x000e240000000a00 */
[----:B------:R-:W-:Y:S01]  /*17da0*/  F2FP.SATFINITE.E4M3.F32.PACK_AB_MERGE_C R178, RZ, R178, RZ ;  /* 0x000000b2ffb2723e */ /* 0x000fe200048070ff */
[----:B------:R-:W-:-:S05]  /*17db0*/  @!P2 IMAD.X R235, R13, 0x1, R235, P3 ;  /* 0x000000010deba824 */ /* 0x000fca00018e06eb */
[----:B------:R1:W-:Y:S01]  /*17dc0*/  @!P2 STG.E.U8 desc[UR12][R234.64+0x30], R178 ;  /* 0x000030b2ea00a986 */ /* 0x0003e2000c10110c */
[----:B------:R-:W-:Y:S01]  /*17dd0*/  ISETP.LT.OR P2, PT, R0, 0x32, !P1 ;  /* 0x000000320000780c */ /* 0x000fe20004f41670 */
[----:B------:R-:W-:Y:S02]  /*17de0*/  IMAD.U32 R13, RZ, RZ, UR5 ;  /* 0x00000005ff0d7e24 */ /* 0x000fe4000f8e00ff */
[----:B-1----:R-:W-:-:S10]  /*17df0*/  IMAD.U32 R178, RZ, RZ, UR8 ;  /* 0x00000008ffb27e24 */ /* 0x002fd4000f8e00ff */
[----:B------:R-:W1:Y:S01]  /*17e00*/  @!P2 LDC.64 R234, c[0x0][0x5c8] ;  /* 0x00017200ffeaab82 */ /* 0x000e620000000a00 */
[----:B0-----:R-:W-:-:S04]  /*17e10*/  @!P5 IADD3 R176, P4, P6, R4, UR9, R176 ;  /* 0x0000000904b0dc10 */ /* 0x001fc8000fe9e0b0 */
[----:B------:R-:W-:Y:S02]  /*17e20*/  @!P5 IADD3.X R177, R3, UR15, R177, P4, P6 ;  /* 0x0000000f03b1dc10 */ /* 0x000fe4000a7ec4b1 */
[----:B------:R-:W-:-:S04]  /*17e30*/  @!P2 IADD3 R178, P3, P4, R178, UR9, R4 ;  /* 0x00000009b2b2ac10 */ /* 0x000fc8000fc7e004 */
[----:B------:R-:W-:Y:S02]  /*17e40*/  @!P2 IADD3.X R13, R13, UR15, R3, P3, P4 ;  /* 0x0000000f0d0dac10 */ /* 0x000fe40009fe8403 */
[----:B------:R-:W-:-:S13]  /*17e50*/  ISETP.LT.OR P4, PT, R0, 0x7a, !P0 ;  /* 0x0000007a0000780c */ /* 0x000fda0004781670 */
[----:B------:R-:W0:Y:S01]  /*17e60*/  @!P4 LDC.64 R242, c[0x0][0x5c8] ;  /* 0x00017200fff2cb82 */ /* 0x000e220000000a00 */
[----:B-1----:R-:W-:Y:S02]  /*17e70*/  @!P2 IADD3 R234, P3, R178, R234, RZ ;  /* 0x000000eab2eaa210 */ /* 0x002fe40007f7e0ff */
[----:B------:R-:W-:-:S03]  /*17e80*/  LOP3.LUT R7, R7, 0xbfffffff, RZ, 0xc0, !PT ;  /* 0xbfffffff07077812 */ /* 0x000fc600078ec0ff */
[----:B------:R-:W-:Y:S01]  /*17e90*/  @!P2 IMAD.X R235, R13, 0x1, R235, P3 ;  /* 0x000000010deba824 */ /* 0x000fe200018e06eb */
[----:B------:R-:W-:-:S04]  /*17ea0*/  @P5 LOP3.LUT R7, R7, 0x40000000, RZ, 0xfc, !PT ;  /* 0x4000000007075812 */ /* 0x000fc800078efcff */
[C---:B------:R-:W-:Y:S02]  /*17eb0*/  LOP3.LUT P6, RZ, R7.reuse, 0x1, RZ, 0xc0, !PT ;  /* 0x0000000107ff7812 */ /* 0x040fe400078cc0ff */
[----:B------:R-:W-:Y:S02]  /*17ec0*/  LOP3.LUT R7, R7, 0xefffffff, RZ, 0xc0, !PT ;  /* 0xefffffff07077812 */ /* 0x000fe400078ec0ff */
[----:B0-----:R-:W-:-:S04]  /*17ed0*/  @!P4 IADD3 R242, P0, P3, R4, UR9, R242 ;  /* 0x0000000904f2cc10 */ /* 0x001fc8000fb1e0f2 */
[----:B------:R-:W-:Y:S02]  /*17ee0*/  @!P4 IADD3.X R243, R3, UR15, R243, P0, P3 ;  /* 0x0000000f03f3cc10 */ /* 0x000fe400087e64f3 */
[----:B------:R-:W-:Y:S02]  /*17ef0*/  ISETP.GE.AND P0, PT, R12, 0x81, PT ;  /* 0x000000810c00780c */ /* 0x000fe40003f06270 */
[----:B------:R-:W-:Y:S02]  /*17f00*/  @P4 LOP3.LUT R7, R7, 0x10000000, RZ, 0xfc, !PT ;  /* 0x1000000007074812 */ /* 0x000fe400078efcff */
[----:B------:R-:W-:Y:S01]  /*17f10*/  ISETP.LT.OR P4, PT, R0, 0x1, !P0 ;  /* 0x000000010000780c */ /* 0x000fe20004781670 */
[----:B------:R-:W-:-:S05]  /*17f20*/  FMUL R179, R179, UR14 ;  /* 0x0000000eb3b37c20 */ /* 0x000fca0008400000 */
[----:B------:R-:W-:-:S05]  /*17f30*/  F2FP.SATFINITE.E4M3.F32.PACK_AB_MERGE_C R179, RZ, R179, RZ ;  /* 0x000000b3ffb3723e */ /* 0x000fca00048070ff */
[----:B------:R0:W-:Y:S02]  /*17f40*/  @!P2 STG.E.U8 desc[UR12][R234.64+0x31], R179 ;  /* 0x000031b3ea00a986 */ /* 0x0001e4000c10110c */
[----:B0-----:R-:W0:Y:S01]  /*17f50*/  @!P4 LDC.64 R178, c[0x0][0x5c8] ;  /* 0x00017200ffb2cb82 */ /* 0x001e220000000a00 */
[----:B------:R-:W-:Y:S02]  /*17f60*/  UIMAD.WIDE.U32 UR10, UR6, 0x80, URZ ;  /* 0x00000080060a78a5 */ /* 0x000fe4000f8e003f */
[----:B------:R-:W-:-:S04]  /*17f70*/  USHF.L.U32 UR4, UR7, 0x7, URZ ;  /* 0x0000000707047899 */ /* 0x000fc8000800063f */
[----:B------:R-:W-:Y:S01]  /*17f80*/  UIADD3 UR4, UR11, UR4, URZ ;  /* 0x000000040b047290 */ /* 0x000fe2000fffe03f */
[----:B------:R-:W-:Y:S01]  /*17f90*/  LOP3.LUT P5, RZ, R6, 0x80000000, RZ, 0xc0, !PT ;  /* 0x8000000006ff7812 */ /* 0x000fe200078ac0ff */
[----:B------:R-:W-:Y:S01]  /*17fa0*/  FMUL R180, R180, UR14 ;  /* 0x0000000eb4b47c20 */ /* 0x000fe20008400000 */
[----:B------:R-:W-:Y:S01]  /*17fb0*/  FMUL R181, R181, UR14 ;  /* 0x0000000eb5b57c20 */ /* 0x000fe20008400000 */
[----:B------:R-:W-:Y:S01]  /*17fc0*/  IMAD.U32 R234, RZ, RZ, UR8 ;  /* 0x00000008ffea7e24 */ /* 0x000fe2000f8e00ff */
[----:B0-----:R-:W-:-:S04]  /*17fd0*/  @!P4 IADD3 R178, P2, P3, R4, UR10, R178 ;  /* 0x0000000a04b2cc10 */ /* 0x001fc8000fb5e0b2 */
[----:B------:R-:W-:Y:S02]  /*17fe0*/  @!P4 IADD3.X R179, R3, UR4, R179, P2, P3 ;  /* 0x0000000403b3cc10 */ /* 0x000fe400097e64b3 */
[----:B------:R-:W-:Y:S02]  /*17ff0*/  ISETP.LT.OR P4, PT, R0, 0x39, !P1 ;  /* 0x000000390000780c */ /* 0x000fe40004f81670 */
[----:B------:R-:W-:Y:S02]  /*18000*/  F2FP.SATFINITE.E4M3.F32.PACK_AB_MERGE_C R180, RZ, R180, RZ ;  /* 0x000000b4ffb4723e */ /* 0x000fe400048070ff */
[----:B------:R-:W-:Y:S01]  /*18010*/  F2FP.SATFINITE.E4M3.F32.PACK_AB_MERGE_C R181, RZ, R181, RZ ;  /* 0x000000b5ffb5723e */ /* 0x000fe200048070ff */
[----:B------:R-:W-:Y:S02]  /*18020*/  IMAD.U32 R235, RZ, RZ, UR5 ;  /* 0x00000005ffeb7e24 */ /* 0x000fe4000f8e00ff */
[----:B------:R-:W-:Y:S04]  /*18030*/  @!P6 STG.E.U8 desc[UR12][R236.64+0x38], R180 ;  /* 0x000038b4ec00e986 */ /* 0x000fe8000c10110c */
[----:B------:R0:W-:Y:S02]  /*18040*/  @!P5 STG.E.U8 desc[UR12][R10.64+0x39], R181 ;  /* 0x000039b50a00d986 */ /* 0x0001e4000c10110c */
[----:B------:R-:W-:-:S02]  /*18050*/  @!P4 IADD3 R234, P2, P3, R234, UR9, R4 ;  /* 0x00000009eaeacc10 */ /* 0x000fc4000fb5e004 */
[----:B------:R-:W-:Y:S02]  /*18060*/  LOP3.LUT R6, R6, 0xfdffffff, RZ, 0xc0, !PT ;  /* 0xfdffffff06067812 */ /* 0x000fe400078ec0ff */
[----:B------:R-:W-:Y:S01]  /*18070*/  @!P4 IADD3.X R235, R235, UR15, R3, P2, P3 ;  /* 0x0000000febebcc10 */ /* 0x000fe200097e6403 */
[----:B0-----:R-:W0:Y:S01]  /*18080*/  @!P4 LDC.64 R10, c[0x0][0x5c8] ;  /* 0x00017200ff0acb82 */ /* 0x001e220000000a00 */
[----:B------:R-:W-:Y:S02]  /*18090*/  ISETP.LT.OR P2, PT, R0, 0x3a, !P1 ;  /* 0x0000003a0000780c */ /* 0x000fe40004f41670 */
[----:B------:R-:W-:Y:S02]  /*180a0*/  @P0 LOP3.LUT R6, R6, 0x2000000, RZ, 0xfc, !PT ;  /* 0x0200000006060812 */ /* 0x000fe400078efcff */
[----:B------:R-:W-:Y:S01]  /*180b0*/  LOP3.LUT P0, RZ, R7, 0x100, RZ, 0xc0, !PT ;  /* 0x0000010007ff7812 */ /* 0x000fe2000780c0ff */
[----:B------:R-:W-:Y:S02]  /*180c0*/  IMAD.U32 R180, RZ, RZ, UR8 ;  /* 0x00000008ffb47e24 */ /* 0x000fe4000f8e00ff */
[----:B------:R-:W-:Y:S01]  /*180d0*/  IMAD.U32 R13, RZ, RZ, UR5 ;  /* 0x00000005ff0d7e24 */ /* 0x000fe2000f8e00ff */
[----:B------:R-:W-:-:S05]  /*180e0*/  LOP3.LUT R6, R6, 0xbfffffff, RZ, 0xc0, !PT ;  /* 0xbfffffff06067812 */ /* 0x000fca00078ec0ff */
[----:B------:R-:W-:Y:S01]  /*180f0*/  @!P2 IADD3 R180, P3, P6, R180, UR9, R4 ;  /* 0x00000009b4b4ac10 */ /* 0x000fe2000fe7e004 */
[----:B------:R-:W-:-:S03]  /*18100*/  FMUL R182, R182, UR14 ;  /* 0x0000000eb6b67c20 */ /* 0x000fc60008400000 */
[----:B------:R-:W-:Y:S02]  /*18110*/  @!P2 IADD3.X R13, R13, UR15, R3, P3, P6 ;  /* 0x0000000f0d0dac10 */ /* 0x000fe40009fec403 */
[----:B------:R-:W-:Y:S02]  /*18120*/  @P0 LOP3.LUT R6, R6, 0x40000000, RZ, 0xfc, !PT ;  /* 0x4000000006060812 */ /* 0x000fe400078efcff */
[----:B------:R-:W-:Y:S02]  /*18130*/  ISETP.LT.OR P3, PT, R0, 0x41, !P1 ;  /* 0x000000410000780c */ /* 0x000fe40004f61670 */
[----:B0-----:R-:W-:Y:S02]  /*18140*/  @!P4 IADD3 R10, P0, R234, R10, RZ ;  /* 0x0000000aea0ac210 */ /* 0x001fe40007f1e0ff */
[----:B------:R-:W-:Y:S01]  /*18150*/  F2FP.SATFINITE.E4M3.F32.PACK_AB_MERGE_C R182, RZ, R182, RZ ;  /* 0x000000b6ffb6723e */ /* 0x000fe200048070ff */
[----:B------:R-:W-:Y:S02]  /*18160*/  IMAD.U32 R181, RZ, RZ, UR8 ;  /* 0x00000008ffb57e24 */ /* 0x000fe4000f8e00ff */
[----:B------:R-:W-:-:S02]  /*18170*/  @!P4 IMAD.X R11, R235, 0x1, R11, P0 ;  /* 0x00000001eb0bc824 */ /* 0x000fc400000e060b */
[----:B------:R-:W-:-:S03]  /*18180*/  IMAD.U32 R234, RZ, RZ, UR5 ;  /* 0x00000005ffea7e24 */ /* 0x000fc6000f8e00ff */
[----:B------:R0:W-:Y:S01]  /*18190*/  @!P4 STG.E.U8 desc[UR12][R10.64+0x38], R182 ;  /* 0x000038b60a00c986 */ /* 0x0001e2000c10110c */
[----:B------:R-:W-:-:S04]  /*181a0*/  @!P3 IADD3 R181, P5, P6, R181, UR9, R4 ;  /* 0x00000009b5b5bc10 */ /* 0x000fc8000febe004 */
[----:B------:R-:W-:Y:S01]  /*181b0*/  @!P3 IADD3.X R234, R234, UR15, R3, P5, P6 ;  /* 0x0000000feaeabc10 */ /* 0x000fe2000afec403 */
[----:B0-----:R-:W0:Y:S01]  /*181c0*/  @!P2 LDC.64 R10, c[0x0][0x5c8] ;  /* 0x00017200ff0aab82 */ /* 0x001e220000000a00 */
[C---:B------:R-:W-:Y:S01]  /*181d0*/  ISETP.LT.OR P5, PT, R0.reuse, 0x42, !P1 ;  /* 0x000000420000780c */ /* 0x040fe20004fa1670 */
[----:B------:R-:W-:Y:S02]  /*181e0*/  IMAD.U32 R182, RZ, RZ, UR8 ;  /* 0x00000008ffb67e24 */ /* 0x000fe4000f8e00ff */
[----:B------:R-:W-:Y:S01]  /*181f0*/  IMAD.U32 R235, RZ, RZ, UR5 ;  /* 0x00000005ffeb7e24 */ /* 0x000fe2000f8e00ff */
[----:B------:R-:W-:-:S09]  /*18200*/  ISETP.LT.OR P0, PT, R0, 0x49, !P1 ;  /* 0x000000490000780c */ /* 0x000fd20004f01670 */
[----:B------:R-:W-:-:S04]  /*18210*/  @!P5 IADD3 R182, P4, P6, R182, UR9, R4 ;  /* 0x00000009b6b6dc10 */ /* 0x000fc8000fe9e004 */
[----:B------:R-:W-:Y:S02]  /*18220*/  @!P5 IADD3.X R235, R235, UR15, R3, P4, P6 ;  /* 0x0000000febebdc10 */ /* 0x000fe4000a7ec403 */
[----:B0-----:R-:W-:-:S05]  /*18230*/  @!P2 IADD3 R10, P4, R180, R10, RZ ;  /* 0x0000000ab40aa210 */ /* 0x001fca0007f9e0ff */
[----:B------:R-:W-:Y:S02]  /*18240*/  @!P2 IMAD.X R11, R13, 0x1, R11, P4 ;  /* 0x000000010d0ba824 */ /* 0x000fe400020e060b */
[----:B------:R-:W-:Y:S02]  /*18250*/  IMAD.U32 R13, RZ, RZ, UR8 ;  /* 0x00000008ff0d7e24 */ /* 0x000fe4000f8e00ff */
[----:B------:R-:W-:-:S03]  /*18260*/  IMAD.U32 R180, RZ, RZ, UR5 ;  /* 0x00000005ffb47e24 */ /* 0x000fc6000f8e00ff */
[----:B------:R-:W-:Y:S01]  /*18270*/  @!P0 IADD3 R13, P4, P6, R13, UR9, R4 ;  /* 0x000000090d0d8c10 */ /* 0x000fe2000fe9e004 */
[----:B------:R-:W-:-:S03]  /*18280*/  FMUL R183, R183, UR14 ;  /* 0x0000000eb7b77c20 */ /* 0x000fc60008400000 */
[----:B------:R-:W-:Y:S02]  /*18290*/  @!P0 IADD3.X R180, R180, UR15, R3, P4, P6 ;  /* 0x0000000fb4b48c10 */ /* 0x000fe4000a7ec403 */
[----:B------:R-:W-:Y:S01]  /*182a0*/  LOP3.LUT P0, RZ, R6, 0x40000000, RZ, 0xc0, !PT ;  /* 0x4000000006ff7812 */ /* 0x000fe2000780c0ff */
[----:B------:R-:W-:Y:S01]  /*182b0*/  FMUL R184, R184, UR14 ;  /* 0x0000000eb8b87c20 */ /* 0x000fe20008400000 */
[----:B------:R-:W-:Y:S02]  /*182c0*/  F2FP.SATFINITE.E4M3.F32.PACK_AB_MERGE_C R183, RZ, R183, RZ ;  /* 0x000000b7ffb7723e */ /* 0x000fe400048070ff */
[C---:B------:R-:W-:Y:S02]  /*182d0*/  ISETP.LT.OR P6, PT, R0.reuse, 0x4a, !P1 ;  /* 0x0000004a0000780c */ /* 0x040fe40004fc1670 */
[----:B------:R-:W-:Y:S01]  /*182e0*/  F2FP.SATFINITE.E4M3.F32.PACK_AB_MERGE_C R184, RZ, R184, RZ ;  /* 0x000000b8ffb8723e */ /* 0x000fe200048070ff */
[----:B------:R0:W-:Y:S06]  /*182f0*/  @!P2 STG.E.U8 desc[UR12][R10.64+0x39], R183 ;  /* 0x000039b70a00a986 */ /* 0x0001ec000c10110c */
[----:B------:R1:W-:Y:S01]  /*18300*/  @!P0 STG.E.U8 desc[UR12][R160.64+0x40], R184 ;  /* 0x000040b8a0008986 */ /* 0x0003e2000c10110c */
[----:B------:R-:W-:Y:S01]  /*18310*/  ISETP.LT.OR P0, PT, R0, 0x51, !P1 ;  /* 0x000000510000780c */ /* 0x000fe20004f01670 */
[----:B0-----:R-:W-:-:S02]  /*18320*/  IMAD.U32 R10, RZ, RZ, UR8 ;  /* 0x00000008ff0a7e24 */ /* 0x001fc4000f8e00ff */
[----:B------:R-:W-:Y:S02]  /*18330*/  IMAD.U32 R11, RZ, RZ, UR5 ;  /* 0x00000005ff0b7e24 */ /* 0x000fe4000f8e00ff */
[----:B------:R-:W-:Y:S01]  /*18340*/  IMAD.U32 R183, RZ, RZ, UR8 ;  /* 0x00000008ffb77e24 */ /* 0x000fe2000f8e00ff */
[----:B------:R-:W-:Y:S01]  /*18350*/  @!P6 IADD3 R10, P2, P4, R10, UR9, R4 ;  /* 0x000000090a0aec10 */ /* 0x000fe2000fc5e004 */
[----:B------:R-:W-:Y:S01]  /*18360*/  IMAD.U32 R237, RZ, RZ, UR5 ;  /* 0x00000005ffed7e24 */ /* 0x000fe2000f8e00ff */
[----:B------:R-:W-:Y:S02]  /*18370*/  LOP3.LUT R6, R6, 0xfbffffff, RZ, 0xc0, !PT ;  /* 0xfbffffff06067812 */ /* 0x000fe400078ec0ff */
[----:B------:R-:W-:-:S03]  /*18380*/  @!P6 IADD3.X R11, R11, UR15, R3, P2, P4 ;  /* 0x0000000f0b0bec10 */ /* 0x000fc600097e8403 */
[----:B------:R-:W-:Y:S02]  /*18390*/  @!P0 IADD3 R183, P2, P4, R183, UR9, R4 ;  /* 0x00000009b7b78c10 */ /* 0x000fe4000fc5e004 */
[----:B------:R-:W-:Y:S02]  /*183a0*/  @P0 LOP3.LUT R6, R6, 0x4000000, RZ, 0xfc, !PT ;  /* 0x0400000006060812 */ /* 0x000fe400078efcff */
[----:B------:R-:W-:Y:S02]  /*183b0*/  @!P0 IADD3.X R237, R237, UR15, R3, P2, P4 ;  /* 0x0000000feded8c10 */ /* 0x000fe400097e8403 */
[----:B------:R-:W-:Y:S01]  /*183c0*/  LOP3.LUT P0, RZ, R7, 0x8, RZ, 0xc0, !PT ;  /* 0x0000000807ff7812 */ /* 0x000fe2000780c0ff */
[----:B------:R-:W-:-:S05]  /*183d0*/  FMUL R185, R185, UR14 ;  /* 0x0000000eb9b97c20 */ /* 0x000fca0008400000 */
[----:B------:R-:W-:Y:S02]  /*183e0*/  F2FP.SATFINITE.E4M3.F32.PACK_AB_MERGE_C R185, RZ, R185, RZ ;  /* 0x000000b9ffb9723e */ /* 0x000fe400048070ff */
[----:B------:R-:W-:-:S05]  /*183f0*/  ISETP.LT.OR P4, PT, R0, 0x52, !P1 ;  /* 0x000000520000780c */ /* 0x000fca0004f81670 */
[----:B------:R0:W-:Y:S01]  /*18400*/  @!P0 STG.E.U8 desc[UR12][R152.64+0x41], R185 ;  /* 0x000041b998008986 */ /* 0x0001e2000c10110c */
[----:B-1----:R-:W-:Y:S01]  /*18410*/  IMAD.U32 R160, RZ, RZ, UR8 ;  /* 0x00000008ffa07e24 */ /* 0x002fe2000f8e00ff */
[----:B0-----:R-:W0:Y:S01]  /*18420*/  @!P3 LDC.64 R152, c[0x0][0x5c8] ;  /* 0x00017200ff98bb82 */ /* 0x001e220000000a00 */
[----:B------:R-:W-:-:S05]  /*18430*/  IMAD.U32 R161, RZ, RZ, UR5 ;  /* 0x00000005ffa17e24 */ /* 0x000fca000f8e00ff */
[----:B------:R-:W-:-:S04]  /*18440*/  @!P4 IADD3 R160, P2, P6, R160, UR9, R4 ;  /* 0x00000009a0a0cc10 */ /* 0x000fc8000fe5e004 */
[----:B------:R-:W-:Y:S02]  /*18450*/  @!P4 IADD3.X R161, R161, UR15, R3, P2, P6 ;  /* 0x0000000fa1a1cc10 */ /* 0x000fe400097ec403 */
[----:B------:R-:W-:Y:S01]  /*18460*/  ISETP.LT.OR P2, PT, R0, 0x59, !P1 ;  /* 0x000000590000780c */ /* 0x000fe20004f41670 */
[----:B------:R-:W-:Y:S01]  /*18470*/  FMUL R186, R186, UR14 ;  /* 0x0000000ebaba7c20 */ /* 0x000fe20008400000 */
[----:B------:R-:W-:Y:S01]  /*18480*/  LOP3.LUT R6, R6, 0xf7ffffff, RZ, 0xc0, !PT ;  /* 0xf7ffffff06067812 */ /* 0x000fe200078ec0ff */
[----:B------:R-:W-:-:S03]  /*18490*/  IMAD.U32 R185, RZ, RZ, UR8 ;  /* 0x00000008ffb97e24 */ /* 0x000fc6000f8e00ff */
[----:B------:R-:W-:Y:S01]  /*184a0*/  F2FP.SATFINITE.E4M3.F32.PACK_AB_MERGE_C R186, RZ, R186, RZ ;  /* 0x000000baffba723e */ /* 0x000fe200048070ff */
[----:B------:R-:W-:Y:S01]  /*184b0*/  IMAD.U32 R184, RZ, RZ, UR5 ;  /* 0x00000005ffb87e24 */ /* 0x000fe2000f8e00ff */
[----:B------:R-:W-:Y:S02]  /*184c0*/  @P4 LOP3.LUT R6, R6, 0x8000000, RZ, 0xfc, !PT ;  /* 0x0800000006064812 */ /* 0x000fe400078efcff */
[----:B0-----:R-:W-:-:S05]  /*184d0*/  @!P3 IADD3 R152, P0, R181, R152, RZ ;  /* 0x00000098b598b210 */ /* 0x001fca0007f1e0ff */
[----:B------:R-:W-:Y:S01]  /*184e0*/  @!P3 IMAD.X R153, R234, 0x1, R153, P0 ;  /* 0x00000001ea99b824 */ /* 0x000fe200000e0699 */
[----:B------:R-:W-:-:S04]  /*184f0*/  @!P2 IADD3 R181, P4, P6, R185, UR9, R4 ;  /* 0x00000009b9b5ac10 */ /* 0x000fc8000fe9e004 */
[----:B------:R0:W-:Y:S01]  /*18500*/  @!P3 STG.E.U8 desc[UR12][R152.64+0x40], R186 ;  /* 0x000040ba9800b986 */ /* 0x0001e2000c10110c */
[----:B------:R-:W-:Y:S02]  /*18510*/  @!P2 IADD3.X R184, R184, UR15, R3, P4, P6 ;  /* 0x0000000fb8b8ac10 */ /* 0x000fe4000a7ec403 */
[----:B------:R-:W-:Y:S02]  /*18520*/  LOP3.LUT P4, RZ, R7, 0x800, RZ, 0xc0, !PT ;  /* 0x0000080007ff7812 */ /* 0x000fe4000788c0ff */
[----:B------:R-:W-:Y:S01]  /*18530*/  ISETP.LT.OR P3, PT, R0, 0x5a, !P1 ;  /* 0x0000005a0000780c */ /* 0x000fe20004f61670 */
[----:B0-----:R-:W0:Y:S01]  /*18540*/  @!P5 LDC.64 R152, c[0x0][0x5c8] ;  /* 0x00017200ff98db82 */ /* 0x001e220000000a00 */
[----:B------:R-:W-:Y:S01]  /*18550*/  LOP3.LUT R6, R6, 0xdfffffff, RZ, 0xc0, !PT ;  /* 0xdfffffff06067812 */ /* 0x000fe200078ec0ff */
[----:B------:R-:W-:-:S08]  /*18560*/  IMAD.U32 R186, RZ, RZ, UR8 ;  /* 0x00000008ffba7e24 */ /* 0x000fd0000f8e00ff */
[----:B------:R-:W-:Y:S01]  /*18570*/  @P4 LOP3.LUT R6, R6, 0x20000000, RZ, 0xfc, !PT ;  /* 0x2000000006064812 */ /* 0x000fe200078efcff */
[----:B------:R-:W-:Y:S01]  /*18580*/  IMAD.U32 R185, RZ, RZ, UR5 ;  /* 0x00000005ffb97e24 */ /* 0x000fe2000f8e00ff */
[----:B------:R-:W-:Y:S02]  /*18590*/  ISETP.LT.OR P4, PT, R0, 0x61, !P1 ;  /* 0x000000610000780c */ /* 0x000fe40004f81670 */
[----:B------:R-:W-:Y:S02]  /*185a0*/  @!P3 IADD3 R186, P0, P6, R186, UR9, R4 ;  /* 0x00000009bababc10 */ /* 0x000fe4000fe1e004 */
[----:B------:R-:W-:Y:S02]  /*185b0*/  LOP3.LUT R6, R6, 0xefffffff, RZ, 0xc0, !PT ;  /* 0xefffffff06067812 */ /* 0x000fe400078ec0ff */
[----:B------:R-:W-:Y:S01]  /*185c0*/  @!P3 IADD3.X R185, R185, UR15, R3, P0, P6 ;  /* 0x0000000fb9b9bc10 */ /* 0x000fe200087ec403 */
[----:B------:R-:W-:Y:S01]  /*185d0*/  IMAD.U32 R234, RZ, RZ, UR5 ;  /* 0x00000005ffea7e24 */ /* 0x000fe2000f8e00ff */
[----:B------:R-:W-:-:S02]  /*185e0*/  @P2 LOP3.LUT R6, R6, 0x10000000, RZ, 0xfc, !PT ;  /* 0x1000000006062812 */ /* 0x000fc400078efcff */
[----:B0-----:R-:W-:Y:S01]  /*185f0*/  @!P5 IADD3 R152, P6, R182, R152, RZ ;  /* 0x00000098b698d210 */ /* 0x001fe20007fde0ff */
[----:B------:R-:W-:Y:S01]  /*18600*/  IMAD.U32 R182, RZ, RZ, UR8 ;  /* 0x00000008ffb67e24 */ /* 0x000fe2000f8e00ff */
[----:B------:R-:W-:-:S03]  /*18610*/  LOP3.LUT P0, RZ, R7, 0x400, RZ, 0xc0, !PT ;  /* 0x0000040007ff7812 */ /* 0x000fc6000780c0ff */
[----:B------:R-:W-:Y:S01]  /*18620*/  @!P5 IMAD.X R153, R235, 0x1, R153, P6 ;  /* 0x00000001eb99d824 */ /* 0x000fe200030e0699 */
[----:B------:R-:W-:Y:S02]  /*18630*/  @!P4 IADD3 R182, P2, P6, R182, UR9, R4 ;  /* 0x00000009b6b6cc10 */ /* 0x000fe4000fe5e004 */
[----:B------:R-:W-:Y:S02]  /*18640*/  LOP3.LUT R7, R7, 0xffffffdf, RZ, 0xc0, !PT ;  /* 0xffffffdf07077812 */ /* 0x000fe400078ec0ff */
[----:B------:R-:W-:Y:S01]  /*18650*/  @!P4 IADD3.X R234, R234, UR15, R3, P2, P6 ;  /* 0x0000000feaeacc10 */ /* 0x000fe200097ec403 */
[----:B------:R-:W-:Y:S01]  /*18660*/  FMUL R187, R187, UR14 ;  /* 0x0000000ebbbb7c20 */ /* 0x000fe20008400000 */
[----:B------:R-:W-:Y:S02]  /*18670*/  ISETP.LT.OR P2, PT, R0, 0x62, !P1 ;  /* 0x000000620000780c */ /* 0x000fe40004f41670 */
[----:B------:R-:W-:Y:S02]  /*18680*/  @P4 LOP3.LUT R7, R7, 0x20, RZ, 0xfc, !PT ;  /* 0x0000002007074812 */ /* 0x000fe400078efcff */
[----:B------:R-:W-:Y:S01]  /*18690*/  LOP3.LUT P4, RZ, R6, 0x20000000, RZ, 0xc0, !PT ;  /* 0x2000000006ff7812 */ /* 0x000fe2000788c0ff */
[----:B------:R-:W-:Y:S01]  /*186a0*/  FMUL R188, R188, UR14 ;  /* 0x0000000ebcbc7c20 */ /* 0x000fe20008400000 */
[----:B------:R-:W-:Y:S01]  /*186b0*/  F2FP.SATFINITE.E4M3.F32.PACK_AB_MERGE_C R187, RZ, R187, RZ ;  /* 0x000000bbffbb723e */ /* 0x000fe200048070ff */
[----:B------:R-:W-:Y:S01]  /*186c0*/  IMAD.U32 R235, RZ, RZ, UR8 ;  /* 0x00000008ffeb7e24 */ /* 0x000fe2000f8e00ff */
[----:B------:R-:W-:-:S02]  /*186d0*/  LOP3.LUT R7, R7, 0xfffffff7, RZ, 0xc0, !PT ;  /* 0xfffffff707077812 */ /* 0x000fc400078ec0ff */
[----:B------:R-:W-:Y:S01]  /*186e0*/  F2FP.SATFINITE.E4M3.F32.PACK_AB_MERGE_C R188, RZ, R188, RZ ;  /* 0x000000bcffbc723e */ /* 0x000fe200048070ff */
[----:B------:R0:W-:Y:S02]  /*186f0*/  @!P5 STG.E.U8 desc[UR12][R152.64+0x41], R187 ;  /* 0x000041bb9800d986 */ /* 0x0001e4000c10110c */
[----:B------:R-:W-:Y:S02]  /*18700*/  @!P2 IADD3 R235, P5, P6, R235, UR9, R4 ;  /* 0x00000009ebebac10 */ /* 0x000fe4000febe004 */
[----:B------:R-:W-:Y:S02]  /*18710*/  @P2 LOP3.LUT R7, R7, 0x8, RZ, 0xfc, !PT ;  /* 0x0000000807072812 */ /* 0x000fe400078efcff */
[----:B------:R1:W-:Y:S01]  /*18720*/  @!P4 STG.E.U8 desc[UR12][R162.64+0x48], R188 ;  /* 0x000048bca200c986 */ /* 0x0003e2000c10110c */
[----:B------:R-:W-:Y:S01]  /*18730*/  ISETP.LT.OR P4, PT, R0, 0x49, !P1 ;  /* 0x000000490000780c */ /* 0x000fe20004f81670 */
[----:B0-----:R-:W-:-:S05]  /*18740*/  IMAD.U32 R187, RZ, RZ, UR5 ;  /* 0x00000005ffbb7e24 */ /* 0x001fca000f8e00ff */
[----:B------:R-:W-:Y:S02]  /*18750*/  @!P2 IADD3.X R187, R187, UR15, R3, P5, P6 ;  /* 0x0000000fbbbbac10 */ /* 0x000fe4000afec403 */
[----:B------:R-:W-:Y:S01]  /*18760*/  ISETP.LT.OR P2, PT, R0, 0x69, !P1 ;  /* 0x000000690000780c */ /* 0x000fe20004f41670 */
[----:B-1----:R-:W-:-:S04]  /*18770*/  IMAD.U32 R163, RZ, RZ, UR8 ;  /* 0x00000008ffa37e24 */ /* 0x002fc8000f8e00ff */
[----:B------:R-:W0:Y:S01]  /*18780*/  @!P4 LDC.64 R152, c[0x0][0x5c8] ;  /* 0x00017200ff98cb82 */ /* 0x000e220000000a00 */
[----:B------:R-:W-:Y:S01]  /*18790*/  IMAD.U32 R236, RZ, RZ, UR5 ;  /* 0x00000005ffec7e24 */ /* 0x000fe2000f8e00ff */
[----:B------:R-:W-:-:S06]  /*187a0*/  LOP3.LUT R7, R7, 0xffdfffff, RZ, 0xc0, !PT ;  /* 0xffdfffff07077812 */ /* 0x000fcc00078ec0ff */
[----:B------:R-:W-:Y:S02]  /*187b0*/  @!P2 IADD3 R163, P5, P6, R163, UR9, R4 ;  /* 0x00000009a3a3ac10 */ /* 0x000fe4000febe004 */
[----:B------:R-:W-:Y:S02]  /*187c0*/  @P2 LOP3.LUT R7, R7, 0x200000, RZ, 0xfc, !PT ;  /* 0x0020000007072812 */ /* 0x000fe400078efcff */
[----:B------:R-:W-:Y:S02]  /*187d0*/  @!P2 IADD3.X R236, R236, UR15, R3, P5, P6 ;  /* 0x0000000fececac10 */ /* 0x000fe4000afec403 */
[----:B------:R-:W-:Y:S01]  /*187e0*/  ISETP.LT.OR P2, PT, R0, 0x6a, !P1 ;  /* 0x0000006a0000780c */ /* 0x000fe20004f41670 */
[----:B------:R-:W-:Y:S01]  /*187f0*/  IMAD.U32 R188, RZ, RZ, UR8 ;  /* 0x00000008ffbc7e24 */ /* 0x000fe2000f8e00ff */
[----:B------:R-:W-:Y:S01]  /*18800*/  LOP3.LUT R7, R7, 0xffefffff, RZ, 0xc0, !PT ;  /* 0xffefffff07077812 */ /* 0x000fe200078ec0ff */
[----:B------:R-:W-:Y:S02]  /*18810*/  IMAD.U32 R162, RZ, RZ, UR5 ;  /* 0x00000005ffa27e24 */ /* 0x000fe4000f8e00ff */
[----:B------:R-:W-:Y:S01]  /*18820*/  FMUL R189, R189, UR14 ;  /* 0x0000000ebdbd7c20 */ /* 0x000fe20008400000 */
[----:B------:R-:W-:-:S07]  /*18830*/  FMUL R190, R190, UR14 ;  /* 0x0000000ebebe7c20 */ /* 0x000fce0008400000 */
[----:B------:R-:W-:Y:S02]  /*18840*/  @!P2 IADD3 R188, P5, P6, R188, UR9, R4 ;  /* 0x00000009bcbcac10 */ /* 0x000fe4000febe004 */
[----:B------:R-:W-:Y:S02]  /*18850*/  @P2 LOP3.LUT R7, R7, 0x100000, RZ, 0xfc, !PT ;  /* 0x0010000007072812 */ /* 0x000fe400078efcff */
[----:B------:R-:W-:Y:S02]  /*18860*/  @!P2 IADD3.X R162, R162, UR15, R3, P5, P6 ;  /* 0x0000000fa2a2ac10 */ /* 0x000fe4000afec403 */
[----:B0-----:R-:W-:Y:S02]  /*18870*/  @!P4 IADD3 R152, P2, R13, R152, RZ ;  /* 0x000000980d98c210 */ /* 0x001fe40007f5e0ff */
[----:B------:R-:W-:Y:S02]  /*18880*/  F2FP.SATFINITE.E4M3.F32.PACK_AB_MERGE_C R189, RZ, R189, RZ ;  /* 0x000000bdffbd723e */ /* 0x000fe400048070ff */
[----:B------:R-:W-:Y:S01]  /*18890*/  F2FP.SATFINITE.E4M3.F32.PACK_AB_MERGE_C R190, RZ, R190, RZ ;  /* 0x000000beffbe723e */ /* 0x000fe200048070ff */
[----:B------:R-:W-:-:S02]  /*188a0*/  @!P4 IMAD.X R153, R180, 0x1, R153, P2 ;  /* 0x00000001b499c824 */ /* 0x000fc400010e0699 */
[----:B------:R-:W-:Y:S04]  /*188b0*/  @!P0 STG.E.U8 desc[UR12][R164.64+0x49], R189 ;  /* 0x000049bda4008986 */ /* 0x000fe8000c10110c */
[----:B------:R0:W-:Y:S01]  /*188c0*/  @!P4 STG.E.U8 desc[UR12][R152.64+0x48], R190 ;  /* 0x000048be9800c986 */ /* 0x0001e2000c10110c */
[C---:B------:R-:W-:Y:S02]  /*188d0*/  ISETP.LT.OR P4, PT, R0.reuse, 0x4a, !P1 ;  /* 0x0000004a0000780c */ /* 0x040fe40004f81670 */
[C---:B------:R-:W-:Y:S02]  /*188e0*/  ISETP.LT.OR P0, PT, R0.reuse, 0x71, !P1 ;  /* 0x000000710000780c */ /* 0x040fe40004f01670 */
[----:B------:R-:W-:-:S09]  /*188f0*/  ISETP.LT.OR P2, PT, R0, 0x72, !P1 ;  /* 0x000000720000780c */ /* 0x000fd20004f41670 */
[----:B0-----:R-:W0:Y:S01]  /*18900*/  @!P4 LDC.64 R152, c[0x0][0x5c8] ;  /* 0x00017200ff98cb82 */ /* 0x001e220000000a00 */
[----:B------:R-:W-:Y:S02]  /*18910*/  IMAD.U32 R164, RZ, RZ, UR8 ;  /* 0x00000008ffa47e24 */ /* 0x000fe4000f8e00ff */
[----:B------:R-:W-:Y:S02]  /*18920*/  IMAD.U32 R189, RZ, RZ, UR5 ;  /* 0x00000005ffbd7e24 */ /* 0x000fe4000f8e00ff */
[----:B------:R-:W-:Y:S01]  /*18930*/  IMAD.U32 R244, RZ, RZ, UR8 ;  /* 0x00000008fff47e24 */ /* 0x000fe2000f8e00ff */
[----:B------:R-:W-:Y:S02]  /*18940*/  @!P0 IADD3 R13, P5, P6, R164, UR9, R4 ;  /* 0x00000009a40d8c10 */ /* 0x000fe4000febe004 */
[----:B------:R-:W-:Y:S01]  /*18950*/  LOP3.LUT R7, R7, 0xff7fffff, RZ, 0xc0, !PT ;  /* 0xff7fffff07077812 */ /* 0x000fe200078ec0ff */
[----:B------:R-:W-:Y:S01]  /*18960*/  IMAD.U32 R245, RZ, RZ, UR5 ;  /* 0x00000005fff57e24 */ /* 0x000fe2000f8e00ff */
[----:B------:R-:W-:-:S02]  /*18970*/  @!P0 IADD3.X R189, R189, UR15, R3, P5, P6 ;  /* 0x0000000fbdbd8c10 */ /* 0x000fc4000afec403 */
[----:B------:R-:W-:Y:S02]  /*18980*/  @!P2 IADD3 R244, P5, P6, R244, UR9, R4 ;  /* 0x00000009f4f4ac10 */ /* 0x000fe4000febe004 */
[----:B------:R-:W-:Y:S01]  /*18990*/  @P0 LOP3.LUT R7, R7, 0x800000, RZ, 0xfc, !PT ;  /* 0x0080000007070812 */ /* 0x000fe200078efcff */
[----:B------:R-:W-:Y:S01]  /*189a0*/  FMUL R191, R191, UR14 ;  /* 0x0000000ebfbf7c20 */ /* 0x000fe20008400000 */
[----:B------:R-:W-:Y:S02]  /*189b0*/  @!P2 IADD3.X R245, R245, UR15, R3, P5, P6 ;  /* 0x0000000ff5f5ac10 */ /* 0x000fe4000afec403 */
[C---:B------:R-:W-:Y:S02]  /*189c0*/  LOP3.LUT P0, RZ, R7.reuse, 0x8000, RZ, 0xc0, !PT ;  /* 0x0000800007ff7812 */ /* 0x040fe4000780c0ff */
[----:B------:R-:W-:Y:S02]  /*189d0*/  LOP3.LUT R7, R7, 0xfff7ffff, RZ, 0xc0, !PT ;  /* 0xfff7ffff07077812 */ /* 0x000fe400078ec0ff */
[----:B0-----:R-:W-:Y:S01]  /*189e0*/  @!P4 IADD3 R10, P5, R10, R152, RZ ;  /* 0x000000980a0ac210 */ /* 0x001fe20007fbe0ff */
[----:B------:R-:W-:Y:S01]  /*189f0*/  FMUL R192, R192, UR14 ;  /* 0x0000000ec0c07c20 */ /* 0x000fe20008400000 */
[----:B------:R-:W-:-:S02]  /*18a00*/  @P2 LOP3.LUT R7, R7, 0x80000, RZ, 0xfc, !PT ;  /* 0x0008000007072812 */ /* 0x000fc400078efcff */
[----:B------:R-:W-:Y:S01]  /*18a10*/  F2FP.SATFINITE.E4M3.F32.PACK_AB_MERGE_C R191, RZ, R191, RZ ;  /* 0x000000bfffbf723e */ /* 0x000fe200048070ff */
[----:B------:R-:W-:Y:S01]  /*18a20*/  @!P4 IMAD.X R11, R11, 0x1, R153, P5 ;  /* 0x000000010b0bc824 */ /* 0x000fe200028e0699 */
[C---:B------:R-:W-:Y:S02]  /*18a30*/  ISETP.LT.OR P2, PT, R0.reuse, 0x79, !P1 ;  /* 0x000000790000780c */ /* 0x040fe40004f41670 */
[----:B------:R-:W-:Y:S02]  /*18a40*/  F2FP.SATFINITE.E4M3.F32.PACK_AB_MERGE_C R192, RZ, R192, RZ ;  /* 0x000000c0ffc0723e */ /* 0x000fe400048070ff */
[----:B------:R0:W-:Y:S01]  /*18a50*/  @!P4 STG.E.U8 desc[UR12][R10.64+0x49], R191 ;  /* 0x000049bf0a00c986 */ /* 0x0001e2000c10110c */
[----:B------:R-:W-:Y:S01]  /*18a60*/  ISETP.LT.OR P4, PT, R0, 0x7a, !P1 ;  /* 0x0000007a0000780c */ /* 0x000fe20004f81670 */
[----:B------:R-:W-:Y:S02]  /*18a70*/  IMAD.U32 R252, RZ, RZ, UR8 ;  /* 0x00000008fffc7e24 */ /* 0x000fe4000f8e00ff */
[----:B------:R-:W-:Y:S01]  /*18a80*/  @!P0 STG.E.U8 desc[UR12][R166.64+0x50], R192 ;  /* 0x000050c0a6008986 */ /* 0x000fe2000c10110c */
[----:B------:R-:W-:Y:S01]  /*18a90*/  LOP3.LUT P0, RZ, R6, 0x4000000, RZ, 0xc0, !PT ;  /* 0x0400000006ff7812 */ /* 0x000fe2000780c0ff */
[----:B------:R-:W-:-:S03]  /*18aa0*/  IMAD.U32 R152, RZ, RZ, UR5 ;  /* 0x00000005ff987e24 */ /* 0x000fc6000f8e00ff */
[--C-:B------:R-:W-:Y:S01]  /*18ab0*/  @!P2 IADD3 R252, P5, P6, R252, UR9, R4.reuse ;  /* 0x00000009fcfcac10 */ /* 0x100fe2000febe004 */
[----:B0-----:R-:W-:Y:S01]  /*18ac0*/  IMAD.U32 R11, RZ, RZ, UR8 ;  /* 0x00000008ff0b7e24 */ /* 0x001fe2000f8e00ff */
[----:B------:R-:W-:Y:S01]  /*18ad0*/  LOP3.LUT R7, R7, 0xfffbffff, RZ, 0xc0, !PT ;  /* 0xfffbffff07077812 */ /* 0x000fe200078ec0ff */
[----:B------:R-:W-:Y:S01]  /*18ae0*/  IMAD.U32 R10, RZ, RZ, UR5 ;  /* 0x00000005ff0a7e24 */ /* 0x000fe2000f8e00ff */
[--C-:B------:R-:W-:Y:S02]  /*18af0*/  @!P2 IADD3.X R46, R152, UR15, R3.reuse, P5, P6 ;  /* 0x0000000f982eac10 */ /* 0x100fe4000afec403 */
[----:B------:R-:W-:Y:S02]  /*18b00*/  @!P4 IADD3 R45, P1, P5, R11, UR9, R4 ;  /* 0x000000090b2dcc10 */ /* 0x000fe4000fd3e004 */
[----:B------:R-:W-:Y:S02]  /*18b10*/  @P2 LOP3.LUT R7, R7, 0x40000, RZ, 0xfc, !PT ;  /* 0x0004000007072812 */ /* 0x000fe400078efcff */
[----:B------:R-:W-:-:S02]  /*18b20*/  @!P4 IADD3.X R44, R10, UR15, R3, P1, P5 ;  /* 0x0000000f0a2ccc10 */ /* 0x000fc40008fea403 */
[----:B------:R-:W0:Y:S01]  /*18b30*/  @!P0 LDC.64 R10, c[0x0][0x5c8] ;  /* 0x00017200ff0a8b82 */ /* 0x000e220000000a00 */
[C---:B------:R-:W-:Y:S02]  /*18b40*/  LOP3.LUT P6, RZ, R7.reuse, 0x200, RZ, 0xc0, !PT ;  /* 0x0000020007ff7812 */ /* 0x040fe400078cc0ff */
[----:B------:R-:W-:-:S04]  /*18b50*/  LOP3.LUT R7, R7, 0xfffdffff, RZ, 0xc0, !PT ;  /* 0xfffdffff07077812 */ /* 0x000fc800078ec0ff */
[----:B------:R-:W-:Y:S01]  /*18b60*/  @P4 LOP3.LUT R7, R7, 0x20000, RZ, 0xfc, !PT ;  /* 0x0002000007074812 */ /* 0x000fe200078efcff */
[----:B------:R-:W-:-:S03]  /*18b70*/  FMUL R193, R193, UR14 ;  /* 0x0000000ec1c17c20 */ /* 0x000fc60008400000 */
[----:B------:R-:W-:Y:S02]  /*18b80*/  LOP3.LUT P1, RZ, R7, 0x4000, RZ, 0xc0, !PT ;  /* 0x0000400007ff7812 */ /* 0x000fe4000782c0ff */
[----:B------:R-:W-:Y:S02]  /*18b90*/  F2FP.SATFINITE.E4M3.F32.PACK_AB_MERGE_C R193, RZ, R193, RZ ;  /* 0x000000c1ffc1723e */ /* 0x000fe400048070ff */
[----:B------:R-:W-:Y:S01]  /*18ba0*/  LOP3.LUT P4, RZ, R6, 0x8000000, RZ, 0xc0, !PT ;  /* 0x0800000006ff7812 */ /* 0x000fe2000788c0ff */
[----:B------:R-:W-:-:S08]  /*18bb0*/  FMUL R194, R194, UR14 ;  /* 0x0000000ec2c27c20 */ /* 0x000fd00008400000 */
[----:B------:R-:W-:Y:S01]  /*18bc0*/  @!P1 STG.E.U8 desc[UR12][R154.64+0x51], R193 ;  /* 0x000051c19a009986 */ /* 0x000fe2000c10110c */
[----:B0-----:R-:W-:Y:S02]  /*18bd0*/  @!P0 IADD3 R10, P1, R183, R10, RZ ;  /* 0x0000000ab70a8210 */ /* 0x001fe40007f3e0ff */
[----:B------:R-:W-:-:S03]  /*18be0*/  F2FP.SATFINITE.E4M3.F32.PACK_AB_MERGE_C R194, RZ, R194, RZ ;  /* 0x000000c2ffc2723e */ /* 0x000fc600048070ff */
[----:B------:R-:W-:-:S05]  /*18bf0*/  @!P0 IMAD.X R11, R237, 0x1, R11, P1 ;  /* 0x00000001ed0b8824 */ /* 0x000fca00008e060b */
[----:B------:R0:W-:Y:S01]  /*18c00*/  @!P0 STG.E.U8 desc[UR12][R10.64+0x50], R194 ;  /* 0x000050c20a008986 */ /* 0x0001e2000c10110c */
[----:B------:R-:W-:Y:S01]  /*18c10*/  LOP3.LUT P2, RZ, R6, 0x10000000, RZ, 0xc0, !PT ;  /* 0x1000000006ff7812 */ /* 0x000fe2000784c0ff */
[----:B0-----:R-:W0:Y:S01]  /*18c20*/  @!P4 LDC.64 R10, c[0x0][0x5c8] ;  /* 0x00017200ff0acb82 */ /* 0x001e220000000a00 */
[----:B------:R-:W-:-:S11]  /*18c30*/  FMUL R195, R195, UR14 ;  /* 0x0000000ec3c37c20 */ /* 0x000fd60008400000 */
[----:B------:R-:W1:Y:S01]  /*18c40*/  @!P2 LDC.64 R152, c[0x0][0x5c8] ;  /* 0x00017200ff98ab82 */ /* 0x000e620000000a00 */
[----:B------:R-:W-:Y:S02]  /*18c50*/  LOP3.LUT P5, RZ, R7, 0x2000, RZ, 0xc0, !PT ;  /* 0x0000200007ff7812 */ /* 0x000fe400078ac0ff */
[----:B------:R-:W-:Y:S01]  /*18c60*/  F2FP.SATFINITE.E4M3.F32.PACK_AB_MERGE_C R195, RZ, R195, RZ ;  /* 0x000000c3ffc3723e */ /* 0x000fe200048070ff */
[----:B------:R-:W-:Y:S01]  /*18c70*/  FMUL R196, R196, UR14 ;  /* 0x0000000ec4c47c20 */ /* 0x000fe20008400000 */
[----:B------:R-:W-:Y:S02]  /*18c80*/  LOP3.LUT P0, RZ, R6, 0x2000000, RZ, 0xc0, !PT ;  /* 0x0200000006ff7812 */ /* 0x000fe4000780c0ff */
[----:B0-----:R-:W-:-:S05]  /*18c90*/  @!P4 IADD3 R10, P1, R160, R10, RZ ;  /* 0x0000000aa00ac210 */ /* 0x001fca0007f3e0ff */
[----:B------:R-:W-:Y:S01]  /*18ca0*/  @!P4 IMAD.X R11, R161, 0x1, R11, P1 ;  /* 0x00000001a10bc824 */ /* 0x000fe200008e060b */
[----:B------:R-:W-:-:S04]  /*18cb0*/  F2FP.SATFINITE.E4M3.F32.PACK_AB_MERGE_C R155, RZ, R196, RZ ;  /* 0x000000c4ff9b723e */ /* 0x000fc800048070ff */
[----:B------:R0:W-:Y:S01]  /*18cc0*/  @!P4 STG.E.U8 desc[UR12][R10.64+0x51], R195 ;  /* 0x000051c30a00c986 */ /* 0x0001e2000c10110c */
[C---:B------:R-:W-:Y:S01]  /*18cd0*/  ISETP.LT.OR P4, PT, R0.reuse, 0x2, !P0 ;  /* 0x000000020000780c */ /* 0x040fe20004781670 */
[----:B------:R-:W-:Y:S01]  /*18ce0*/  FMUL R197, R197, UR14 ;  /* 0x0000000ec5c57c20 */ /* 0x000fe20008400000 */
[----:B-1----:R-:W-:Y:S01]  /*18cf0*/  @!P2 IADD3 R152, P1, R181, R152, RZ ;  /* 0x00000098b598a210 */ /* 0x002fe20007f3e0ff */
[----:B------:R1:W-:Y:S01]  /*18d00*/  @!P5 STG.E.U8 desc[UR12][R168.64+0x58], R155 ;  /* 0x0000589ba800d986 */ /* 0x0003e2000c10110c */
[----:B------:R-:W-:Y:S01]  /*18d10*/  ISETP.LT.OR P5, PT, R0, 0x9, !P0 ;  /* 0x000000090000780c */ /* 0x000fe200047a1670 */
[----:B------:R-:W-:Y:S02]  /*18d20*/  IMAD.U32 R161, RZ, RZ, UR6 ;  /* 0x00000006ffa17e24 */ /* 0x000fe4000f8e00ff */
[----:B------:R-:W-:Y:S01]  /*18d30*/  FMUL R198, R198, UR14 ;  /* 0x0000000ec6c67c20 */ /* 0x000fe20008400000 */
[----:B------:R-:W-:Y:S01]  /*18d40*/  @!P2 IMAD.X R153, R184, 0x1, R153, P1 ;  /* 0x00000001b899a824 */ /* 0x000fe200008e0699 */
[----:B------:R-:W-:Y:S01]  /*18d50*/  F2FP.SATFINITE.E4M3.F32.PACK_AB_MERGE_C R197, RZ, R197, RZ ;  /* 0x000000c5ffc5723e */ /* 0x000fe200048070ff */
[----:B------:R-:W-:-:S02]  /*18d60*/  IMAD.U32 R154, RZ, RZ, UR7 ;  /* 0x00000007ff9a7e24 */ /* 0x000fc4000f8e00ff */
[----:B0-----:R-:W-:Y:S01]  /*18d70*/  IMAD.U32 R11, RZ, RZ, UR6 ;  /* 0x00000006ff0b7e24 */ /* 0x001fe2000f8e00ff */
[----:B------:R-:W-:Y:S02]  /*18d80*/  @!P4 LEA R10, P1, R161, R4, 0x7 ;  /* 0x00000004a10ac211 */ /* 0x000fe400078238ff */
[----:B------:R-:W-:Y:S01]  /*18d90*/  F2FP.SATFINITE.E4M3.F32.PACK_AB_MERGE_C R161, RZ, R198, RZ ;  /* 0x000000c6ffa1723e */ /* 0x000fe200048070ff */
[----:B-1----:R-:W-:Y:S01]  /*18da0*/  IMAD.U32 R155, RZ, RZ, UR6 ;  /* 0x00000006ff9b7e24 */ /* 0x002fe2000f8e00ff */
[----:B------:R-:W-:Y:S01]  /*18db0*/  @!P6 STG.E.U8 desc[UR12][R240.64+0x59], R197 ;  /* 0x000059c5f000e986 */ /* 0x000fe2000c10110c */
[----:B------:R-:W-:Y:S01]  /*18dc0*/  @!P4 LEA.HI.X R11, R11, R3, R154, 0x7, P1 ;  /* 0x000000030b0bc211 */ /* 0x000fe200008f3c9a */
[----:B------:R-:W-:Y:S02]  /*18dd0*/  IMAD.U32 R165, RZ, RZ, UR6 ;  /* 0x00000006ffa57e24 */ /* 0x000fe4000f8e00ff */
[----:B------:R0:W-:Y:S02]  /*18de0*/  @!P2 STG.E.U8 desc[UR12][R152.64+0x58], R161 ;  /* 0x000058a19800a986 */ /* 0x0001e4000c10110c */
[----:B0-----:R-:W-:-:S04]  /*18df0*/  @!P5 LEA R152, P1, R155, R4, 0x7 ;  /* 0x000000049b98d211 */ /* 0x001fc800078238ff */
[----:B------:R-:W-:Y:S02]  /*18e00*/  @!P5 LEA.HI.X R153, R165, R3, R154, 0x7, P1 ;  /* 0x00000003a599d211 */ /* 0x000fe400008f3c9a */
[----:B------:R-:W0:Y:S01]  /*18e10*/  @!P3 LDC.64 R154, c[0x0][0x5c8] ;  /* 0x00017200ff9abb82 */ /* 0x000e220000000a00 */
[----:B------:R-:W-:Y:S01]  /*18e20*/  ISETP.LT.OR P2, PT, R0, 0xa, !P0 ;  /* 0x0000000a0000780c */ /* 0x000fe20004741670 */
[----:B------:R-:W-:Y:S01]  /*18e30*/  FMUL R199, R199, UR14 ;  /* 0x0000000ec7c77c20 */ /* 0x000fe20008400000 */
[----:B------:R-:W-:-:S04]  /*18e40*/  IMAD.U32 R161, RZ, RZ, UR6 ;  /* 0x00000006ffa17e24 */ /* 0x000fc8000f8e00ff */
[----:B------:R-:W-:Y:S01]  /*18e50*/  F2FP.SATFINITE.E4M3.F32.PACK_AB_MERGE_C R199, RZ, R199, RZ ;  /* 0x000000c7ffc7723e */ /* 0x000fe200048070ff */
[----:B------:R-:W-:Y:S01]  /*18e60*/  IMAD.U32 R160, RZ, RZ, UR7 ;  /* 0x00000007ffa07e24 */ /* 0x000fe2000f8e00ff */
[----:B0-----:R-:W-:-:S05]  /*18e70*/  @!P3 IADD3 R154, P1, R186, R154, RZ ;  /* 0x0000009aba9ab210 */ /* 0x001fca0007f3e0ff */
[----:B------:R-:W-:-:S05]  /*18e80*/  @!P3 IMAD.X R155, R185, 0x1, R155, P1 ;  /* 0x00000001b99bb824 */ /* 0x000fca00008e069b */
[----:B------:R0:W-:Y:S02]  /*18e90*/  @!P3 STG.E.U8 desc[UR12][R154.64+0x59], R199 ;  /* 0x000059c79a00b986 */ /* 0x0001e4000c10110c */
[----:B0-----:R-:W-:-:S04]  /*18ea0*/  @!P2 LEA R154, P1, R161, R4, 0x7 ;  /* 0x00000004a19aa211 */ /* 0x001fc800078238ff */
[----:B------:R-:W-:Y:S02]  /*18eb0*/  @!P2 LEA.HI.X R155, R165, R3, R160, 0x7, P1 ;  /* 0x00000003a59ba211 */ /* 0x000fe400008f3ca0 */
[----:B------:R-:W-:Y:S01]  /*18ec0*/  ISETP.LT.OR P2, PT, R0, 0x11, !P0 ;  /* 0x000000110000780c */ /* 0x000fe20004741670 */
[----:B------:R-:W-:Y:S02]  /*18ed0*/  IMAD.U32 R237, RZ, RZ, UR6 ;  /* 0x00000006ffed7e24 */ /* 0x000fe4000f8e00ff */
[----:B------:R-:W-:-:S10]  /*18ee0*/  IMAD.U32 R240, RZ, RZ, UR7 ;  /* 0x00000007fff07e24 */ /* 0x000fd4000f8e00ff */
[----:B------:R-:W-:-:S04]  /*18ef0*/  @!P2 LEA R237, P1, R237, R4, 0x7 ;  /* 0x00000004ededa211 */ /* 0x000fc800078238ff */
[----:B------:R-:W-:Y:S02]  /*18f00*/  @!P2 LEA.HI.X R240, R161, R3, R240, 0x7, P1 ;  /* 0x00000003a1f0a211 */ /* 0x000fe400008f3cf0 */
[----:B------:R-:W-:Y:S01]  /*18f10*/  ISETP.LT.OR P2, PT, R0, 0x12, !P0 ;  /* 0x000000120000780c */ /* 0x000fe20004741670 */
[----:B------:R-:W-:Y:S01]  /*18f20*/  FMUL R200, R200, UR14 ;  /* 0x0000000ec8c87c20 */ /* 0x000fe20008400000 */
[----:B------:R-:W-:-:S04]  /*18f30*/  IMAD.U32 R241, RZ, RZ, UR6 ;  /* 0x00000006fff17e24 */ /* 0x000fc8000f8e00ff */
[----:B------:R-:W-:Y:S02]  /*18f40*/  F2FP.SATFINITE.E4M3.F32.PACK_AB_MERGE_C R161, RZ, R200, RZ ;  /* 0x000000c8ffa1723e */ /* 0x000fe400048070ff */
[----:B------:R-:W-:-:S05]  /*18f50*/  LOP3.LUT P4, RZ, R7, 0x1000, RZ, 0xc0, !PT ;  /* 0x0000100007ff7812 */ /* 0x000fca000788c0ff */
[----:B------:R-:W-:Y:S02]  /*18f60*/  @!P2 LEA R200, P1, R165, R4, 0x7 ;  /* 0x00000004a5c8a211 */ /* 0x000fe400078238ff */
[----:B------:R-:W-:Y:S02]  /*18f70*/  LOP3.LUT P5, RZ, R7, 0x40, RZ, 0xc0, !PT ;  /* 0x0000004007ff7812 */ /* 0x000fe400078ac0ff */
[----:B------:R-:W-:Y:S02]  /*18f80*/  @!P2 LEA.HI.X R241, R241, R3, R160, 0x7, P1 ;  /* 0x00000003f1f1a211 */ /* 0x000fe400008f3ca0 */
[----:B------:R-:W-:Y:S01]  /*18f90*/  ISETP.LT.OR P2, PT, R0, 0x19, !P0 ;  /* 0x000000190000780c */ /* 0x000fe20004741670 */
[----:B------:R-:W-:Y:S01]  /*18fa0*/  FMUL R201, R201, UR14 ;  /* 0x0000000ec9c97c20 */ /* 0x000fe20008400000 */
[----:B------:R-:W-:-:S04]  /*18fb0*/  LOP3.LUT P6, RZ, R7, 0x20, RZ, 0xc0, !PT ;  /* 0x0000002007ff7812 */ /* 0x000fc800078cc0ff */
[----:B------:R-:W-:Y:S01]  /*18fc0*/  F2FP.SATFINITE.E4M3.F32.PACK_AB_MERGE_C R201, RZ, R201, RZ ;  /* 0x000000c9ffc9723e */ /* 0x000fe200048070ff */
[----:B------:R0:W-:Y:S04]  /*18fd0*/  @!P4 STG.E.U8 desc[UR12][R170.64+0x60], R161 ;  /* 0x000060a1aa00c986 */ /* 0x0001e8000c10110c */
[----:B------:R1:W-:Y:S01]  /*18fe0*/  @!P5 STG.E.U8 desc[UR12][R156.64+0x61], R201 ;  /* 0x000061c99c00d986 */ /* 0x0003e2000c10110c */
[----:B0-----:R-:W-:Y:S01]  /*18ff0*/  IMAD.U32 R161, RZ, RZ, UR6 ;  /* 0x00000006ffa17e24 */ /* 0x001fe2000f8e00ff */
[----:B-1----:R-:W-:-:S04]  /*19000*/  @!P2 LEA R156, P1, R165, R4, 0x7 ;  /* 0x00000004a59ca211 */ /* 0x002fc800078238ff */
[----:B------:R-:W-:Y:S02]  /*19010*/  @!P2 LEA.HI.X R157, R161, R3, R160, 0x7, P1 ;  /* 0x00000003a19da211 */ /* 0x000fe400008f3ca0 */
[----:B------:R-:W0:Y:S01]  /*19020*/  @!P6 LDC.64 R160, c[0x0][0x5c8] ;  /* 0x00017200ffa0eb82 */ /* 0x000e220000000a00 */
[----:B------:R-:W-:Y:S01]  /*19030*/  ISETP.LT.OR P2, PT, R0, 0x1a, !P0 ;  /* 0x0000001a0000780c */ /* 0x000fe20004741670 */
[----:B------:R-:W-:Y:S01]  /*19040*/  IMAD.U32 R164, RZ, RZ, UR7 ;  /* 0x00000007ffa47e24 */ /* 0x000fe2000f8e00ff */
[----:B------:R-:W-:Y:S02]  /*19050*/  LOP3.LUT P4, RZ, R7, 0x8, RZ, 0xc0, !PT ;  /* 0x0000000807ff7812 */ /* 0x000fe4000788c0ff */
[----:B0-----:R-:W-:-:S05]  /*19060*/  @!P6 IADD3 R182, P1, R182, R160, RZ ;  /* 0x000000a0b6b6e210 */ /* 0x001fca0007f3e0ff */
[----:B------:R-:W-:Y:S02]  /*19070*/  @!P6 IMAD.X R183, R234, 0x1, R161, P1 ;  /* 0x00000001eab7e824 */ /* 0x000fe400008e06a1 */
[----:B------:R-:W-:-:S05]  /*19080*/  IMAD.U32 R161, RZ, RZ, UR6 ;  /* 0x00000006ffa17e24 */ /* 0x000fca000f8e00ff */
[----:B------:R-:W-:-:S04]  /*19090*/  @!P2 LEA R160, P1, R161, R4, 0x7 ;  /* 0x00000004a1a0a211 */ /* 0x000fc800078238ff */
[----:B------:R-:W-:Y:S02]  /*190a0*/  @!P2 LEA.HI.X R161, R165, R3, R164, 0x7, P1 ;  /* 0x00000003a5a1a211 */ /* 0x000fe400008f3ca4 */
[----:B------:R-:W-:Y:S01]  /*190b0*/  ISETP.LT.OR P2, PT, R0, 0x21, !P0 ;  /* 0x000000210000780c */ /* 0x000fe20004741670 */
[----:B------:R-:W-:Y:S02]  /*190c0*/  IMAD.U32 R167, RZ, RZ, UR6 ;  /* 0x00000006ffa77e24 */ /* 0x000fe4000f8e00ff */
[----:B------:R-:W-:-:S10]  /*190d0*/  IMAD.U32 R166, RZ, RZ, UR7 ;  /* 0x00000007ffa67e24 */ /* 0x000fd4000f8e00ff */
[----:B------:R-:W-:-:S04]  /*190e0*/  @!P2 LEA R164, P1, R165, R4, 0x7 ;  /* 0x00000004a5a4a211 */ /* 0x000fc800078238ff */
[----:B------:R-:W-:Y:S02]  /*190f0*/  @!P2 LEA.HI.X R165, R167, R3, R166, 0x7, P1 ;  /* 0x00000003a7a5a211 */ /* 0x000fe400008f3ca6 */
[----:B------:R-:W0:Y:S01]  /*19100*/  @!P4 LDC.64 R166, c[0x0][0x5c8] ;  /* 0x00017200ffa6cb82 */ /* 0x000e220000000a00 */
[----:B------:R-:W-:Y:S01]  /*19110*/  FMUL R202, R202, UR14 ;  /* 0x0000000ecaca7c20 */ /* 0x000fe20008400000 */
[----:B------:R-:W-:-:S04]  /*19120*/  ISETP.LT.OR P2, PT, R0, 0x22, !P0 ;  /* 0x000000220000780c */ /* 0x000fc80004741670 */
[----:B------:R-:W-:-:S05]  /*19130*/  F2FP.SATFINITE.E4M3.F32.PACK_AB_MERGE_C R169, RZ, R202, RZ ;  /* 0x000000caffa9723e */ /* 0x000fca00048070ff */
[----:B------:R1:W-:Y:S01]  /*19140*/  @!P6 STG.E.U8 desc[UR12][R182.64+0x60], R169 ;  /* 0x000060a9b600e986 */ /* 0x0003e2000c10110c */
[----:B------:R-:W-:Y:S02]  /*19150*/  IMAD.U32 R171, RZ, RZ, UR6 ;  /* 0x00000006ffab7e24 */ /* 0x000fe4000f8e00ff */
[----:B------:R-:W-:Y:S02]  /*19160*/  IMAD.U32 R170, RZ, RZ, UR7 ;  /* 0x00000007ffaa7e24 */ /* 0x000fe4000f8e00ff */
[----:B-1----:R-:W-:Y:S01]  /*19170*/  IMAD.U32 R169, RZ, RZ, UR6 ;  /* 0x00000006ffa97e24 */ /* 0x002fe2000f8e00ff */
[----:B0-----:R-:W-:-:S05]  /*19180*/  @!P4 IADD3 R166, P1, R235, R166, RZ ;  /* 0x000000a6eba6c210 */ /* 0x001fca0007f3e0ff */
[----:B------:R-:W-:Y:S01]  /*19190*/  @!P4 IMAD.X R167, R187, 0x1, R167, P1 ;  /* 0x00000001bba7c824 */ /* 0x000fe200008e06a7 */
[----:B------:R-:W-:Y:S01]  /*191a0*/  @!P2 LEA R168, P1, R169, R4, 0x7 ;  /* 0x00000004a9a8a211 */ /* 0x000fe200078238ff */
[----:B------:R-:W-:-:S03]  /*191b0*/  FMUL R203, R203, UR14 ;  /* 0x0000000ecbcb7c20 */ /* 0x000fc60008400000 */
[----:B------:R-:W-:Y:S02]  /*191c0*/  @!P2 LEA.HI.X R169, R171, R3, R170, 0x7, P1 ;  /* 0x00000003aba9a211 */ /* 0x000fe400008f3caa */
[----:B------:R-:W-:Y:S02]  /*191d0*/  ISETP.LT.OR P2, PT, R0, 0x29, !P0 ;  /* 0x000000290000780c */ /* 0x000fe40004741670 */
[----:B------:R-:W-:Y:S01]  /*191e0*/  F2FP.SATFINITE.E4M3.F32.PACK_AB_MERGE_C R203, RZ, R203, RZ ;  /* 0x000000cbffcb723e */ /* 0x000fe200048070ff */
[----:B------:R-:W-:-:S04]  /*191f0*/  IMAD.U32 R181, RZ, RZ, UR6 ;  /* 0x00000006ffb57e24 */ /* 0x000fc8000f8e00ff */
[----:B------:R0:W-:Y:S06]  /*19200*/  @!P4 STG.E.U8 desc[UR12][R166.64+0x61], R203 ;  /* 0x000061cba600c986 */ /* 0x0001ec000c10110c */
[----:B0-----:R-:W-:-:S04]  /*19210*/  @!P2 LEA R166, P1, R171, R4, 0x7 ;  /* 0x00000004aba6a211 */ /* 0x001fc800078238ff */
[----:B------:R-:W-:Y:S02]  /*19220*/  @!P2 LEA.HI.X R167, R181, R3, R170, 0x7, P1 ;  /* 0x00000003b5a7a211 */ /* 0x000fe400008f3caa */
[----:B------:R-:W-:Y:S01]  /*19230*/  ISETP.LT.OR P2, PT, R0, 0x2a, !P0 ;  /* 0x0000002a0000780c */ /* 0x000fe20004741670 */
[----:B------:R-:W-:Y:S02]  /*19240*/  IMAD.U32 R183, RZ, RZ, UR6 ;  /* 0x00000006ffb77e24 */ /* 0x000fe4000f8e00ff */
[----:B------:R-:W-:Y:S01]  /*19250*/  IMAD.U32 R180, RZ, RZ, UR7 ;  /* 0x00000007ffb47e24 */ /* 0x000fe2000f8e00ff */
[C---:B------:R-:W-:Y:S01]  /*19260*/  LOP3.LUT P5, RZ, R7.reuse, 0x2000000, RZ, 0xc0, !PT ;  /* 0x0200000007ff7812 */ /* 0x040fe200078ac0ff */
[----:B------:R-:W-:Y:S01]  /*19270*/  FMUL R204, R204, UR14 ;  /* 0x0000000ecccc7c20 */ /* 0x000fe20008400000 */
[----:B------:R-:W-:-:S07]  /*19280*/  LOP3.LUT P4, RZ, R7, 0x200000, RZ, 0xc0, !PT ;  /* 0x0020000007ff7812 */ /* 0x000fce000788c0ff */
[----:B------:R-:W-:-:S04]  /*19290*/  @!P2 LEA R170, P1, R171, R4, 0x7 ;  /* 0x00000004abaaa211 */ /* 0x000fc800078238ff */
[----:B------:R-:W-:Y:S02]  /*192a0*/  @!P2 LEA.HI.X R171, R183, R3, R180, 0x7, P1 ;  /* 0x00000003b7aba211 */ /* 0x000fe400008f3cb4 */
[----:B------:R-:W-:Y:S02]  /*192b0*/  ISETP.LT.OR P2, PT, R0, 0x31, !P0 ;  /* 0x000000310000780c */ /* 0x000fe40004741670 */
[----:B------:R-:W-:-:S05]  /*192c0*/  F2FP.SATFINITE.E4M3.F32.PACK_AB_MERGE_C R181, RZ, R204, RZ ;  /* 0x000000ccffb5723e */ /* 0x000fca00048070ff */
[----:B------:R0:W-:Y:S06]  /*192d0*/  @!P5 STG.E.U8 desc[UR12][R172.64+0x68], R181 ;  /* 0x000068b5ac00d986 */ /* 0x0001ec000c10110c */
[----:B0-----:R-:W-:Y:S02]  /*192e0*/  @!P2 LEA R172, P1, R183, R4, 0x7 ;  /* 0x00000004b7aca211 */ /* 0x001fe400078238ff */
[----:B------:R-:W0:Y:S01]  /*192f0*/  @!P4 LDC.64 R182, c[0x0][0x5c8] ;  /* 0x00017200ffb6cb82 */ /* 0x000e220000000a00 */
[----:B------:R-:W-:-:S05]  /*19300*/  IMAD.U32 R173, RZ, RZ, UR6 ;  /* 0x00000006ffad7e24 */ /* 0x000fca000f8e00ff */
[----:B------:R-:W-:Y:S02]  /*19310*/  @!P2 LEA.HI.X R173, R173, R3, R180, 0x7, P1 ;  /* 0x00000003adada211 */ /* 0x000fe400008f3cb4 */
[----:B------:R-:W-:Y:S01]  /*19320*/  ISETP.LT.OR P2, PT, R0, 0x32, !P0 ;  /* 0x000000320000780c */ /* 0x000fe20004741670 */
[----:B------:R-:W-:Y:S01]  /*19330*/  IMAD.U32 R181, RZ, RZ, UR6 ;  /* 0x00000006ffb57e24 */ /* 0x000fe2000f8e00ff */
[----:B------:R-:W-:Y:S02]  /*19340*/  LOP3.LUT P6, RZ, R7, 0x1000000, RZ, 0xc0, !PT ;  /* 0x0100000007ff7812 */ /* 0x000fe400078cc0ff */
[----:B0-----:R-:W-:Y:S01]  /*19350*/  @!P4 IADD3 R182, P1, R163, R182, RZ ;  /* 0x000000b6a3b6c210 */ /* 0x001fe20007f3e0ff */
[----:B------:R-:W-:-:S04]  /*19360*/  IMAD.U32 R163, RZ, RZ, UR6 ;  /* 0x00000006ffa37e24 */ /* 0x000fc8000f8e00ff */
[----:B------:R-:W-:-:S04]  /*19370*/  @!P4 IMAD.X R183, R236, 0x1, R183, P1 ;  /* 0x00000001ecb7c824 */ /* 0x000fc800008e06b7 */
[----:B------:R-:W-:-:S04]  /*19380*/  @!P2 LEA R163, P1, R163, R4, 0x7 ;  /* 0x00000004a3a3a211 */ /* 0x000fc800078238ff */
[----:B------:R-:W-:Y:S02]  /*19390*/  @!P2 LEA.HI.X R180, R181, R3, R180, 0x7, P1 ;  /* 0x00000003b5b4a211 */ /* 0x000fe400008f3cb4 */
[----:B------:R-:W-:Y:S01]  /*193a0*/  ISETP.LT.OR P2, PT, R0, 0x39, !P0 ;  /* 0x000000390000780c */ /* 0x000fe20004741670 */
[----:B------:R-:W-:Y:S01]  /*193b0*/  FMUL R205, R205, UR14 ;  /* 0x0000000ecdcd7c20 */ /* 0x000fe20008400000 */
[----:B------:R-:W-:Y:S01]  /*193c0*/  LOP3.LUT P5, RZ, R7, 0x100000, RZ, 0xc0, !PT ;  /* 0x0010000007ff7812 */ /* 0x000fe200078ac0ff */
[----:B------:R-:W-:Y:S01]  /*193d0*/  FMUL R206, R206, UR14 ;  /* 0x0000000ecece7c20 */ /* 0x000fe20008400000 */
[----:B------:R-:W-:Y:S02]  /*193e0*/  IMAD.U32 R185, RZ, RZ, UR6 ;  /* 0x00000006ffb97e24 */ /* 0x000fe4000f8e00ff */
[----:B------:R-:W-:Y:S01]  /*193f0*/  F2FP.SATFINITE.E4M3.F32.PACK_AB_MERGE_C R205, RZ, R205, RZ ;  /* 0x000000cdffcd723e */ /* 0x000fe200048070ff */
[----:B------:R-:W-:Y:S01]  /*19400*/  IMAD.U32 R184, RZ, RZ, UR7 ;  /* 0x00000007ffb87e24 */ /* 0x000fe2000f8e00ff */
[----:B------:R-:W-:-:S03]  /*19410*/  F2FP.SATFINITE.E4M3.F32.PACK_AB_MERGE_C R187, RZ, R206, RZ ;  /* 0x000000ceffbb723e */ /* 0x000fc600048070ff */
[----:B------:R-:W-:Y:S02]  /*19420*/  @!P6 STG.E.U8 desc[UR12][R238.64+0x69], R205 ;  /* 0x000069cdee00e986 */ /* 0x000fe4000c10110c */
[----:B------:R-:W-:Y:S02]  /*19430*/  @!P2 LEA R181, P1, R181, R4, 0x7 ;  /* 0x00000004b5b5a211 */ /* 0x000fe400078238ff */
[----:B------:R0:W-:Y:S02]  /*19440*/  @!P4 STG.E.U8 desc[UR12][R182.64+0x68], R187 ;  /* 0x000068bbb600c986 */ /* 0x0001e4000c10110c */
[----:B0-----:R-:W-:Y:S02]  /*19450*/  @!P2 LEA.HI.X R182, R185, R3, R184, 0x7, P1 ;  /* 0x00000003b9b6a211 */ /* 0x001fe400008f3cb8 */
[----:B------:R-:W0:Y:S01]  /*19460*/  @!P5 LDC.64 R184, c[0x0][0x5c8] ;  /* 0x00017200ffb8db82 */ /* 0x000e220000000a00 */
[----:B------:R-:W-:Y:S01]  /*19470*/  ISETP.LT.OR P2, PT, R0, 0x3a, !P0 ;  /* 0x0000003a0000780c */ /* 0x000fe20004741670 */
[----:B------:R-:W-:Y:S01]  /*19480*/  FMUL R207, R207, UR14 ;  /* 0x0000000ecfcf7c20 */ /* 0x000fe20008400000 */
[----:B------:R-:W-:-:S04]  /*19490*/  IMAD.U32 R183, RZ, RZ, UR6 ;  /* 0x00000006ffb77e24 */ /* 0x000fc8000f8e00ff */
[----:B------:R-:W-:Y:S01]  /*194a0*/  F2FP.SATFINITE.E4M3.F32.PACK_AB_MERGE_C R207, RZ, R207, RZ ;  /* 0x000000cfffcf723e */ /* 0x000fe200048070ff */
[----:B------:R-:W-:Y:S01]  /*194b0*/  IMAD.U32 R187, RZ, RZ, UR6 ;  /* 0x00000006ffbb7e24 */ /* 0x000fe2000f8e00ff */
[----:B0-----:R-:W-:-:S05]  /*194c0*/  @!P5 IADD3 R184, P1, R188, R184, RZ ;  /* 0x000000b8bcb8d210 */ /* 0x001fca0007f3e0ff */
[----:B------:R-:W-:Y:S02]  /*194d0*/  @!P5 IMAD.X R185, R162, 0x1, R185, P1 ;  /* 0x00000001a2b9d824 */ /* 0x000fe400008e06b9 */
[----:B------:R-:W-:-:S03]  /*194e0*/  IMAD.U32 R162, RZ, RZ, UR7 ;  /* 0x00000007ffa27e24 */ /* 0x000fc6000f8e00ff */
[----:B------:R0:W-:Y:S02]  /*194f0*/  @!P5 STG.E.U8 desc[UR12][R184.64+0x69], R207 ;  /* 0x000069cfb800d986 */ /* 0x0001e4000c10110c */
[----:B0-----:R-:W-:-:S04]  /*19500*/  @!P2 LEA R184, P1, R183, R4, 0x7 ;  /* 0x00000004b7b8a211 */ /* 0x001fc800078238ff */
[----:B------:R-:W-:Y:S02]  /*19510*/  @!P2 LEA.HI.X R185, R187, R3, R162, 0x7, P1 ;  /* 0x00000003bbb9a211 */ /* 0x000fe400008f3ca2 */
[----:B------:R-:W-:Y:S01]  /*19520*/  ISETP.LT.OR P2, PT, R0, 0x41, !P0 ;  /* 0x000000410000780c */ /* 0x000fe20004741670 */
[----:B------:R-:W-:Y:S01]  /*19530*/  IMAD.U32 R186, RZ, RZ, UR7 ;  /* 0x00000007ffba7e24 */ /* 0x000fe2000f8e00ff */
[C---:B------:R-:W-:Y:S02]  /*19540*/  LOP3.LUT P6, RZ, R7.reuse, 0x20000000, RZ, 0xc0, !PT ;  /* 0x2000000007ff7812 */ /* 0x040fe400078cc0ff */
[C---:B------:R-:W-:Y:S01]  /*19550*/  LOP3.LUT P4, RZ, R7.reuse, 0x8000000, RZ, 0xc0, !PT ;  /* 0x0800000007ff7812 */ /* 0x040fe2000788c0ff */
[----:B------:R-:W-:Y:S01]  /*19560*/  FMUL R208, R208, UR14 ;  /* 0x0000000ed0d07c20 */ /* 0x000fe20008400000 */
[----:B------:R-:W-:Y:S01]  /*19570*/  LOP3.LUT P5, RZ, R7, 0x800000, RZ, 0xc0, !PT ;  /* 0x0080000007ff7812 */ /* 0x000fe200078ac0ff */
[----:B------:R-:W-:-:S06]  /*19580*/  FMUL R209, R209, UR14 ;  /* 0x0000000ed1d17c20 */ /* 0x000fcc0008400000 */
[----:B------:R-:W-:-:S04]  /*19590*/  @!P2 LEA R162, P1, R183, R4, 0x7 ;  /* 0x00000004b7a2a211 */ /* 0x000fc800078238ff */
[----:B------:R-:W-:Y:S02]  /*195a0*/  @!P2 LEA.HI.X R183, R187, R3, R186, 0x7, P1 ;  /* 0x00000003bbb7a211 */ /* 0x000fe400008f3cba */
[----:B------:R-:W-:Y:S02]  /*195b0*/  ISETP.LT.OR P2, PT, R0, 0x42, !P0 ;  /* 0x000000420000780c */ /* 0x000fe40004741670 */
[----:B------:R-:W-:Y:S02]  /*195c0*/  F2FP.SATFINITE.E4M3.F32.PACK_AB_MERGE_C R187, RZ, R208, RZ ;  /* 0x000000d0ffbb723e */ /* 0x000fe400048070ff */
[----:B------:R-:W-:Y:S01]  /*195d0*/  F2FP.SATFINITE.E4M3.F32.PACK_AB_MERGE_C R209, RZ, R209, RZ ;  /* 0x000000d1ffd1723e */ /* 0x000fe200048070ff */
[----:B------:R-:W-:Y:S02]  /*195e0*/  IMAD.U32 R191, RZ, RZ, UR6 ;  /* 0x00000006ffbf7e24 */ /* 0x000fe4000f8e00ff */
[----:B------:R0:W-:Y:S01]  /*195f0*/  @!P6 STG.E.U8 desc[UR12][R174.64+0x70], R187 ;  /* 0x000070bbae00e986 */ /* 0x0001e2000c10110c */
[----:B------:R-:W-:-:S03]  /*19600*/  IMAD.U32 R193, RZ, RZ, UR6 ;  /* 0x00000006ffc17e24 */ /* 0x000fc6000f8e00ff */
[----:B------:R1:W-:Y:S02]  /*19610*/  @!P4 STG.E.U8 desc[UR12][R158.64+0x71], R209 ;  /* 0x000071d19e00c986 */ /* 0x0003e4000c10110c */
[----:B0-----:R-:W-:Y:S01]  /*19620*/  @!P2 LEA R174, P1, R191, R4, 0x7 ;  /* 0x00000004bfaea211 */ /* 0x001fe200078238ff */
[----:B-1----:R-:W0:Y:S03]  /*19630*/  @!P5 LDC.64 R158, c[0x0][0x5c8] ;  /* 0x00017200ff9edb82 */ /* 0x002e260000000a00 */
[----:B------:R-:W-:Y:S02]  /*19640*/  @!P2 LEA.HI.X R175, R193, R3, R186, 0x7, P1 ;  /* 0x00000003c1afa211 */ /* 0x000fe400008f3cba */
[----:B------:R-:W-:Y:S01]  /*19650*/  ISETP.LT.OR P1, PT, R0, 0x49, !P0 ;  /* 0x000000490000780c */ /* 0x000fe20004721670 */
[----:B------:R-:W-:Y:S02]  /*19660*/  IMAD.U32 R187, RZ, RZ, UR6 ;  /* 0x00000006ffbb7e24 */ /* 0x000fe4000f8e00ff */
[----:B------:R-:W-:-:S10]  /*19670*/  IMAD.U32 R188, RZ, RZ, UR7 ;  /* 0x00000007ffbc7e24 */ /* 0x000fd4000f8e00ff */
[----:B------:R-:W-:-:S04]  /*19680*/  @!P1 LEA R186, P2, R191, R4, 0x7 ;  /* 0x00000004bfba9211 */ /* 0x000fc800078438ff */
[----:B------:R-:W-:Y:S02]  /*19690*/  @!P1 LEA.HI.X R187, R187, R3, R188, 0x7, P2 ;  /* 0x00000003bbbb9211 */ /* 0x000fe400010f3cbc */
[----:B0-----:R-:W-:Y:S02]  /*196a0*/  @!P5 IADD3 R158, P2, R13, R158, RZ ;  /* 0x0000009e0d9ed210 */ /* 0x001fe40007f5e0ff */
[----:B------:R-:W-:Y:S01]  /*196b0*/  LOP3.LUT P6, RZ, R7, 0x80000, RZ, 0xc0, !PT ;  /* 0x0008000007ff7812 */ /* 0x000fe200078cc0ff */
[----:B------:R-:W-:Y:S02]  /*196c0*/  FMUL R210, R210, UR14 ;  /* 0x0000000ed2d27c20 */ /* 0x000fe40008400000 */
[----:B------:R-:W-:Y:S01]  /*196d0*/  @!P5 IMAD.X R159, R189, 0x1, R159, P2 ;  /* 0x00000001bd9fd824 */ /* 0x000fe200010e069f */
[----:B------:R-:W-:Y:S02]  /*196e0*/  ISETP.LT.OR P2, PT, R0, 0x4a, !P0 ;  /* 0x0000004a0000780c */ /* 0x000fe40004741670 */
[----:B------:R-:W-:Y:S01]  /*196f0*/  F2FP.SATFINITE.E4M3.F32.PACK_AB_MERGE_C R193, RZ, R210, RZ ;  /* 0x000000d2ffc1723e */ /* 0x000fe200048070ff */
[----:B------:R-:W-:-:S02]  /*19700*/  IMAD.U32 R13, RZ, RZ, UR6 ;  /* 0x00000006ff0d7e24 */ /* 0x000fc4000f8e00ff */
[----:B------:R-:W-:Y:S02]  /*19710*/  IMAD.U32 R189, RZ, RZ, UR6 ;  /* 0x00000006ffbd7e24 */ /* 0x000fe4000f8e00ff */
[----:B------:R0:W-:Y:S01]  /*19720*/  @!P5 STG.E.U8 desc[UR12][R158.64+0x70], R193 ;  /* 0x000070c19e00d986 */ /* 0x0001e2000c10110c */
[----:B------:R-:W-:-:S05]  /*19730*/  IMAD.U32 R190, RZ, RZ, UR7 ;  /* 0x00000007ffbe7e24 */ /* 0x000fca000f8e00ff */
[----:B------:R-:W-:Y:S01]  /*19740*/  @!P2 LEA R13, P3, R13, R4, 0x7 ;  /* 0x000000040d0da211 */ /* 0x000fe200078638ff */
[----:B0-----:R-:W0:Y:S03]  /*19750*/  @!P6 LDC.64 R158, c[0x0][0x5c8] ;  /* 0x00017200ff9eeb82 */ /* 0x001e260000000a00 */
[----:B------:R-:W-:Y:S02]  /*19760*/  @!P2 LEA.HI.X R189, R189, R3, R190, 0x7, P3 ;  /* 0x00000003bdbda211 */ /* 0x000fe400018f3cbe */
[----:B------:R-:W-:Y:S01]  /*19770*/  ISETP.LT.OR P3, PT, R0, 0x51, !P0 ;  /* 0x000000510000780c */ /* 0x000fe20004761670 */
[----:B------:R-:W-:Y:S02]  /*19780*/  IMAD.U32 R195, RZ, RZ, UR6 ;  /* 0x00000006ffc37e24 */ /* 0x000fe4000f8e00ff */
[----:B------:R-:W-:-:S10]  /*19790*/  IMAD.U32 R192, RZ, RZ, UR7 ;  /* 0x00000007ffc07e24 */ /* 0x000fd4000f8e00ff */
[----:B------:R-:W-:-:S04]  /*197a0*/  @!P3 LEA R191, P4, R191, R4, 0x7 ;  /* 0x00000004bfbfb211 */ /* 0x000fc800078838ff */
[----:B------:R-:W-:Y:S02]  /*197b0*/  @!P3 LEA.HI.X R192, R195, R3, R192, 0x7, P4 ;  /* 0x00000003c3c0b211 */ /* 0x000fe400020f3cc0 */
[----:B0-----:R-:W-:-:S05]  /*197c0*/  @!P6 IADD3 R158, P4, R244, R158, RZ ;  /* 0x0000009ef49ee210 */ /* 0x001fca0007f9e0ff */
[----:B------:R-:W-:Y:S01]  /*197d0*/  @!P6 IMAD.X R159, R245, 0x1, R159, P4 ;  /* 0x00000001f59fe824 */ /* 0x000fe200020e069f */
[----:B------:R-:W-:Y:S01]  /*197e0*/  ISETP.LT.OR P4, PT, R0, 0x52, !P0 ;  /* 0x000000520000780c */ /* 0x000fe20004781670 */
[----:B------:R-:W-:Y:S02]  /*197f0*/  IMAD.U32 R197, RZ, RZ, UR6 ;  /* 0x00000006ffc57e24 */ /* 0x000fe4000f8e00ff */
[----:B------:R-:W-:Y:S02]  /*19800*/  IMAD.U32 R194, RZ, RZ, UR7 ;  /* 0x00000007ffc27e24 */ /* 0x000fe4000f8e00ff */
[----:B------:R-:W-:-:S08]  /*19810*/  FMUL R211, R211, UR14 ;  /* 0x0000000ed3d37c20 */ /* 0x000fd00008400000 */
[----:B------:R-:W-:-:S04]  /*19820*/  @!P4 LEA R196, P5, R195, R4, 0x7 ;  /* 0x00000004c3c4c211 */ /* 0x000fc800078a38ff */
[----:B------:R-:W-:Y:S02]  /*19830*/  @!P4 LEA.HI.X R197, R197, R3, R194, 0x7, P5 ;  /* 0x00000003c5c5c211 */ /* 0x000fe400028f3cc2 */
[----:B------:R-:W-:Y:S02]  /*19840*/  ISETP.LT.OR P5, PT, R0, 0x59, !P0 ;  /* 0x000000590000780c */ /* 0x000fe400047a1670 */
[----:B------:R-:W-:Y:S01]  /*19850*/  F2FP.SATFINITE.E4M3.F32.PACK_AB_MERGE_C R211, RZ, R211, RZ ;  /* 0x000000d3ffd3723e */ /* 0x000fe200048070ff */
[----:B------:R-:W-:Y:S02]  /*19860*/  IMAD.U32 R199, RZ, RZ, UR6 ;  /* 0x00000006ffc77e24 */ /* 0x000fe4000f8e00ff */
[----:B------:R-:W-:Y:S02]  /*19870*/  IMAD.U32 R201, RZ, RZ, UR7 ;  /* 0x00000007ffc97e24 */ /* 0x000fe4000f8e00ff */
[----:B------:R0:W-:Y:S01]  /*19880*/  @!P6 STG.E.U8 desc[UR12][R158.64+0x71], R211 ;  /* 0x000071d39e00e986 */ /* 0x0001e2000c10110c */
[----:B------:R-:W-:-:S05]  /*19890*/  P2R R188, PR, RZ, 0x2 ;  /* 0x00000002ffbc7803 */ /* 0x000fca0000000000 */
[----:B------:R-:W-:Y:S02]  /*198a0*/  @!P5 LEA R194, P6, R195, R4, 0x7 ;  /* 0x00000004c3c2d211 */ /* 0x000fe400078c38ff */
[----:B------:R-:W-:Y:S02]  /*198b0*/  LOP3.LUT P1, RZ, R7, 0x40000000, RZ, 0xc0, !PT ;  /* 0x4000000007ff7812 */ /* 0x000fe4000782c0ff */
[----:B------:R-:W-:Y:S02]  /*198c0*/  @!P5 LEA.HI.X R195, R199, R3, R201, 0x7, P6 ;  /* 0x00000003c7c3d211 */ /* 0x000fe400030f3cc9 */
[----:B------:R-:W-:Y:S01]  /*198d0*/  ISETP.LT.OR P6, PT, R0, 0x5a, !P0 ;  /* 0x0000005a0000780c */ /* 0x000fe200047c1670 */
[----:B------:R-:W-:Y:S01]  /*198e0*/  FMUL R212, R212, UR14 ;  /* 0x0000000ed4d47c20 */ /* 0x000fe20008400000 */
[----:B------:R-:W-:Y:S02]  /*198f0*/  P2R R198, PR, RZ, 0x10 ;  /* 0x00000010ffc67803 */ /* 0x000fe40000000000 */
[----:B------:R-:W-:Y:S01]  /*19900*/  LOP3.LUT P4, RZ, R7, 0x40000, RZ, 0xc0, !PT ;  /* 0x0004000007ff7812 */ /* 0x000fe2000788c0ff */
[----:B0-----:R-:W-:Y:S01]  /*19910*/  IMAD.U32 R159, RZ, RZ, UR6 ;  /* 0x00000006ff9f7e24 */ /* 0x001fe2000f8e00ff */
[----:B------:R-:W-:Y:S01]  /*19920*/  F2FP.SATFINITE.E4M3.F32.PACK_AB_MERGE_C R201, RZ, R212, RZ ;  /* 0x000000d4ffc9723e */ /* 0x000fe200048070ff */
[----:B------:R-:W-:-:S02]  /*19930*/  IMAD.U32 R203, RZ, RZ, UR6 ;  /* 0x00000006ffcb7e24 */ /* 0x000fc4000f8e00ff */
[----:B------:R-:W-:Y:S02]  /*19940*/  IMAD.U32 R158, RZ, RZ, UR7 ;  /* 0x00000007ff9e7e24 */ /* 0x000fe4000f8e00ff */
[----:B------:R0:W-:Y:S02]  /*19950*/  @!P1 STG.E.U8 desc[UR12][R176.64+0x78], R201 ;  /* 0x000078c9b0009986 */ /* 0x0001e4000c10110c */
[----:B0-----:R-:W-:-:S04]  /*19960*/  @!P6 LEA R176, P1, R159, R4, 0x7 ;  /* 0x000000049fb0e211 */ /* 0x001fc800078238ff */
[----:B------:R-:W-:Y:S02]  /*19970*/  @!P6 LEA.HI.X R177, R203, R3, R158, 0x7, P1 ;  /* 0x00000003cbb1e211 */ /* 0x000fe400008f3c9e */
[----:B------:R-:W0:Y:S01]  /*19980*/  @!P4 LDC.64 R158, c[0x0][0x5c8] ;  /* 0x00017200ff9ecb82 */ /* 0x000e220000000a00 */
[----:B------:R-:W-:Y:S02]  /*19990*/  P2R R199, PR, RZ, 0x20 ;  /* 0x00000020ffc77803 */ /* 0x000fe40000000000 */
[----:B------:R-:W-:Y:S01]  /*199a0*/  LOP3.LUT P5, RZ, R7, 0x10000000, RZ, 0xc0, !PT ;  /* 0x1000000007ff7812 */ /* 0x000fe200078ac0ff */
[----:B------:R-:W-:Y:S01]  /*199b0*/  FMUL R213, R213, UR14 ;  /* 0x0000000ed5d57c20 */ /* 0x000fe20008400000 */
[----:B------:R-:W-:-:S04]  /*199c0*/  P2R R193, PR, RZ, 0x8 ;  /* 0x00000008ffc17803 */ /* 0x000fc80000000000 */
[----:B------:R-:W-:Y:S02]  /*199d0*/  F2FP.SATFINITE.E4M3.F32.PACK_AB_MERGE_C R213, RZ, R213, RZ ;  /* 0x000000d5ffd5723e */ /* 0x000fe400048070ff */
[----:B------:R-:W-:Y:S01]  /*199e0*/  LOP3.LUT P3, RZ, R7, 0x20000, RZ, 0xc0, !PT ;  /* 0x0002000007ff7812 */ /* 0x000fe2000786c0ff */
[----:B------:R-:W-:-:S04]  /*199f0*/  FMUL R214, R214, UR14 ;  /* 0x0000000ed6d67c20 */ /* 0x000fc80008400000 */
[----:B------:R-:W-:Y:S01]  /*19a00*/  @!P5 STG.E.U8 desc[UR12][R242.64+0x79], R213 ;  /* 0x000079d5f200d986 */ /* 0x000fe2000c10110c */
[----:B------:R-:W-:Y:S02]  /*19a10*/  F2FP.SATFINITE.E4M3.F32.PACK_AB_MERGE_C R201, RZ, R214, RZ ;  /* 0x000000d6ffc9723e */ /* 0x000fe400048070ff */
[----:B0-----:R-:W-:-:S05]  /*19a20*/  @!P4 IADD3 R158, P5, R252, R158, RZ ;  /* 0x0000009efc9ec210 */ /* 0x001fca0007fbe0ff */
[----:B------:R-:W-:Y:S02]  /*19a30*/  @!P4 IMAD.X R159, R46, 0x1, R159, P5 ;  /* 0x000000012e9fc824 */ /* 0x000fe400028e069f */
[----:B------:R-:W-:Y:S01]  /*19a40*/  FMUL R215, R215, UR14 ;  /* 0x0000000ed7d77c20 */ /* 0x000fe20008400000 */
[----:B------:R-:W-:Y:S01]  /*19a50*/  P2R R190, PR, RZ, 0x4 ;  /* 0x00000004ffbe7803 */ /* 0x000fe20000000000 */
[----:B------:R-:W-:Y:S01]  /*19a60*/  FMUL R88, R88, UR14 ;  /* 0x0000000e58587c20 */ /* 0x000fe20008400000 */
[----:B------:R-:W-:Y:S01]  /*19a70*/  LOP3.LUT P1, RZ, R6, 0x800000, RZ, 0xc0, !PT ;  /* 0x0080000006ff7812 */ /* 0x000fe2000782c0ff */
[----:B------:R0:W-:Y:S01]  /*19a80*/  @!P4 STG.E.U8 desc[UR12][R158.64+0x78], R201 ;  /* 0x000078c99e00c986 */ /* 0x0001e2000c10110c */
[----:B------:R-:W-:Y:S01]  /*19a90*/  FMUL R89, R89, UR14 ;  /* 0x0000000e59597c20 */ /* 0x000fe20008400000 */
        /* <DEDUP_REMOVED lines=10> */
[----:B0-----:R-:W0:Y:S01]  /*19b40*/  @!P3 LDC.64 R158, c[0x0][0x5c8] ;  /* 0x00017200ff9ebb82 */ /* 0x001e220000000a00 */
[----:B------:R-:W-:Y:S01]  /*19b50*/  ISETP.LT.OR P5, PT, R0, 0x2, !P0 ;  /* 0x000000020000780c */ /* 0x000fe200047a1670 */
[----:B------:R-:W-:Y:S01]  /*19b60*/  FMUL R100, R100, UR14 ;  /* 0x0000000e64647c20 */ /* 0x000fe20008400000 */
[----:B------:R-:W-:Y:S01]  /*19b70*/  F2FP.SATFINITE.E4M3.F32.PACK_AB_MERGE_C R215, RZ, R215, RZ ;  /* 0x000000d7ffd7723e */ /* 0x000fe200048070ff */
        /* <DEDUP_REMOVED lines=20> */
[----:B0-----:R-:W-:Y:S01]  /*19cc0*/  @!P3 IADD3 R158, P4, R45, R158, RZ ;  /* 0x0000009e2d9eb210 */ /* 0x001fe20007f9e0ff */
[----:B------:R-:W-:Y:S01]  /*19cd0*/  FMUL R121, R121, UR14 ;  /* 0x0000000e79797c20 */ /* 0x000fe20008400000 */
[----:B------:R-:W-:Y:S01]  /*19ce0*/  FMUL R122, R122, UR14 ;  /* 0x0000000e7a7a7c20 */ /* 0x000fe20008400000 */
[----:B------:R-:W-:Y:S01]  /*19cf0*/  FMUL R123, R123, UR14 ;  /* 0x0000000e7b7b7c20 */ /* 0x000fe20008400000 */
[----:B------:R-:W-:Y:S01]  /*19d00*/  FMUL R124, R124, UR14 ;  /* 0x0000000e7c7c7c20 */ /* 0x000fe20008400000 */
[----:B------:R-:W-:-:S02]  /*19d10*/  @!P3 IMAD.X R159, R44, 0x1, R159, P4 ;  /* 0x000000012c9fb824 */ /* 0x000fc400020e069f */
[----:B------:R-:W-:Y:S01]  /*19d20*/  FMUL R125, R125, UR14 ;  /* 0x0000000e7d7d7c20 */ /* 0x000fe20008400000 */
[----:B------:R-:W-:Y:S01]  /*19d30*/  FMUL R126, R126, UR14 ;  /* 0x0000000e7e7e7c20 */ /* 0x000fe20008400000 */
[----:B------:R-:W-:Y:S01]  /*19d40*/  FMUL R127, R127, UR14 ;  /* 0x0000000e7f7f7c20 */ /* 0x000fe20008400000 */
[----:B------:R-:W-:Y:S01]  /*19d50*/  FMUL R128, R128, UR14 ;  /* 0x0000000e80807c20 */ /* 0x000fe20008400000 */
[----:B------:R0:W-:Y:S01]  /*19d60*/  @!P3 STG.E.U8 desc[UR12][R158.64+0x79], R215 ;  /* 0x000079d79e00b986 */ /* 0x0001e2000c10110c */
[----:B------:R-:W-:Y:S01]  /*19d70*/  FMUL R129, R129, UR14 ;  /* 0x0000000e81817c20 */ /* 0x000fe20008400000 */
[----:B------:R-:W-:Y:S01]  /*19d80*/  FMUL R130, R130, UR14 ;  /* 0x0000000e82827c20 */ /* 0x000fe20008400000 */
[----:B------:R-:W-:Y:S01]  /*19d90*/  FMUL R131, R131, UR14 ;  /* 0x0000000e83837c20 */ /* 0x000fe20008400000 */
[----:B------:R1:W5:Y:S01]  /*19da0*/  LDL.LU R46, [R1+0x148] ;  /* 0x00014800012e7983 */ /* 0x0003620000300800 */
[----:B0-----:R-:W0:Y:S01]  /*19db0*/  @!P5 LDC.64 R158, c[0x0][0x5c8] ;  /* 0x00017200ff9edb82 */ /* 0x001e220000000a00 */
[----:B------:R-:W-:-:S02]  /*19dc0*/  ISETP.LT.OR P4, PT, R0, 0x1, !P0 ;  /* 0x000000010000780c */ /* 0x000fc40004781670 */
[----:B------:R1:W5:Y:S01]  /*19dd0*/  LDL.LU R45, [R1+0x144] ;  /* 0x00014400012d7983 */ /* 0x0003620000300800 */
[----:B------:R-:W-:Y:S02]  /*19de0*/  LOP3.LUT P2, RZ, R7, 0x80000000, RZ, 0xc0, !PT ;  /* 0x8000000007ff7812 */ /* 0x000fe4000784c0ff */
[----:B------:R-:W-:Y:S01]  /*19df0*/  P2R R7, PR, RZ, 0x40 ;  /* 0x00000040ff077803 */ /* 0x000fe20000000000 */
[----:B------:R1:W5:Y:S01]  /*19e00*/  LDL.LU R44, [R1+0x140] ;  /* 0x00014000012c7983 */ /* 0x0003620000300800 */
[----:B------:R-:W-:Y:S02]  /*19e10*/  F2FP.SATFINITE.E4M3.F32.PACK_AB_MERGE_C R203, RZ, R88, RZ ;  /* 0x00000058ffcb723e */ /* 0x000fe400048070ff */
[----:B------:R-:W-:Y:S02]  /*19e20*/  F2FP.SATFINITE.E4M3.F32.PACK_AB_MERGE_C R89, RZ, R89, RZ ;  /* 0x00000059ff59723e */ /* 0x000fe400048070ff */
[----:B------:R-:W-:Y:S02]  /*19e30*/  F2FP.SATFINITE.E4M3.F32.PACK_AB_MERGE_C R90, RZ, R90, RZ ;  /* 0x0000005aff5a723e */ /* 0x000fe400048070ff */
[----:B------:R-:W-:Y:S01]  /*19e40*/  @!P4 STG.E.U8 desc[UR12][R178.64], R203 ;  /* 0x000000cbb200c986 */ /* 0x000fe2000c10110c */
[----:B0-----:R-:W-:-:S05]  /*19e50*/  @!P5 IADD3 R10, P6, R10, R158, RZ ;  /* 0x0000009e0a0ad210 */ /* 0x001fca0007fde0ff */
[----:B------:R-:W-:-:S05]  /*19e60*/  @!P5 IMAD.X R11, R11, 0x1, R159, P6 ;  /* 0x000000010b0bd824 */ /* 0x000fca00030e069f */
[----:B------:R0:W-:Y:S04]  /*19e70*/  @!P5 STG.E.U8 desc[UR12][R10.64+0x1], R89 ;  /* 0x000001590a00d986 */ /* 0x0001e8000c10110c */
[----:B------:R2:W-:Y:S01]  /*19e80*/  @!P1 STG.E.U8 desc[UR12][R42.64], R90 ;  /* 0x0000005a2a009986 */ /* 0x0005e2000c10110c */
[C---:B------:R-:W-:Y:S02]  /*19e90*/  ISETP.LT.OR P1, PT, R0.reuse, 0x9, !P0 ;  /* 0x000000090000780c */ /* 0x040fe40004721670 */
[----:B------:R-:W-:Y:S02]  /*19ea0*/  F2FP.SATFINITE.E4M3.F32.PACK_AB_MERGE_C R91, RZ, R91, RZ ;  /* 0x0000005bff5b723e */ /* 0x000fe400048070ff */
[----:B------:R-:W-:Y:S02]  /*19eb0*/  ISETP.LT.OR P5, PT, R0, 0xa, !P0 ;  /* 0x0000000a0000780c */ /* 0x000fe400047a1670 */
[----:B0-----:R-:W-:-:S02]  /*19ec0*/  F2FP.SATFINITE.E4M3.F32.PACK_AB_MERGE_C R89, RZ, R92, RZ ;  /* 0x0000005cff59723e */ /* 0x001fc400048070ff */
[C---:B------:R-:W-:Y:S02]  /*19ed0*/  LOP3.LUT P3, RZ, R6.reuse, 0x1000000, RZ, 0xc0, !PT ;  /* 0x0100000006ff7812 */ /* 0x040fe4000786c0ff */
[----:B------:R-:W-:Y:S01]  /*19ee0*/  F2FP.SATFINITE.E4M3.F32.PACK_AB_MERGE_C R93, RZ, R93, RZ ;  /* 0x0000005dff5d723e */ /* 0x000fe200048070ff */
[----:B--2---:R1:W5:Y:S02]  /*19ef0*/  LDL.LU.64 R42, [R1+0x138] ;  /* 0x00013800012a7983 */ /* 0x0043640000300a00 */
[----:B------:R-:W0:Y:S02]  /*19f00*/  @!P1 LDC.64 R10, c[0x0][0x5c8] ;  /* 0x00017200ff0a9b82 */ /* 0x000e240000000a00 */
[----:B------:R2:W-:Y:S01]  /*19f10*/  @!P2 STG.E.U8 desc[UR12][R40.64+0x1], R91 ;  /* 0x0000015b2800a986 */ /* 0x0005e2000c10110c */
[----:B------:R-:W-:Y:S02]  /*19f20*/  F2FP.SATFINITE.E4M3.F32.PACK_AB_MERGE_C R94, RZ, R94, RZ ;  /* 0x0000005eff5e723e */ /* 0x000fe400048070ff */
[----:B------:R-:W-:-:S02]  /*19f30*/  LOP3.LUT P4, RZ, R6, 0x400000, RZ, 0xc0, !PT ;  /* 0x0040000006ff7812 */ /* 0x000fc4000788c0ff */
[----:B------:R-:W-:Y:S02]  /*19f40*/  F2FP.SATFINITE.E4M3.F32.PACK_AB_MERGE_C R95, RZ, R95, RZ ;  /* 0x0000005fff5f723e */ /* 0x000fe400048070ff */
[----:B------:R-:W-:Y:S02]  /*19f50*/  F2FP.SATFINITE.E4M3.F32.PACK_AB_MERGE_C R97, RZ, R97, RZ ;  /* 0x00000061ff61723e */ /* 0x000fe400048070ff */
[----:B------:R-:W-:Y:S02]  /*19f60*/  F2FP.SATFINITE.E4M3.F32.PACK_AB_MERGE_C R98, RZ, R98, RZ ;  /* 0x00000062ff62723e */ /* 0x000fe400048070ff */
[----:B------:R-:W-:Y:S01]  /*19f70*/  F2FP.SATFINITE.E4M3.F32.PACK_AB_MERGE_C R99, RZ, R99, RZ ;  /* 0x00000063ff63723e */ /* 0x000fe200048070ff */
[----:B--2---:R1:W5:Y:S01]  /*19f80*/  LDL.LU.64 R40, [R1+0x130] ;  /* 0x0001300001287983 */ /* 0x0043620000300a00 */
[----:B0-----:R-:W-:-:S05]  /*19f90*/  @!P1 IADD3 R10, P2, R152, R10, RZ ;  /* 0x0000000a980a9210 */ /* 0x001fca0007f5e0ff */
[----:B------:R-:W-:-:S05]  /*19fa0*/  @!P1 IMAD.X R11, R153, 0x1, R11, P2 ;  /* 0x00000001990b9824 */ /* 0x000fca00010e060b */
[----:B------:R0:W-:Y:S02]  /*19fb0*/  @!P1 STG.E.U8 desc[UR12][R10.64+0x8], R89 ;  /* 0x000008590a009986 */ /* 0x0001e4000c10110c */
[----:B0-----:R-:W0:Y:S02]  /*19fc0*/  @!P5 LDC.64 R10, c[0x0][0x5c8] ;  /* 0x00017200ff0adb82 */ /* 0x001e240000000a00 */
[----:B0-----:R-:W-:-:S05]  /*19fd0*/  @!P5 IADD3 R10, P6, R154, R10, RZ ;  /* 0x0000000a9a0ad210 */ /* 0x001fca0007fde0ff */
[----:B------:R-:W-:-:S05]  /*19fe0*/  @!P5 IMAD.X R11, R155, 0x1, R11, P6 ;  /* 0x000000019b0bd824 */ /* 0x000fca00030e060b */
[----:B------:R-:W-:Y:S04]  /*19ff0*/  @!P5 STG.E.U8 desc[UR12][R10.64+0x9], R93 ;  /* 0x0000095d0a00d986 */ /* 0x000fe8000c10110c */
[----:B------:R0:W-:Y:S01]  /*1a000*/  @!P3 STG.E.U8 desc[UR12][R38.64+0x8], R94 ;  /* 0x0000085e2600b986 */ /* 0x0001e2000c10110c */
[C---:B------:R-:W-:Y:S02]  /*1a010*/  ISETP.LT.OR P3, PT, R0.reuse, 0x11, !P0 ;  /* 0x000000110000780c */ /* 0x040fe40004761670 */
[----:B------:R-:W-:Y:S02]  /*1a020*/  ISETP.LT.OR P5, PT, R0, 0x12, !P0 ;  /* 0x000000120000780c */ /* 0x000fe400047a1670 */
[----:B------:R-:W-:Y:S02]  /*1a030*/  F2FP.SATFINITE.E4M3.F32.PACK_AB_MERGE_C R89, RZ, R96, RZ ;  /* 0x00000060ff59723e */ /* 0x000fe400048070ff */
[----:B------:R-:W-:-:S02]  /*1a040*/  LOP3.LUT P2, RZ, R6, 0x200000, RZ, 0xc0, !PT ;  /* 0x0020000006ff7812 */ /* 0x000fc4000784c0ff */
[----:B------:R-:W-:Y:S02]  /*1a050*/  LOP3.LUT P1, RZ, R6, 0x100000, RZ, 0xc0, !PT ;  /* 0x0010000006ff7812 */ /* 0x000fe4000782c0ff */
[----:B------:R-:W-:Y:S01]  /*1a060*/  F2FP.SATFINITE.E4M3.F32.PACK_AB_MERGE_C R101, RZ, R101, RZ ;  /* 0x00000065ff65723e */ /* 0x000fe200048070ff */
[----:B0-----:R1:W5:Y:S02]  /*1a070*/  LDL.LU.64 R38, [R1+0x128] ;  /* 0x0001280001267983 */ /* 0x0013640000300a00 */
[----:B------:R-:W0:Y:S02]  /*1a080*/  @!P3 LDC.64 R10, c[0x0][0x5c8] ;  /* 0x00017200ff0abb82 */ /* 0x000e240000000a00 */
[----:B------:R2:W-:Y:S01]  /*1a090*/  @!P4 STG.E.U8 desc[UR12][R36.64+0x9], R95 ;  /* 0x0000095f2400c986 */ /* 0x0005e2000c10110c */
[----:B------:R-:W-:Y:S02]  /*1a0a0*/  F2FP.SATFINITE.E4M3.F32.PACK_AB_MERGE_C R102, RZ, R102, RZ ;  /* 0x00000066ff66723e */ /* 0x000fe400048070ff */
[----:B------:R-:W-:-:S02]  /*1a0b0*/  F2FP.SATFINITE.E4M3.F32.PACK_AB_MERGE_C R103, RZ, R103, RZ ;  /* 0x00000067ff67723e */ /* 0x000fc400048070ff */
        /* <DEDUP_REMOVED lines=11> */
[----:B------:R-:W-:Y:S01]  /*1a170*/  @!P5 STG.E.U8 desc[UR12][R10.64+0x11], R97 ;  /* 0x000011610a00d986 */ /* 0x000fe2000c10110c */
[----:B------:R-:W-:-:S03]  /*1a180*/  ISETP.LT.OR P5, PT, R0, 0x1a, !P0 ;  /* 0x0000001a0000780c */ /* 0x000fc600047a1670 */
[----:B------:R0:W-:Y:S01]  /*1a190*/  @!P2 STG.E.U8 desc[UR12][R34.64+0x10], R98 ;  /* 0x000010622200a986 */ /* 0x0001e2000c10110c */
[----:B------:R-:W-:-:S09]  /*1a1a0*/  ISETP.LT.OR P2, PT, R0, 0x19, !P0 ;  /* 0x000000190000780c */ /* 0x000fd20004741670 */
[----:B------:R-:W2:Y:S01]  /*1a1b0*/  @!P5 LDC.64 R90, c[0x0][0x5c8] ;  /* 0x00017200ff5adb82 */ /* 0x000ea20000000a00 */
[----:B------:R-:W-:Y:S01]  /*1a1c0*/  LOP3.LUT P4, RZ, R6, 0x80000, RZ, 0xc0, !PT ;  /* 0x0008000006ff7812 */ /* 0x000fe2000788c0ff */
[----:B0-----:R1:W5:Y:S06]  /*1a1d0*/  LDL.LU.64 R34, [R1+0x118] ;  /* 0x0001180001227983 */ /* 0x00136c0000300a00 */
[----:B------:R-:W0:Y:S01]  /*1a1e0*/  @!P2 LDC.64 R10, c[0x0][0x5c8] ;  /* 0x00017200ff0aab82 */ /* 0x000e220000000a00 */
[----:B------:R3:W-:Y:S01]  /*1a1f0*/  @!P1 STG.E.U8 desc[UR12][R32.64+0x11], R99 ;  /* 0x0000116320009986 */ /* 0x0007e2000c10110c */
[----:B------:R-:W-:-:S02]  /*1a200*/  F2FP.SATFINITE.E4M3.F32.PACK_AB_MERGE_C R89, RZ, R100, RZ ;  /* 0x00000064ff59723e */ /* 0x000fc400048070ff */
[----:B------:R-:W-:Y:S02]  /*1a210*/  LOP3.LUT P3, RZ, R6, 0x40000, RZ, 0xc0, !PT ;  /* 0x0004000006ff7812 */ /* 0x000fe4000786c0ff */
[----:B------:R-:W-:Y:S02]  /*1a220*/  F2FP.SATFINITE.E4M3.F32.PACK_AB_MERGE_C R113, RZ, R113, RZ ;  /* 0x00000071ff71723e */ /* 0x000fe400048070ff */
[----:B------:R-:W-:Y:S02]  /*1a230*/  F2FP.SATFINITE.E4M3.F32.PACK_AB_MERGE_C R115, RZ, R115, RZ ;  /* 0x00000073ff73723e */ /* 0x000fe400048070ff */
[----:B------:R-:W-:Y:S02]  /*1a240*/  F2FP.SATFINITE.E4M3.F32.PACK_AB_MERGE_C R117, RZ, R117, RZ ;  /* 0x00000075ff75723e */ /* 0x000fe400048070ff */
[----:B------:R-:W-:Y:S01]  /*1a250*/  F2FP.SATFINITE.E4M3.F32.PACK_AB_MERGE_C R119, RZ, R119, RZ ;  /* 0x00000077ff77723e */ /* 0x000fe200048070ff */
[----:B---3--:R1:W5:Y:S01]  /*1a260*/  LDL.LU.64 R32, [R1+0x110] ;  /* 0x0001100001207983 */ /* 0x0083620000300a00 */
[----:B--2---:R-:W-:-:S02]  /*1a270*/  @!P5 IADD3 R160, P6, R160, R90, RZ ;  /* 0x0000005aa0a0d210 */ /* 0x004fc40007fde0ff */
[----:B0-----:R-:W-:-:S03]  /*1a280*/  @!P2 IADD3 R10, P1, R156, R10, RZ ;  /* 0x0000000a9c0aa210 */ /* 0x001fc60007f3e0ff */
[----:B------:R-:W-:Y:S02]  /*1a290*/  @!P5 IMAD.X R161, R161, 0x1, R91, P6 ;  /* 0x00000001a1a1d824 */ /* 0x000fe400030e065b */
[----:B------:R-:W-:-:S05]  /*1a2a0*/  @!P2 IMAD.X R11, R157, 0x1, R11, P1 ;  /* 0x000000019d0ba824 */ /* 0x000fca00008e060b */
[----:B------:R0:W-:Y:S04]  /*1a2b0*/  @!P2 STG.E.U8 desc[UR12][R10.64+0x18], R89 ;  /* 0x000018590a00a986 */ /* 0x0001e8000c10110c */
[----:B------:R-:W-:Y:S01]  /*1a2c0*/  @!P5 STG.E.U8 desc[UR12][R160.64+0x19], R101 ;  /* 0x00001965a000d986 */ /* 0x000fe2000c10110c */
[----:B------:R-:W-:-:S03]  /*1a2d0*/  ISETP.LT.OR P5, PT, R0, 0x22, !P0 ;  /* 0x000000220000780c */ /* 0x000fc600047a1670 */
[----:B------:R2:W-:Y:S01]  /*1a2e0*/  @!P4 STG.E.U8 desc[UR12][R30.64+0x18], R102 ;  /* 0x000018661e00c986 */ /* 0x0005e2000c10110c */
[----:B------:R-:W-:-:S09]  /*1a2f0*/  ISETP.LT.OR P4, PT, R0, 0x21, !P0 ;  /* 0x000000210000780c */ /* 0x000fd20004781670 */
[----:B0-----:R-:W0:Y:S01]  /*1a300*/  @!P5 LDC.64 R88, c[0x0][0x5c8] ;  /* 0x00017200ff58db82 */ /* 0x001e220000000a00 */
[C---:B------:R-:W-:Y:S01]  /*1a310*/  LOP3.LUT P1, RZ, R6.reuse, 0x20000, RZ, 0xc0, !PT ;  /* 0x0002000006ff7812 */ /* 0x040fe2000782c0ff */
[----:B--2---:R1:W5:Y:S06]  /*1a320*/  LDL.LU.64 R30, [R1+0x108] ;  /* 0x00010800011e7983 */ /* 0x00436c0000300a00 */
[----:B------:R-:W2:Y:S01]  /*1a330*/  @!P4 LDC.64 R10, c[0x0][0x5c8] ;  /* 0x00017200ff0acb82 */ /* 0x000ea20000000a00 */
[----:B------:R3:W-:Y:S01]  /*1a340*/  @!P3 STG.E.U8 desc[UR12][R28.64+0x19], R103 ;  /* 0x000019671c00b986 */ /* 0x0007e2000c10110c */
[----:B------:R-:W-:-:S02]  /*1a350*/  LOP3.LUT P2, RZ, R6, 0x10000, RZ, 0xc0, !PT ;  /* 0x0001000006ff7812 */ /* 0x000fc4000784c0ff */
[----:B------:R-:W-:Y:S02]  /*1a360*/  F2FP.SATFINITE.E4M3.F32.PACK_AB_MERGE_C R121, RZ, R121, RZ ;  /* 0x00000079ff79723e */ /* 0x000fe400048070ff */
[----:B------:R-:W-:Y:S02]  /*1a370*/  F2FP.SATFINITE.E4M3.F32.PACK_AB_MERGE_C R123, RZ, R123, RZ ;  /* 0x0000007bff7b723e */ /* 0x000fe400048070ff */
[----:B------:R-:W-:Y:S02]  /*1a380*/  F2FP.SATFINITE.E4M3.F32.PACK_AB_MERGE_C R125, RZ, R125, RZ ;  /* 0x0000007dff7d723e */ /* 0x000fe400048070ff */
[----:B------:R-:W-:Y:S02]  /*1a390*/  F2FP.SATFINITE.E4M3.F32.PACK_AB_MERGE_C R127, RZ, R127, RZ ;  /* 0x0000007fff7f723e */ /* 0x000fe400048070ff */
[----:B------:R-:W-:Y:S01]  /*1a3a0*/  F2FP.SATFINITE.E4M3.F32.PACK_AB_MERGE_C R129, RZ, R129, RZ ;  /* 0x00000081ff81723e */ /* 0x000fe200048070ff */
[----:B---3--:R1:W5:Y:S01]  /*1a3b0*/  LDL.LU.64 R28, [R1+0x100] ;  /* 0x00010000011c7983 */ /* 0x0083620000300a00 */
[----:B0-----:R-:W-:-:S02]  /*1a3c0*/  @!P5 IADD3 R168, P6, R168, R88, RZ ;  /* 0x00000058a8a8d210 */ /* 0x001fc40007fde0ff */
[----:B--2---:R-:W-:-:S03]  /*1a3d0*/  @!P4 IADD3 R164, P3, R164, R10, RZ ;  /* 0x0000000aa4a4c210 */ /* 0x004fc60007f7e0ff */
[----:B------:R-:W-:Y:S01]  /*1a3e0*/  @!P5 IMAD.X R169, R169, 0x1, R89, P6 ;  /* 0x00000001a9a9d824 */ /* 0x000fe200030e0659 */
[----:B------:R-:W-:Y:S01]  /*1a3f0*/  F2FP.SATFINITE.E4M3.F32.PACK_AB_MERGE_C R89, RZ, R106, RZ ;  /* 0x0000006aff59723e */ /* 0x000fe200048070ff */
[----:B------:R-:W-:Y:S01]  /*1a400*/  @!P4 IMAD.X R165, R165, 0x1, R11, P3 ;  /* 0x00000001a5a5c824 */ /* 0x000fe200018e060b */
[----:B------:R-:W-:-:S05]  /*1a410*/  F2FP.SATFINITE.E4M3.F32.PACK_AB_MERGE_C R11, RZ, R104, RZ ;  /* 0x00000068ff0b723e */ /* 0x000fca00048070ff */
[----:B------:R0:W-:Y:S04]  /*1a420*/  @!P4 STG.E.U8 desc[UR12][R164.64+0x20], R11 ;  /* 0x0000200ba400c986 */ /* 0x0001e8000c10110c */
[----:B------:R-:W-:Y:S01]  /*1a430*/  @!P5 STG.E.U8 desc[UR12][R168.64+0x21], R105 ;  /* 0x00002169a800d986 */ /* 0x000fe2000c10110c */
[----:B------:R-:W-:-:S03]  /*1a440*/  ISETP.LT.OR P5, PT, R0, 0x2a, !P0 ;  /* 0x0000002a0000780c */ /* 0x000fc600047a1670 */
[----:B------:R2:W-:Y:S01]  /*1a450*/  @!P1 STG.E.U8 desc[UR12][R250.64+0x20], R89 ;  /* 0x00002059fa009986 */ /* 0x0005e2000c10110c */
[----:B------:R-:W-:-:S09]  /*1a460*/  ISETP.LT.OR P1, PT, R0, 0x29, !P0 ;  /* 0x000000290000780c */ /* 0x000fd20004721670 */
[----:B------:R-:W3:Y:S08]  /*1a470*/  @!P5 LDC.64 R90, c[0x0][0x5c8] ;  /* 0x00017200ff5adb82 */ /* 0x000ef00000000a00 */
[----:B0-----:R-:W0:Y:S01]  /*1a480*/  @!P1 LDC.64 R10, c[0x0][0x5c8] ;  /* 0x00017200ff0a9b82 */ /* 0x001e220000000a00 */
[----:B------:R-:W-:Y:S01]  /*1a490*/  @!P2 STG.E.U8 desc[UR12][R248.64+0x21], R107 ;  /* 0x0000216bf800a986 */ /* 0x000fe2000c10110c */
[----:B------:R-:W-:-:S02]  /*1a4a0*/  LOP3.LUT P3, RZ, R6, 0x8000, RZ, 0xc0, !PT ;  /* 0x0000800006ff7812 */ /* 0x000fc4000786c0ff */
[----:B--2---:R-:W-:Y:S02]  /*1a4b0*/  F2FP.SATFINITE.E4M3.F32.PACK_AB_MERGE_C R89, RZ, R110, RZ ;  /* 0x0000006eff59723e */ /* 0x004fe400048070ff */
[----:B---3--:R-:W-:Y:S02]  /*1a4c0*/  @!P5 IADD3 R170, P6, R170, R90, RZ ;  /* 0x0000005aaaaad210 */ /* 0x008fe40007fde0ff */
[----:B0-----:R-:W-:-:S03]  /*1a4d0*/  @!P1 IADD3 R166, P2, R166, R10, RZ ;  /* 0x0000000aa6a69210 */ /* 0x001fc60007f5e0ff */
[----:B------:R-:W-:Y:S02]  /*1a4e0*/  @!P5 IMAD.X R171, R171, 0x1, R91, P6 ;  /* 0x00000001ababd824 */ /* 0x000fe400030e065b */
[----:B------:R-:W-:Y:S01]  /*1a4f0*/  @!P1 IMAD.X R167, R167, 0x1, R11, P2 ;  /* 0x00000001a7a79824 */ /* 0x000fe200010e060b */
[----:B------:R-:W-:-:S05]  /*1a500*/  F2FP.SATFINITE.E4M3.F32.PACK_AB_MERGE_C R11, RZ, R108, RZ ;  /* 0x0000006cff0b723e */ /* 0x000fca00048070ff */
[----:B------:R0:W-:Y:S04]  /*1a510*/  @!P1 STG.E.U8 desc[UR12][R166.64+0x28], R11 ;  /* 0x0000280ba6009986 */ /* 0x0001e8000c10110c */
[----:B------:R-:W-:Y:S04]  /*1a520*/  @!P5 STG.E.U8 desc[UR12][R170.64+0x29], R109 ;  /* 0x0000296daa00d986 */ /* 0x000fe8000c10110c */
[----:B------:R-:W-:Y:S01]  /*1a530*/  @!P3 STG.E.U8 desc[UR12][R246.64+0x28], R89 ;  /* 0x00002859f600b986 */ /* 0x000fe2000c10110c */
[----:B------:R-:W-:Y:S02]  /*1a540*/  ISETP.LT.OR P3, PT, R0, 0x31, !P0 ;  /* 0x000000310000780c */ /* 0x000fe40004761670 */
[----:B------:R-:W-:-:S11]  /*1a550*/  LOP3.LUT P4, RZ, R6, 0x4000, RZ, 0xc0, !PT ;  /* 0x0000400006ff7812 */ /* 0x000fd6000788c0ff */
[----:B0-----:R-:W0:Y:S01]  /*1a560*/  @!P3 LDC.64 R10, c[0x0][0x5c8] ;  /* 0x00017200ff0abb82 */ /* 0x001e220000000a00 */
[----:B------:R-:W-:Y:S01]  /*1a570*/  ISETP.LT.OR P5, PT, R0, 0x32, !P0 ;  /* 0x000000320000780c */ /* 0x000fe200047a1670 */
[----:B------:R2:W-:Y:S01]  /*1a580*/  @!P4 STG.E.U8 desc[UR12][R8.64+0x29], R111 ;  /* 0x0000296f0800c986 */ /* 0x0005e2000c10110c */
[----:B0-----:R-:W-:-:S05]  /*1a590*/  @!P3 IADD3 R172, P4, R172, R10, RZ ;  /* 0x0000000aacacb210 */ /* 0x001fca0007f9e0ff */
[----:B------:R-:W-:-:S06]  /*1a5a0*/  @!P3 IMAD.X R173, R173, 0x1, R11, P4 ;  /* 0x00000001adadb824 */ /* 0x000fcc00020e060b */
[----:B------:R-:W0:Y:S01]  /*1a5b0*/  @!P5 LDC.64 R10, c[0x0][0x5c8] ;  /* 0x00017200ff0adb82 */ /* 0x000e220000000a00 */
[----:B------:R-:W-:-:S05]  /*1a5c0*/  F2FP.SATFINITE.E4M3.F32.PACK_AB_MERGE_C R91, RZ, R112, RZ ;  /* 0x00000070ff5b723e */ /* 0x000fca00048070ff */
[----:B------:R3:W-:Y:S01]  /*1a5d0*/  @!P3 STG.E.U8 desc[UR12][R172.64+0x30], R91 ;  /* 0x0000305bac00b986 */ /* 0x0007e2000c10110c */
[----:B0-----:R-:W-:-:S05]  /*1a5e0*/  @!P5 IADD3 R10, P6, R163, R10, RZ ;  /* 0x0000000aa30ad210 */ /* 0x001fca0007fde0ff */
[----:B------:R-:W-:Y:S01]  /*1a5f0*/  @!P5 IMAD.X R11, R180, 0x1, R11, P6 ;  /* 0x00000001b40bd824 */ /* 0x000fe200030e060b */
[----:B------:R-:W-:-:S04]  /*1a600*/  ISETP.LT.OR P6, PT, R0, 0x39, !P0 ;  /* 0x000000390000780c */ /* 0x000fc800047c1670 */
[----:B------:R0:W-:Y:S01]  /*1a610*/  @!P5 STG.E.U8 desc[UR12][R10.64+0x31], R113 ;  /* 0x000031710a00d986 */ /* 0x0001e2000c10110c */
[----:B------:R-:W-:-:S08]  /*1a620*/  ISETP.LT.OR P5, PT, R0, 0x3a, !P0 ;  /* 0x0000003a0000780c */ /* 0x000fd000047a1670 */
[----:B--2---:R-:W2:Y:S01]  /*1a630*/  @!P6 LDC.64 R8, c[0x0][0x5c8] ;  /* 0x00017200ff08eb82 */ /* 0x004ea20000000a00 */
[C---:B------:R-:W-:Y:S02]  /*1a640*/  LOP3.LUT P2, RZ, R6.reuse, 0x2000, RZ, 0xc0, !PT ;  /* 0x0000200006ff7812 */ /* 0x040fe4000784c0ff */
[----:B------:R-:W-:-:S05]  /*1a650*/  LOP3.LUT P1, RZ, R6, 0x1000, RZ, 0xc0, !PT ;  /* 0x0000100006ff7812 */ /* 0x000fca000782c0ff */
[----:B---3--:R-:W3:Y:S01]  /*1a660*/  @!P5 LDC.64 R90, c[0x0][0x5c8] ;  /* 0x00017200ff5adb82 */ /* 0x008ee20000000a00 */
[----:B------:R-:W-:-:S05]  /*1a670*/  F2FP.SATFINITE.E4M3.F32.PACK_AB_MERGE_C R89, RZ, R114, RZ ;  /* 0x00000072ff59723e */ /* 0x000fca00048070ff */
[----:B------:R-:W-:Y:S04]  /*1a680*/  @!P2 STG.E.U8 desc[UR12][R14.64+0x30], R89 ;  /* 0x000030590e00a986 */ /* 0x000fe8000c10110c */
[----:B------:R-:W-:Y:S01]  /*1a690*/  @!P1 STG.E.U8 desc[UR12][R16.64+0x31], R115 ;  /* 0x0000317310009986 */ /* 0x000fe2000c10110c */
[----:B0-----:R-:W-:Y:S02]  /*1a6a0*/  F2FP.SATFINITE.E4M3.F32.PACK_AB_MERGE_C R11, RZ, R116, RZ ;  /* 0x00000074ff0b723e */ /* 0x001fe400048070ff */
[----:B--2---:R-:W-:-:S05]  /*1a6b0*/  @!P6 IADD3 R8, P1, R181, R8, RZ ;  /* 0x00000008b508e210 */ /* 0x004fca0007f3e0ff */
[----:B------:R-:W-:Y:S01]  /*1a6c0*/  @!P6 IMAD.X R9, R182, 0x1, R9, P1 ;  /* 0x00000001b609e824 */ /* 0x000fe200008e0609 */
[----:B------:R-:W-:-:S04]  /*1a6d0*/  LOP3.LUT P4, RZ, R6, 0x800, RZ, 0xc0, !PT ;  /* 0x0000080006ff7812 */ /* 0x000fc8000788c0ff */
[----:B------:R0:W-:Y:S01]  /*1a6e0*/  @!P6 STG.E.U8 desc[UR12][R8.64+0x38], R11 ;  /* 0x0000380b0800e986 */ /* 0x0001e2000c10110c */
[----:B---3--:R-:W-:-:S05]  /*1a6f0*/  @!P5 IADD3 R184, P6, R184, R90, RZ ;  /* 0x0000005ab8b8d210 */ /* 0x008fca0007fde0ff */
[----:B------:R-:W-:Y:S01]  /*1a700*/  @!P5 IMAD.X R185, R185, 0x1, R91, P6 ;  /* 0x00000001b9b9d824 */ /* 0x000fe200030e065b */
[----:B------:R-:W-:Y:S02]  /*1a710*/  ISETP.NE.AND P6, PT, R7, RZ, PT ;  /* 0x000000ff0700720c */ /* 0x000fe40003fc5270 */
[----:B------:R-:W-:Y:S02]  /*1a720*/  F2FP.SATFINITE.E4M3.F32.PACK_AB_MERGE_C R7, RZ, R118, RZ ;  /* 0x00000076ff07723e */ /* 0x000fe400048070ff */
[----:B------:R-:W-:Y:S04]  /*1a730*/  @!P5 STG.E.U8 desc[UR12][R184.64+0x39], R117 ;  /* 0x00003975b800d986 */ /* 0x000fe8000c10110c */
[----:B------:R2:W-:Y:S01]  /*1a740*/  @!P4 STG.E.U8 desc[UR12][R18.64+0x38], R7 ;  /* 0x000038071200c986 */ /* 0x0005e2000c10110c */
[----:B------:R-:W-:-:S02]  /*1a750*/  ISETP.LT.OR P4, PT, R0, 0x41, !P0 ;  /* 0x000000410000780c */ /* 0x000fc40004781670 */
[----:B------:R-:W-:-:S11]  /*1a760*/  LOP3.LUT P3, RZ, R6, 0x400, RZ, 0xc0, !PT ;  /* 0x0000040006ff7812 */ /* 0x000fd6000786c0ff */
[----:B0-----:R-:W0:Y:S02]  /*1a770*/  @!P4 LDC.64 R8, c[0x0][0x5c8] ;  /* 0x00017200ff08cb82 */ /* 0x001e240000000a00 */
[----:B------:R-:W-:Y:S01]  /*1a780*/  @!P3 STG.E.U8 desc[UR12][R20.64+0x39], R119 ;  /* 0x000039771400b986 */ /* 0x000fe2000c10110c */
[----:B0-----:R-:W-:-:S05]  /*1a790*/  @!P4 IADD3 R162, P3, R162, R8, RZ ;  /* 0x00000008a2a2c210 */ /* 0x001fca0007f7e0ff */
[----:B------:R-:W-:Y:S01]  /*1a7a0*/  @!P4 IMAD.X R163, R183, 0x1, R9, P3 ;  /* 0x00000001b7a3c824 */ /* 0x000fe200018e0609 */
[----:B------:R-:W-:-:S13]  /*1a7b0*/  ISETP.LT.OR P3, PT, R0, 0x42, !P0 ;  /* 0x000000420000780c */ /* 0x000fda0004761670 */
[----:B------:R-:W0:Y:S01]  /*1a7c0*/  @!P3 LDC.64 R10, c[0x0][0x5c8] ;  /* 0x00017200ff0abb82 */ /* 0x000e220000000a00 */
[----:B------:R-:W-:Y:S02]  /*1a7d0*/  F2FP.SATFINITE.E4M3.F32.PACK_AB_MERGE_C R9, RZ, R120, RZ ;  /* 0x00000078ff09723e */ /* 0x000fe400048070ff */
[----:B------:R-:W-:-:S03]  /*1a7e0*/  LOP3.LUT P1, RZ, R6, 0x200, RZ, 0xc0, !PT ;  /* 0x0000020006ff7812 */ /* 0x000fc6000782c0ff */
[----:B------:R3:W-:Y:S01]  /*1a7f0*/  @!P4 STG.E.U8 desc[UR12][R162.64+0x40], R9 ;  /* 0x00004009a200c986 */ /* 0x0007e2000c10110c */
[----:B--2---:R-:W-:Y:S02]  /*1a800*/  F2FP.SATFINITE.E4M3.F32.PACK_AB_MERGE_C R7, RZ, R122, RZ ;  /* 0x0000007aff07723e */ /* 0x004fe400048070ff */
[----:B0-----:R-:W-:-:S05]  /*1a810*/  @!P3 IADD3 R174, P4, R174, R10, RZ ;  /* 0x0000000aaeaeb210 */ /* 0x001fca0007f9e0ff */
[----:B------:R-:W-:-:S05]  /*1a820*/  @!P3 IMAD.X R175, R175, 0x1, R11, P4 ;  /* 0x00000001afafb824 */ /* 0x000fca00020e060b */
[----:B------:R-:W-:Y:S04]  /*1a830*/  @!P3 STG.E.U8 desc[UR12][R174.64+0x41], R121 ;  /* 0x00004179ae00b986 */ /* 0x000fe8000c10110c */
[----:B------:R0:W-:Y:S01]  /*1a840*/  @!P1 STG.E.U8 desc[UR12][R22.64+0x40], R7 ;  /* 0x0000400716009986 */ /* 0x0001e2000c10110c */
[----:B------:R-:W-:Y:S02]  /*1a850*/  ISETP.NE.AND P1, PT, R188, RZ, PT ;  /* 0x000000ffbc00720c */ /* 0x000fe40003f25270 */
[----:B------:R-:W-:-:S11]  /*1a860*/  LOP3.LUT P2, RZ, R6, 0x100, RZ, 0xc0, !PT ;  /* 0x0000010006ff7812 */ /* 0x000fd6000784c0ff */
[----:B---3--:R-:W2:Y:S02]  /*1a870*/  @!P1 LDC.64 R8, c[0x0][0x5c8] ;  /* 0x00017200ff089b82 */ /* 0x008ea40000000a00 */
[----:B------:R-:W-:Y:S01]  /*1a880*/  @!P2 STG.E.U8 desc[UR12][R216.64+0x41], R123 ;  /* 0x0000417bd800a986 */ /* 0x000fe2000c10110c */
[----:B--2---:R-:W-:-:S05]  /*1a890*/  @!P1 IADD3 R186, P2, R186, R8, RZ ;  /* 0x00000008baba9210 */ /* 0x004fca0007f5e0ff */
[----:B------:R-:W-:Y:S01]  /*1a8a0*/  @!P1 IMAD.X R187, R187, 0x1, R9, P2 ;  /* 0x00000001bbbb9824 */ /* 0x000fe200010e0609 */
[----:B------:R-:W-:-:S13]  /*1a8b0*/  ISETP.NE.AND P2, PT, R190, RZ, PT ;  /* 0x000000ffbe00720c */ /* 0x000fda0003f45270 */
[----:B------:R-:W2:Y:S01]  /*1a8c0*/  @!P2 LDC.64 R8, c[0x0][0x5c8] ;  /* 0x00017200ff08ab82 */ /* 0x000ea20000000a00 */
[----:B------:R-:W-:Y:S02]  /*1a8d0*/  ISETP.NE.AND P3, PT, R193, RZ, PT ;  /* 0x000000ffc100720c */ /* 0x000fe40003f65270 */
[----:B------:R-:W-:Y:S02]  /*1a8e0*/  F2FP.SATFINITE.E4M3.F32.PACK_AB_MERGE_C R11, RZ, R124, RZ ;  /* 0x0000007cff0b723e */ /* 0x000fe400048070ff */
[----:B------:R-:W-:-:S03]  /*1a8f0*/  ISETP.NE.AND P4, PT, R198, RZ, PT ;  /* 0x000000ffc600720c */ /* 0x000fc60003f85270 */
[----:B------:R3:W-:Y:S01]  /*1a900*/  @!P1 STG.E.U8 desc[UR12][R186.64+0x48], R11 ;  /* 0x0000480bba009986 */ /* 0x0007e2000c10110c */
[----:B0-----:R-:W-:-:S09]  /*1a910*/  F2FP.SATFINITE.E4M3.F32.PACK_AB_MERGE_C R7, RZ, R126, RZ ;  /* 0x0000007eff07723e */ /* 0x001fd200048070ff */
[----:B------:R-:W0:Y:S01]  /*1a920*/  @!P4 LDC.64 R14, c[0x0][0x5c8] ;  /* 0x00017200ff0ecb82 */ /* 0x000e220000000a00 */
[----:B--2---:R-:W-:-:S07]  /*1a930*/  @!P2 IADD3 R8, P1, R13, R8, RZ ;  /* 0x000000080d08a210 */ /* 0x004fce0007f3e0ff */
[----:B---3--:R-:W2:Y:S01]  /*1a940*/  @!P3 LDC.64 R10, c[0x0][0x5c8] ;  /* 0x00017200ff0abb82 */ /* 0x008ea20000000a00 */
[----:B------:R-:W-:Y:S01]  /*1a950*/  @!P2 IMAD.X R9, R189, 0x1, R9, P1 ;  /* 0x00000001bd09a824 */ /* 0x000fe200008e0609 */
[----:B------:R-:W-:-:S04]  /*1a960*/  LOP3.LUT P1, RZ, R6, 0x40, RZ, 0xc0, !PT ;  /* 0x0000004006ff7812 */ /* 0x000fc8000782c0ff */
[----:B------:R3:W-:Y:S01]  /*1a970*/  @!P2 STG.E.U8 desc[UR12][R8.64+0x49], R125 ;  /* 0x0000497d0800a986 */ /* 0x0007e2000c10110c */
[----:B------:R-:W-:Y:S02]  /*1a980*/  LOP3.LUT P2, RZ, R6, 0x80, RZ, 0xc0, !PT ;  /* 0x0000008006ff7812 */ /* 0x000fe4000784c0ff */
[----:B------:R-:W-:-:S11]  /*1a990*/  ISETP.NE.AND P5, PT, R199, RZ, PT ;  /* 0x000000ffc700720c */ /* 0x000fd60003fa5270 */
[----:B------:R-:W-:Y:S04]  /*1a9a0*/  @!P2 STG.E.U8 desc[UR12][R218.64+0x48], R7 ;  /* 0x00004807da00a986 */ /* 0x000fe8000c10110c */
[----:B------:R-:W-:Y:S01]  /*1a9b0*/  @!P1 STG.E.U8 desc[UR12][R220.64+0x49], R127 ;  /* 0x0000497fdc009986 */ /* 0x000fe2000c10110c */
[----:B--2---:R-:W-:Y:S02]  /*1a9c0*/  @!P3 IADD3 R10, P1, R191, R10, RZ ;  /* 0x0000000abf0ab210 */ /* 0x004fe40007f3e0ff */
[----:B---3--:R-:W-:-:S03]  /*1a9d0*/  F2FP.SATFINITE.E4M3.F32.PACK_AB_MERGE_C R9, RZ, R128, RZ ;  /* 0x00000080ff09723e */ /* 0x008fc600048070ff */
[----:B------:R-:W-:Y:S01]  /*1a9e0*/  @!P3 IMAD.X R11, R192, 0x1, R11, P1 ;  /* 0x00000001c00bb824 */ /* 0x000fe200008e060b */
[----:B0-----:R-:W-:-:S04]  /*1a9f0*/  @!P4 IADD3 R196, P1, R196, R14, RZ ;  /* 0x0000000ec4c4c210 */ /* 0x001fc80007f3e0ff */
[----:B------:R0:W-:Y:S01]  /*1aa00*/  @!P3 STG.E.U8 desc[UR12][R10.64+0x50], R9 ;  /* 0x000050090a00b986 */ /* 0x0001e2000c10110c */
[----:B------:R-:W-:Y:S01]  /*1aa10*/  @!P4 IMAD.X R197, R197, 0x1, R15, P1 ;  /* 0x00000001c5c5c824 */ /* 0x000fe200008e060f */
[C---:B------:R-:W-:Y:S01]  /*1aa20*/  LOP3.LUT P1, RZ, R6.reuse, 0x10, RZ, 0xc0, !PT ;  /* 0x0000001006ff7812 */ /* 0x040fe2000782c0ff */
[----:B0-----:R-:W0:Y:S03]  /*1aa30*/  @!P5 LDC.64 R8, c[0x0][0x5c8] ;  /* 0x00017200ff08db82 */ /* 0x001e260000000a00 */
[----:B------:R-:W-:Y:S01]  /*1aa40*/  @!P4 STG.E.U8 desc[UR12][R196.64+0x51], R129 ;  /* 0x00005181c400c986 */ /* 0x000fe2000c10110c */
[----:B------:R-:W-:-:S04]  /*1aa50*/  LOP3.LUT P4, RZ, R6, 0x20, RZ, 0xc0, !PT ;  /* 0x0000002006ff7812 */ /* 0x000fc8000788c0ff */
[----:B------:R-:W2:Y:S01]  /*1aa60*/  @!P6 LDC.64 R10, c[0x0][0x5c8] ;  /* 0x00017200ff0aeb82 */ /* 0x000ea20000000a00 */
[----:B------:R-:W-:Y:S02]  /*1aa70*/  F2FP.SATFINITE.E4M3.F32.PACK_AB_MERGE_C R7, RZ, R130, RZ ;  /* 0x00000082ff07723e */ /* 0x000fe400048070ff */
[----:B------:R-:W-:-:S06]  /*1aa80*/  F2FP.SATFINITE.E4M3.F32.PACK_AB_MERGE_C R131, RZ, R131, RZ ;  /* 0x00000083ff83723e */ /* 0x000fcc00048070ff */
[----:B------:R3:W-:Y:S04]  /*1aa90*/  @!P4 STG.E.U8 desc[UR12][R222.64+0x50], R7 ;  /* 0x00005007de00c986 */ /* 0x0007e8000c10110c */
[----:B------:R-:W-:Y:S01]  /*1aaa0*/  @!P1 STG.E.U8 desc[UR12][R224.64+0x51], R131 ;  /* 0x00005183e0009986 */ /* 0x000fe2000c10110c */
[----:B0-----:R-:W-:-:S05]  /*1aab0*/  @!P5 IADD3 R194, P1, R194, R8, RZ ;  /* 0x00000008c2c2d210 */ /* 0x001fca0007f3e0ff */
[----:B------:R-:W-:Y:S01]  /*1aac0*/  @!P5 IMAD.X R195, R195, 0x1, R9, P1 ;  /* 0x00000001c3c3d824 */ /* 0x000fe200008e0609 */
[----:B--2---:R-:W-:-:S05]  /*1aad0*/  @!P6 IADD3 R176, P1, R176, R10, RZ ;  /* 0x0000000ab0b0e210 */ /* 0x004fca0007f3e0ff */
[----:B------:R-:W-:Y:S01]  /*1aae0*/  @!P6 IMAD.X R177, R177, 0x1, R11, P1 ;  /* 0x00000001b1b1e824 */ /* 0x000fe200008e060b */
[----:B------:R-:W-:Y:S01]  /*1aaf0*/  ISETP.LT.OR P1, PT, R0, 0x61, !P0 ;  /* 0x000000610000780c */ /* 0x000fe20004721670 */
[----:B------:R-:W-:Y:S01]  /*1ab00*/  FMUL R132, R132, UR14 ;  /* 0x0000000e84847c20 */ /* 0x000fe20008400000 */
[----:B------:R-:W-:Y:S01]  /*1ab10*/  LOP3.LUT P2, RZ, R6, 0x8, RZ, 0xc0, !PT ;  /* 0x0000000806ff7812 */ /* 0x000fe2000784c0ff */
[----:B------:R-:W-:Y:S01]  /*1ab20*/  FMUL R133, R133, UR14 ;  /* 0x0000000e85857c20 */ /* 0x000fe20008400000 */
[----:B------:R-:W-:Y:S02]  /*1ab30*/  FMUL R134, R134, UR14 ;  /* 0x0000000e86867c20 */ /* 0x000fe40008400000 */
[----:B------:R-:W-:Y:S02]  /*1ab40*/  F2FP.SATFINITE.E4M3.F32.PACK_AB_MERGE_C R9, RZ, R132, RZ ;  /* 0x00000084ff09723e */ /* 0x000fe400048070ff */
[----:B------:R-:W-:Y:S02]  /*1ab50*/  F2FP.SATFINITE.E4M3.F32.PACK_AB_MERGE_C R133, RZ, R133, RZ ;  /* 0x00000085ff85723e */ /* 0x000fe400048070ff */
[----:B---3--:R-:W-:Y:S01]  /*1ab60*/  F2FP.SATFINITE.E4M3.F32.PACK_AB_MERGE_C R7, RZ, R134, RZ ;  /* 0x00000086ff07723e */ /* 0x008fe200048070ff */
[----:B------:R0:W-:Y:S02]  /*1ab70*/  @!P5 STG.E.U8 desc[UR12][R194.64+0x58], R9 ;  /* 0x00005809c200d986 */ /* 0x0001e4000c10110c */
[----:B------:R-:W2:Y:S02]  /*1ab80*/  @!P1 LDC.64 R10, c[0x0][0x5c8] ;  /* 0x00017200ff0a9b82 */ /* 0x000ea40000000a00 */
[----:B------:R-:W-:Y:S01]  /*1ab90*/  @!P6 STG.E.U8 desc[UR12][R176.64+0x59], R133 ;  /* 0x00005985b000e986 */ /* 0x000fe2000c10110c */
[----:B------:R-:W-:-:S03]  /*1aba0*/  LOP3.LUT P3, RZ, R6, 0x4, RZ, 0xc0, !PT ;  /* 0x0000000406ff7812 */ /* 0x000fc6000786c0ff */
[----:B------:R3:W-:Y:S01]  /*1abb0*/  @!P2 STG.E.U8 desc[UR12][R226.64+0x58], R7 ;  /* 0x00005807e200a986 */ /* 0x0007e2000c10110c */
[----:B------:R-:W-:Y:S01]  /*1abc0*/  ISETP.LT.OR P2, PT, R0, 0x62, !P0 ;  /* 0x000000620000780c */ /* 0x000fe20004741670 */
[----:B------:R-:W-:Y:S01]  /*1abd0*/  FMUL R135, R135, UR14 ;  /* 0x0000000e87877c20 */ /* 0x000fe20008400000 */
[----:B0-----:R-:W-:-:S04]  /*1abe0*/  IMAD.U32 R9, RZ, RZ, UR6 ;  /* 0x00000006ff097e24 */ /* 0x001fc8000f8e00ff */
[----:B------:R-:W-:Y:S01]  /*1abf0*/  F2FP.SATFINITE.E4M3.F32.PACK_AB_MERGE_C R135, RZ, R135, RZ ;  /* 0x00000087ff87723e */ /* 0x000fe200048070ff */
[----:B------:R-:W-:Y:S02]  /*1ac00*/  IMAD.U32 R13, RZ, RZ, UR6 ;  /* 0x00000006ff0d7e24 */ /* 0x000fe4000f8e00ff */
[----:B------:R-:W-:Y:S02]  /*1ac10*/  IMAD.U32 R8, RZ, RZ, UR7 ;  /* 0x00000007ff087e24 */ /* 0x000fe4000f8e00ff */
[----:B------:R-:W-:Y:S02]  /*1ac20*/  @!P3 STG.E.U8 desc[UR12][R228.64+0x59], R135 ;  /* 0x00005987e400b986 */ /* 0x000fe4000c10110c */
[----:B------:R-:W0:Y:S01]  /*1ac30*/  @!P2 LDC.64 R14, c[0x0][0x5c8] ;  /* 0x00017200ff0eab82 */ /* 0x000e220000000a00 */
[----:B------:R-:W-:Y:S02]  /*1ac40*/  @!P1 LEA R9, P3, R9, R4, 0x7 ;  /* 0x0000000409099211 */ /* 0x000fe400078638ff */
[----:B------:R-:W-:-:S02]  /*1ac50*/  LOP3.LUT P5, RZ, R6, 0x2, RZ, 0xc0, !PT ;  /* 0x0000000206ff7812 */ /* 0x000fc400078ac0ff */
[----:B------:R-:W-:Y:S02]  /*1ac60*/  LOP3.LUT P4, RZ, R6, 0x1, RZ, 0xc0, !PT ;  /* 0x0000000106ff7812 */ /* 0x000fe4000788c0ff */
[----:B------:R-:W-:Y:S01]  /*1ac70*/  @!P1 LEA.HI.X R8, R13, R3, R8, 0x7, P3 ;  /* 0x000000030d089211 */ /* 0x000fe200018f3c08 */
[----:B------:R-:W-:Y:S01]  /*1ac80*/  FMUL R136, R136, UR14 ;  /* 0x0000000e88887c20 */ /* 0x000fe20008400000 */
[----:B--2---:R-:W-:Y:S01]  /*1ac90*/  @!P1 IADD3 R6, P3, R9, R10, RZ ;  /* 0x0000000a09069210 */ /* 0x004fe20007f7e0ff */
[----:B------:R-:W-:-:S04]  /*1aca0*/  IMAD.U32 R9, RZ, RZ, UR6 ;  /* 0x00000006ff097e24 */ /* 0x000fc8000f8e00ff */
[----:B---3--:R-:W-:Y:S01]  /*1acb0*/  @!P1 IMAD.X R7, R8, 0x1, R11, P3 ;  /* 0x0000000108079824 */ /* 0x008fe200018e060b */
[----:B------:R-:W-:Y:S01]  /*1acc0*/  F2FP.SATFINITE.E4M3.F32.PACK_AB_MERGE_C R11, RZ, R136, RZ ;  /* 0x00000088ff0b723e */ /* 0x000fe200048070ff */
[----:B------:R-:W-:Y:S01]  /*1acd0*/  IMAD.U32 R10, RZ, RZ, UR7 ;  /* 0x00000007ff0a7e24 */ /* 0x000fe2000f8e00ff */
[----:B------:R-:W-:-:S03]  /*1ace0*/  ISETP.LT.OR P3, PT, R0, 0x69, !P0 ;  /* 0x000000690000780c */ /* 0x000fc60004761670 */
[----:B------:R2:W-:Y:S01]  /*1acf0*/  @!P1 STG.E.U8 desc[UR12][R6.64+0x60], R11 ;  /* 0x0000600b06009986 */ /* 0x0005e2000c10110c */
[----:B------:R-:W-:-:S04]  /*1ad00*/  @!P2 LEA R9, P1, R9, R4, 0x7 ;  /* 0x000000040909a211 */ /* 0x000fc800078238ff */
[----:B------:R-:W-:Y:S02]  /*1ad10*/  @!P2 LEA.HI.X R10, R13, R3, R10, 0x7, P1 ;  /* 0x000000030d0aa211 */ /* 0x000fe400008f3c0a */
[----:B0-----:R-:W-:Y:S01]  /*1ad20*/  @!P2 IADD3 R8, P1, R9, R14, RZ ;  /* 0x0000000e0908a210 */ /* 0x001fe20007f3e0ff */
[----:B------:R-:W-:Y:S02]  /*1ad30*/  FMUL R137, R137, UR14 ;  /* 0x0000000e89897c20 */ /* 0x000fe40008400000 */
[----:B------:R-:W0:Y:S02]  /*1ad40*/  @!P3 LDC.64 R16, c[0x0][0x5c8] ;  /* 0x00017200ff10bb82 */ /* 0x000e240000000a00 */
[----:B------:R-:W-:Y:S01]  /*1ad50*/  @!P2 IMAD.X R9, R10, 0x1, R15, P1 ;  /* 0x000000010a09a824 */ /* 0x000fe200008e060f */
[----:B------:R-:W-:Y:S01]  /*1ad60*/  ISETP.LT.OR P1, PT, R0, 0x6a, !P0 ;  /* 0x0000006a0000780c */ /* 0x000fe20004721670 */
[----:B--2---:R-:W-:Y:S01]  /*1ad70*/  IMAD.U32 R7, RZ, RZ, UR6 ;  /* 0x00000006ff077e24 */ /* 0x004fe2000f8e00ff */
[----:B------:R-:W-:Y:S01]  /*1ad80*/  F2FP.SATFINITE.E4M3.F32.PACK_AB_MERGE_C R137, RZ, R137, RZ ;  /* 0x00000089ff89723e */ /* 0x000fe200048070ff */
[----:B------:R-:W-:Y:S01]  /*1ad90*/  FMUL R138, R138, UR14 ;  /* 0x0000000e8a8a7c20 */ /* 0x000fe20008400000 */
[----:B------:R-:W-:-:S02]  /*1ada0*/  IMAD.U32 R10, RZ, RZ, UR7 ;  /* 0x00000007ff0a7e24 */ /* 0x000fc4000f8e00ff */
[----:B------:R-:W-:Y:S01]  /*1adb0*/  FMUL R139, R139, UR14 ;  /* 0x0000000e8b8b7c20 */ /* 0x000fe20008400000 */
[----:B------:R2:W-:Y:S01]  /*1adc0*/  @!P2 STG.E.U8 desc[UR12][R8.64+0x61], R137 ;  /* 0x000061890800a986 */ /* 0x0005e2000c10110c */
[----:B------:R-:W-:Y:S02]  /*1add0*/  @!P3 LEA R7, P2, R7, R4, 0x7 ;  /* 0x000000040707b211 */ /* 0x000fe400078438ff */
[----:B------:R-:W-:-:S03]  /*1ade0*/  ISETP.GE.AND P6, PT, R12, 0x89, PT ;  /* 0x000000890c00780c */ /* 0x000fc60003fc6270 */
[----:B------:R-:W3:Y:S01]  /*1adf0*/  @!P1 LDC.64 R14, c[0x0][0x5c8] ;  /* 0x00017200ff0e9b82 */ /* 0x000ee20000000a00 */
[----:B------:R-:W-:Y:S02]  /*1ae00*/  F2FP.SATFINITE.E4M3.F32.PACK_AB_MERGE_C R11, RZ, R138, RZ ;  /* 0x0000008aff0b723e */ /* 0x000fe400048070ff */
[----:B------:R-:W-:Y:S02]  /*1ae10*/  @!P3 LEA.HI.X R10, R13, R3, R10, 0x7, P2 ;  /* 0x000000030d0ab211 */ /* 0x000fe400010f3c0a */
[----:B------:R-:W-:Y:S02]  /*1ae20*/  F2FP.SATFINITE.E4M3.F32.PACK_AB_MERGE_C R139, RZ, R139, RZ ;  /* 0x0000008bff8b723e */ /* 0x000fe400048070ff */
[----:B------:R-:W-:Y:S01]  /*1ae30*/  ISETP.LT.OR P2, PT, R0, 0x69, !P6 ;  /* 0x000000690000780c */ /* 0x000fe20007741670 */
[----:B------:R4:W-:Y:S01]  /*1ae40*/  @!P5 STG.E.U8 desc[UR12][R230.64+0x60], R11 ;  /* 0x0000600be600d986 */ /* 0x0009e2000c10110c */
[----:B------:R-:W-:-:S03]  /*1ae50*/  FMUL R140, R140, UR14 ;  /* 0x0000000e8c8c7c20 */ /* 0x000fc60008400000 */
[----:B------:R-:W-:Y:S01]  /*1ae60*/  @!P4 STG.E.U8 desc[UR12][R232.64+0x61], R139 ;  /* 0x0000618be800c986 */ /* 0x000fe2000c10110c */
[----:B0-----:R-:W-:Y:S01]  /*1ae70*/  @!P3 IADD3 R6, P4, R7, R16, RZ ;  /* 0x000000100706b210 */ /* 0x001fe20007f9e0ff */
[----:B--2---:R-:W-:Y:S01]  /*1ae80*/  IMAD.U32 R9, RZ, RZ, UR6 ;  /* 0x00000006ff097e24 */ /* 0x004fe2000f8e00ff */
[----:B------:R-:W-:Y:S01]  /*1ae90*/  F2FP.SATFINITE.E4M3.F32.PACK_AB_MERGE_C R13, RZ, R140, RZ ;  /* 0x0000008cff0d723e */ /* 0x000fe200048070ff */
[----:B------:R-:W-:Y:S02]  /*1aea0*/  IMAD.U32 R19, RZ, RZ, UR6 ;  /* 0x00000006ff137e24 */ /* 0x000fe4000f8e00ff */
[----:B------:R-:W-:Y:S01]  /*1aeb0*/  @!P3 IMAD.X R7, R10, 0x1, R17, P4 ;  /* 0x000000010a07b824 */ /* 0x000fe200020e0611 */
[----:B------:R-:W-:Y:S01]  /*1aec0*/  ISETP.LT.OR P4, PT, R0, 0x6a, !P6 ;  /* 0x0000006a0000780c */ /* 0x000fe20007781670 */
[----:B------:R-:W-:Y:S01]  /*1aed0*/  IMAD.U32 R10, RZ, RZ, UR7 ;  /* 0x00000007ff0a7e24 */ /* 0x000fe2000f8e00ff */
[----:B------:R-:W0:Y:S01]  /*1aee0*/  @!P2 LDC.64 R16, c[0x0][0x5c8] ;  /* 0x00017200ff10ab82 */ /* 0x000e220000000a00 */
[----:B------:R-:W-:Y:S01]  /*1aef0*/  @!P1 LEA R9, P5, R9, R4, 0x7 ;  /* 0x0000000409099211 */ /* 0x000fe200078a38ff */
[----:B------:R0:W-:Y:S03]  /*1af00*/  @!P3 STG.E.U8 desc[UR12][R6.64+0x68], R13 ;  /* 0x0000680d0600b986 */ /* 0x0001e6000c10110c */
[----:B------:R-:W-:-:S02]  /*1af10*/  @!P1 LEA.HI.X R10, R19, R3, R10, 0x7, P5 ;  /* 0x00000003130a9211 */ /* 0x000fc400028f3c0a */
[----:B---3--:R-:W-:Y:S01]  /*1af20*/  @!P1 IADD3 R8, P3, R9, R14, RZ ;  /* 0x0000000e09089210 */ /* 0x008fe20007f7e0ff */
[----:B------:R-:W-:-:S04]  /*1af30*/  FMUL R141, R141, UR14 ;  /* 0x0000000e8d8d7c20 */ /* 0x000fc80008400000 */
[----:B------:R-:W-:Y:S01]  /*1af40*/  @!P1 IMAD.X R9, R10, 0x1, R15, P3 ;  /* 0x000000010a099824 */ /* 0x000fe200018e060f */
[----:B------:R-:W-:Y:S01]  /*1af50*/  ISETP.LT.OR P3, PT, R0, 0x71, !P0 ;  /* 0x000000710000780c */ /* 0x000fe20004761670 */
[----:B------:R-:W2:Y:S01]  /*1af60*/  @!P4 LDC.64 R14, c[0x0][0x5c8] ;  /* 0x00017200ff0ecb82 */ /* 0x000ea20000000a00 */
[----:B----4-:R-:W-:Y:S01]  /*1af70*/  IMAD.U32 R11, RZ, RZ, UR6 ;  /* 0x00000006ff0b7e24 */ /* 0x010fe2000f8e00ff */
[----:B------:R-:W-:Y:S01]  /*1af80*/  F2FP.SATFINITE.E4M3.F32.PACK_AB_MERGE_C R141, RZ, R141, RZ ;  /* 0x0000008dff8d723e */ /* 0x000fe200048070ff */
[----:B------:R-:W-:-:S03]  /*1af90*/  IMAD.U32 R10, RZ, RZ, UR7 ;  /* 0x00000007ff0a7e24 */ /* 0x000fc6000f8e00ff */
[----:B------:R-:W-:Y:S01]  /*1afa0*/  @!P2 LEA R11, P5, R11, R4, 0x7 ;  /* 0x000000040b0ba211 */ /* 0x000fe200078a38ff */
[----:B------:R2:W-:Y:S01]  /*1afb0*/  @!P1 STG.E.U8 desc[UR12][R8.64+0x69], R141 ;  /* 0x0000698d08009986 */ /* 0x0005e2000c10110c */
[----:B------:R-:W-:Y:S02]  /*1afc0*/  FMUL R142, R142, UR14 ;  /* 0x0000000e8e8e7c20 */ /* 0x000fe40008400000 */
[----:B------:R-:W-:Y:S02]  /*1afd0*/  @!P2 LEA.HI.X R10, R19, R3, R10, 0x7, P5 ;  /* 0x00000003130aa211 */ /* 0x000fe400028f3c0a */
[----:B0-----:R-:W-:Y:S01]  /*1afe0*/  @!P2 IADD3 R6, P1, P5, R11, UR8, R16 ;  /* 0x000000080b06ac10 */ /* 0x001fe2000fd3e010 */
[----:B------:R-:W0:Y:S01]  /*1aff0*/  @!P3 LDC.64 R18, c[0x0][0x5c8] ;  /* 0x00017200ff12bb82 */ /* 0x000e220000000a00 */
[----:B------:R-:W-:Y:S02]  /*1b000*/  IMAD.U32 R11, RZ, RZ, UR6 ;  /* 0x00000006ff0b7e24 */ /* 0x000fe4000f8e00ff */
[----:B------:R-:W-:Y:S01]  /*1b010*/  @!P2 IADD3.X R7, R10, UR5, R17, P1, P5 ;  /* 0x000000050a07ac10 */ /* 0x000fe20008fea411 */
[----:B------:R-:W-:Y:S01]  /*1b020*/  IMAD.U32 R17, RZ, RZ, UR6 ;  /* 0x00000006ff117e24 */ /* 0x000fe2000f8e00ff */
[----:B------:R-:W-:Y:S01]  /*1b030*/  ISETP.LT.OR P1, PT, R0, 0x71, !P6 ;  /* 0x000000710000780c */ /* 0x000fe20007721670 */
[----:B------:R-:W-:Y:S01]  /*1b040*/  IMAD.U32 R10, RZ, RZ, UR7 ;  /* 0x00000007ff0a7e24 */ /* 0x000fe2000f8e00ff */
[----:B------:R-:W-:-:S02]  /*1b050*/  F2FP.SATFINITE.E4M3.F32.PACK_AB_MERGE_C R13, RZ, R142, RZ ;  /* 0x0000008eff0d723e */ /* 0x000fc400048070ff */
[----:B------:R-:W-:-:S03]  /*1b060*/  @!P4 LEA R11, P5, R11, R4, 0x7 ;  /* 0x000000040b0bc211 */ /* 0x000fc600078a38ff */
[----:B------:R3:W-:Y:S01]  /*1b070*/  @!P2 STG.E.U8 desc[UR12][R6.64+0x68], R13 ;  /* 0x0000680d0600a986 */ /* 0x0007e2000c10110c */
[----:B------:R-:W-:Y:S02]  /*1b080*/  @!P4 LEA.HI.X R10, R17, R3, R10, 0x7, P5 ;  /* 0x00000003110ac211 */ /* 0x000fe400028f3c0a */
[----:B--2---:R-:W-:Y:S01]  /*1b090*/  @!P4 IADD3 R8, P2, P5, R11, UR8, R14 ;  /* 0x000000080b08cc10 */ /* 0x004fe2000fd5e00e */
[----:B------:R-:W-:Y:S02]  /*1b0a0*/  IMAD.U32 R11, RZ, RZ, UR6 ;  /* 0x00000006ff0b7e24 */ /* 0x000fe4000f8e00ff */
[----:B------:R-:W2:Y:S01]  /*1b0b0*/  @!P1 LDC.64 R16, c[0x0][0x5c8] ;  /* 0x00017200ff109b82 */ /* 0x000ea20000000a00 */
[----:B------:R-:W-:Y:S01]  /*1b0c0*/  @!P4 IADD3.X R9, R10, UR5, R15, P2, P5 ;  /* 0x000000050a09cc10 */ /* 0x000fe200097ea40f */
[----:B------:R-:W-:Y:S01]  /*1b0d0*/  IMAD.U32 R15, RZ, RZ, UR6 ;  /* 0x00000006ff0f7e24 */ /* 0x000fe2000f8e00ff */
[----:B------:R-:W-:Y:S01]  /*1b0e0*/  ISETP.LT.OR P2, PT, R0, 0x72, !P0 ;  /* 0x000000720000780c */ /* 0x000fe20004741670 */
[----:B------:R-:W-:Y:S01]  /*1b0f0*/  IMAD.U32 R14, RZ, RZ, UR7 ;  /* 0x00000007ff0e7e24 */ /* 0x000fe2000f8e00ff */
[----:B------:R-:W-:-:S04]  /*1b100*/  @!P3 LEA R11, P5, R11, R4, 0x7 ;  /* 0x000000040b0bb211 */ /* 0x000fc800078a38ff */
[----:B------:R-:W-:Y:S02]  /*1b110*/  @!P3 LEA.HI.X R14, R15, R3, R14, 0x7, P5 ;  /* 0x000000030f0eb211 */ /* 0x000fe400028f3c0e */
[----:B0-----:R-:W-:Y:S01]  /*1b120*/  @!P3 IADD3 R10, P5, R11, R18, RZ ;  /* 0x000000120b0ab210 */ /* 0x001fe20007fbe0ff */
[----:B------:R-:W-:Y:S01]  /*1b130*/  FMUL R143, R143, UR14 ;  /* 0x0000000e8f8f7c20 */ /* 0x000fe20008400000 */
[----:B------:R-:W-:-:S03]  /*1b140*/  FMUL R144, R144, UR14 ;  /* 0x0000000e90907c20 */ /* 0x000fc60008400000 */
[----:B------:R-:W-:Y:S02]  /*1b150*/  @!P3 IMAD.X R11, R14, 0x1, R19, P5 ;  /* 0x000000010e0bb824 */ /* 0x000fe400028e0613 */
[----:B------:R-:W0:Y:S01]  /*1b160*/  @!P2 LDC.64 R18, c[0x0][0x5c8] ;  /* 0x00017200ff12ab82 */ /* 0x000e220000000a00 */
[----:B------:R-:W-:Y:S01]  /*1b170*/  F2FP.SATFINITE.E4M3.F32.PACK_AB_MERGE_C R143, RZ, R143, RZ ;  /* 0x0000008fff8f723e */ /* 0x000fe200048070ff */
[----:B---3--:R-:W-:Y:S01]  /*1b180*/  IMAD.U32 R7, RZ, RZ, UR6 ;  /* 0x00000006ff077e24 */ /* 0x008fe2000f8e00ff */
[----:B------:R-:W-:Y:S01]  /*1b190*/  F2FP.SATFINITE.E4M3.F32.PACK_AB_MERGE_C R13, RZ, R144, RZ ;  /* 0x00000090ff0d723e */ /* 0x000fe200048070ff */
[----:B------:R-:W-:Y:S01]  /*1b1a0*/  IMAD.U32 R6, RZ, RZ, UR7 ;  /* 0x00000007ff067e24 */ /* 0x000fe2000f8e00ff */
[----:B------:R-:W-:Y:S01]  /*1b1b0*/  @!P1 LEA R15, P5, R15, R4, 0x7 ;  /* 0x000000040f0f9211 */ /* 0x000fe200078a38ff */
[----:B------:R3:W-:Y:S01]  /*1b1c0*/  @!P4 STG.E.U8 desc[UR12][R8.64+0x69], R143 ;  /* 0x0000698f0800c986 */ /* 0x0007e2000c10110c */
[----:B------:R-:W-:Y:S02]  /*1b1d0*/  ISETP.LT.OR P4, PT, R0, 0x72, !P6 ;  /* 0x000000720000780c */ /* 0x000fe40007781670 */
[----:B------:R-:W-:Y:S01]  /*1b1e0*/  @!P1 LEA.HI.X R6, R7, R3, R6, 0x7, P5 ;  /* 0x0000000307069211 */ /* 0x000fe200028f3c06 */
[----:B------:R4:W-:Y:S01]  /*1b1f0*/  @!P3 STG.E.U8 desc[UR12][R10.64+0x70], R13 ;  /* 0x0000700d0a00b986 */ /* 0x0009e2000c10110c */
[----:B--2---:R-:W-:Y:S01]  /*1b200*/  @!P1 IADD3 R14, P3, P5, R15, UR8, R16 ;  /* 0x000000080f0e9c10 */ /* 0x004fe2000fd7e010 */
[----:B------:R-:W-:-:S03]  /*1b210*/  IMAD.U32 R16, RZ, RZ, UR7 ;  /* 0x00000007ff107e24 */ /* 0x000fc6000f8e00ff */
[----:B------:R-:W-:Y:S01]  /*1b220*/  @!P1 IADD3.X R15, R6, UR5, R17, P3, P5 ;  /* 0x00000005060f9c10 */ /* 0x000fe20009fea411 */
[----:B------:R-:W-:Y:S01]  /*1b230*/  IMAD.U32 R17, RZ, RZ, UR6 ;  /* 0x00000006ff117e24 */ /* 0x000fe2000f8e00ff */
[----:B------:R-:W-:Y:S02]  /*1b240*/  ISETP.LT.OR P3, PT, R0, 0x79, !P0 ;  /* 0x000000790000780c */ /* 0x000fe40004761670 */
[----:B------:R-:W-:Y:S01]  /*1b250*/  @!P2 LEA R7, P5, R7, R4, 0x7 ;  /* 0x000000040707a211 */ /* 0x000fe200078a38ff */
[----:B------:R-:W2:Y:S03]  /*1b260*/  @!P4 LDC.64 R20, c[0x0][0x5c8] ;  /* 0x00017200ff14cb82 */ /* 0x000ea60000000a00 */
[----:B------:R-:W-:Y:S02]  /*1b270*/  @!P2 LEA.HI.X R16, R17, R3, R16, 0x7, P5 ;  /* 0x000000031110a211 */ /* 0x000fe400028f3c10 */
[----:B0-----:R-:W-:-:S02]  /*1b280*/  @!P2 IADD3 R6, P5, R7, R18, RZ ;  /* 0x000000120706a210 */ /* 0x001fc40007fbe0ff */
[----:B------:R-:W-:-:S03]  /*1b290*/  ISETP.LT.OR P0, PT, R0, 0x7a, !P0 ;  /* 0x0000007a0000780c */ /* 0x000fc60004701670 */
[----:B------:R-:W-:Y:S02]  /*1b2a0*/  @!P2 IMAD.X R7, R16, 0x1, R19, P5 ;  /* 0x000000011007a824 */ /* 0x000fe400028e0613 */
[----:B------:R-:W0:Y:S01]  /*1b2b0*/  @!P3 LDC.64 R18, c[0x0][0x5c8] ;  /* 0x00017200ff12bb82 */ /* 0x000e220000000a00 */
[----:B------:R-:W-:Y:S01]  /*1b2c0*/  FMUL R145, R145, UR14 ;  /* 0x0000000e91917c20 */ /* 0x000fe20008400000 */
[----:B------:R-:W-:Y:S01]  /*1b2d0*/  FMUL R146, R146, UR14 ;  /* 0x0000000e92927c20 */ /* 0x000fe20008400000 */
[----:B---3--:R-:W-:-:S05]  /*1b2e0*/  IMAD.U32 R9, RZ, RZ, UR6 ;  /* 0x00000006ff097e24 */ /* 0x008fca000f8e00ff */
[----:B------:R-:W3:Y:S01]  /*1b2f0*/  @!P0 LDC.64 R22, c[0x0][0x5c8] ;  /* 0x00017200ff168b82 */ /* 0x000ee20000000a00 */
[----:B------:R-:W-:Y:S01]  /*1b300*/  F2FP.SATFINITE.E4M3.F32.PACK_AB_MERGE_C R145, RZ, R145, RZ ;  /* 0x00000091ff91723e */ /* 0x000fe200048070ff */
[----:B----4-:R-:W-:Y:S01]  /*1b310*/  IMAD.U32 R11, RZ, RZ, UR6 ;  /* 0x00000006ff0b7e24 */ /* 0x010fe2000f8e00ff */
[----:B------:R-:W-:Y:S01]  /*1b320*/  F2FP.SATFINITE.E4M3.F32.PACK_AB_MERGE_C R13, RZ, R146, RZ ;  /* 0x00000092ff0d723e */ /* 0x000fe200048070ff */
[----:B------:R-:W-:Y:S01]  /*1b330*/  IMAD.U32 R10, RZ, RZ, UR7 ;  /* 0x00000007ff0a7e24 */ /* 0x000fe2000f8e00ff */
[----:B------:R-:W-:Y:S01]  /*1b340*/  @!P4 LEA R9, P5, R9, R4, 0x7 ;  /* 0x000000040909c211 */ /* 0x000fe200078a38ff */
[----:B------:R4:W-:Y:S01]  /*1b350*/  @!P2 STG.E.U8 desc[UR12][R6.64+0x71], R145 ;  /* 0x000071910600a986 */ /* 0x0009e2000c10110c */
[----:B------:R-:W-:Y:S02]  /*1b360*/  IMAD.U32 R16, RZ, RZ, UR7 ;  /* 0x00000007ff107e24 */ /* 0x000fe4000f8e00ff */
[----:B------:R-:W-:Y:S01]  /*1b370*/  @!P4 LEA.HI.X R10, R11, R3, R10, 0x7, P5 ;  /* 0x000000030b0ac211 */ /* 0x000fe200028f3c0a */
[----:B------:R1:W-:Y:S01]  /*1b380*/  @!P1 STG.E.U8 desc[UR12][R14.64+0x70], R13 ;  /* 0x0000700d0e009986 */ /* 0x0003e2000c10110c */
[----:B--2---:R-:W-:-:S02]  /*1b390*/  @!P4 IADD3 R8, P1, P2, R9, UR8, R20 ;  /* 0x000000080908cc10 */ /* 0x004fc4000fa3e014 */
[----:B------:R-:W-:Y:S01]  /*1b3a0*/  @!P3 LEA R11, P5, R11, R4, 0x7 ;  /* 0x000000040b0bb211 */ /* 0x000fe200078a38ff */
[----:B------:R-:W-:Y:S01]  /*1b3b0*/  FMUL R147, R147, UR14 ;  /* 0x0000000e93937c20 */ /* 0x000fe20008400000 */
[----:B------:R-:W-:Y:S01]  /*1b3c0*/  @!P4 IADD3.X R9, R10, UR5, R21, P1, P2 ;  /* 0x000000050a09cc10 */ /* 0x000fe20008fe4415 */
[----:B----4-:R-:W-:Y:S01]  /*1b3d0*/  IMAD.U32 R7, RZ, RZ, UR6 ;  /* 0x00000006ff077e24 */ /* 0x010fe2000f8e00ff */
[----:B0-----:R-:W-:Y:S01]  /*1b3e0*/  @!P3 IADD3 R10, P2, R11, R18, RZ ;  /* 0x000000120b0ab210 */ /* 0x001fe20007f5e0ff */
[----:B------:R-:W-:Y:S01]  /*1b3f0*/  IMAD.U32 R11, RZ, RZ, UR6 ;  /* 0x00000006ff0b7e24 */ /* 0x000fe2000f8e00ff */
[----:B------:R-:W-:Y:S01]  /*1b400*/  @!P3 LEA.HI.X R16, R17, R3, R16, 0x7, P5 ;  /* 0x000000031110b211 */ /* 0x000fe200028f3c10 */
[----:B-1----:R-:W-:Y:S01]  /*1b410*/  IMAD.U32 R14, RZ, RZ, UR7 ;  /* 0x00000007ff0e7e24 */ /* 0x002fe2000f8e00ff */
[----:B------:R-:W-:Y:S01]  /*1b420*/  ISETP.LT.OR P1, PT, R0, 0x79, !P6 ;  /* 0x000000790000780c */ /* 0x000fe20007721670 */
[----:B------:R-:W-:Y:S01]  /*1b430*/  FMUL R148, R148, UR14 ;  /* 0x0000000e94947c20 */ /* 0x000fe20008400000 */
[----:B------:R-:W-:-:S02]  /*1b440*/  @!P0 LEA R7, P5, R7, R4, 0x7 ;  /* 0x0000000407078211 */ /* 0x000fc400078a38ff */
[----:B------:R-:W-:Y:S02]  /*1b450*/  F2FP.SATFINITE.E4M3.F32.PACK_AB_MERGE_C R147, RZ, R147, RZ ;  /* 0x00000093ff93723e */ /* 0x000fe400048070ff */
[----:B------:R-:W-:Y:S01]  /*1b460*/  @!P0 LEA.HI.X R14, R11, R3, R14, 0x7, P5 ;  /* 0x000000030b0e8211 */ /* 0x000fe200028f3c0e */
[----:B------:R-:W-:Y:S01]  /*1b470*/  @!P3 IMAD.X R11, R16, 0x1, R19, P2 ;  /* 0x00000001100bb824 */ /* 0x000fe200010e0613 */
[----:B------:R-:W-:Y:S01]  /*1b480*/  F2FP.SATFINITE.E4M3.F32.PACK_AB_MERGE_C R13, RZ, R148, RZ ;  /* 0x00000094ff0d723e */ /* 0x000fe200048070ff */
[----:B------:R0:W-:Y:S01]  /*1b490*/  @!P4 STG.E.U8 desc[UR12][R8.64+0x71], R147 ;  /* 0x000071930800c986 */ /* 0x0001e2000c10110c */
[----:B---3--:R-:W-:Y:S01]  /*1b4a0*/  @!P0 IADD3 R6, P4, R7, R22, RZ ;  /* 0x0000001607068210 */ /* 0x008fe20007f9e0ff */
[----:B------:R-:W-:Y:S01]  /*1b4b0*/  IMAD.U32 R15, RZ, RZ, UR6 ;  /* 0x00000006ff0f7e24 */ /* 0x000fe2000f8e00ff */
[----:B------:R-:W-:Y:S02]  /*1b4c0*/  ISETP.GE.AND P2, PT, R12, 0xc1, PT ;  /* 0x000000c10c00780c */ /* 0x000fe40003f46270 */
[C---:B------:R-:W-:Y:S01]  /*1b4d0*/  ISETP.LT.OR P6, PT, R0.reuse, 0x7a, !P6 ;  /* 0x0000007a0000780c */ /* 0x040fe200077c1670 */
[----:B------:R1:W-:Y:S01]  /*1b4e0*/  @!P3 STG.E.U8 desc[UR12][R10.64+0x78], R13 ;  /* 0x0000780d0a00b986 */ /* 0x0003e2000c10110c */
[----:B------:R-:W-:Y:S01]  /*1b4f0*/  ISETP.LT.OR P3, PT, R0, 0x1, !P2 ;  /* 0x000000010000780c */ /* 0x000fe20005761670 */
[----:B------:R-:W-:Y:S01]  /*1b500*/  @!P0 IMAD.X R7, R14, 0x1, R23, P4 ;  /* 0x000000010e078824 */ /* 0x000fe200020e0617 */
[----:B------:R-:W2:Y:S01]  /*1b510*/  @!P1 LDC.64 R16, c[0x0][0x5c8] ;  /* 0x00017200ff109b82 */ /* 0x000ea20000000a00 */
[----:B------:R-:W-:-:S02]  /*1b520*/  IMAD.U32 R19, RZ, RZ, UR6 ;  /* 0x00000006ff137e24 */ /* 0x000fc4000f8e00ff */
[----:B0-----:R-:W-:Y:S01]  /*1b530*/  IMAD.U32 R8, RZ, RZ, UR7 ;  /* 0x00000007ff087e24 */ /* 0x001fe2000f8e00ff */
[----:B------:R-:W-:Y:S01]  /*1b540*/  @!P1 LEA R9, P4, R15, R4, 0x7 ;  /* 0x000000040f099211 */ /* 0x000fe200078838ff */
[----:B------:R-:W-:-:S03]  /*1b550*/  IMAD.U32 R23, RZ, RZ, UR6 ;  /* 0x00000006ff177e24 */ /* 0x000fc6000f8e00ff */
[----:B-1----:R-:W-:Y:S01]  /*1b560*/  @!P1 LEA.HI.X R10, R19, R3, R8, 0x7, P4 ;  /* 0x00000003130a9211 */ /* 0x002fe200020f3c08 */
[----:B------:R-:W0:Y:S01]  /*1b570*/  @!P6 LDC.64 R20, c[0x0][0x5c8] ;  /* 0x00017200ff14eb82 */ /* 0x000e220000000a00 */
[----:B------:R-:W-:Y:S02]  /*1b580*/  ISETP.LT.OR P4, PT, R0, 0x2, !P2 ;  /* 0x000000020000780c */ /* 0x000fe40005781670 */
[----:B------:R-:W-:Y:S01]  /*1b590*/  @!P6 LEA R11, P5, R23, R4, 0x7 ;  /* 0x00000004170be211 */ /* 0x000fe200078a38ff */
[----:B------:R-:W-:-:S04]  /*1b5a0*/  FMUL R149, R149, UR14 ;  /* 0x0000000e95957c20 */ /* 0x000fc80008400000 */
[----:B------:R-:W1:Y:S01]  /*1b5b0*/  @!P3 LDC.64 R22, c[0x0][0x5c8] ;  /* 0x00017200ff16bb82 */ /* 0x000e620000000a00 */
[----:B------:R-:W-:Y:S01]  /*1b5c0*/  IMAD.U32 R13, RZ, RZ, UR6 ;  /* 0x00000006ff0d7e24 */ /* 0x000fe2000f8e00ff */
[----:B------:R-:W-:Y:S01]  /*1b5d0*/  F2FP.SATFINITE.E4M3.F32.PACK_AB_MERGE_C R149, RZ, R149, RZ ;  /* 0x00000095ff95723e */ /* 0x000fe200048070ff */
[----:B------:R-:W-:-:S05]  /*1b5e0*/  IMAD.U32 R18, RZ, RZ, UR7 ;  /* 0x00000007ff127e24 */ /* 0x000fca000f8e00ff */
[----:B------:R-:W3:Y:S01]  /*1b5f0*/  @!P4 LDC.64 R88, c[0x0][0x5c8] ;  /* 0x00017200ff58cb82 */ /* 0x000ee20000000a00 */
[----:B------:R-:W-:Y:S01]  /*1b600*/  @!P6 LEA.HI.X R18, R13, R3, R18, 0x7, P5 ;  /* 0x000000030d12e211 */ /* 0x000fe200028f3c12 */
[----:B------:R4:W-:Y:S01]  /*1b610*/  @!P0 STG.E.U8 desc[UR12][R6.64+0x79], R149 ;  /* 0x0000799506008986 */ /* 0x0009e2000c10110c */
[----:B------:R-:W-:Y:S01]  /*1b620*/  FMUL R150, R150, UR14 ;  /* 0x0000000e96967c20 */ /* 0x000fe20008400000 */
[----:B--2---:R-:W-:Y:S01]  /*1b630*/  @!P1 IADD3 R8, P0, P5, R9, UR8, R16 ;  /* 0x0000000809089c10 */ /* 0x004fe2000fd1e010 */
[----:B------:R-:W-:Y:S01]  /*1b640*/  VOTEU.ALL UP0, P3 ;  /* 0x00000000003f7886 */ /* 0x000fe20001800000 */
[----:B------:R-:W-:Y:S02]  /*1b650*/  FMUL R151, R151, UR14 ;  /* 0x0000000e97977c20 */ /* 0x000fe40008400000 */
[----:B------:R-:W-:Y:S01]  /*1b660*/  @!P1 IADD3.X R9, R10, UR5, R17, P0, P5 ;  /* 0x000000050a099c10 */ /* 0x000fe200087ea411 */
[----:B------:R-:W-:Y:S01]  /*1b670*/  IMAD.U32 R17, RZ, RZ, UR6 ;  /* 0x00000006ff117e24 */ /* 0x000fe2000f8e00ff */
[----:B------:R-:W-:Y:S01]  /*1b680*/  F2FP.SATFINITE.E4M3.F32.PACK_AB_MERGE_C R13, RZ, R150, RZ ;  /* 0x00000096ff0d723e */ /* 0x000fe200048070ff */
[----:B----4-:R-:W-:-:S02]  /*1b690*/  @!P3 IMAD.MOV.U32 R6, RZ, RZ, R4 ;  /* 0x000000ffff06b224 */ /* 0x010fc400078e0004 */
[----:B------:R-:W-:Y:S01]  /*1b6a0*/  @!P3 IMAD.MOV.U32 R7, RZ, RZ, R3 ;  /* 0x000000ffff07b224 */ /* 0x000fe200078e0003 */
[----:B0-----:R-:W-:Y:S01]  /*1b6b0*/  @!P6 IADD3 R10, P0, P5, R11, UR8, R20 ;  /* 0x000000080b0aec10 */ /* 0x001fe2000fd1e014 */
[----:B------:R-:W-:Y:S01]  /*1b6c0*/  @!P3 IMAD.WIDE.U32 R14, R15, 0xc0, R6 ;  /* 0x000000c00f0eb825 */ /* 0x000fe200078e0006 */
[----:B------:R-:W-:-:S03]  /*1b6d0*/  @!UP0 UIMAD UR4, UR7, 0xc0, URZ ;  /* 0x000000c0070488a4 */ /* 0x000fc6000f8e023f */
[----:B------:R-:W-:Y:S02]  /*1b6e0*/  @!P4 IMAD.MOV.U32 R6, RZ, RZ, R4 ;  /* 0x000000ffff06c224 */ /* 0x000fe400078e0004 */
[----:B------:R-:W-:Y:S01]  /*1b6f0*/  @!P4 IMAD.MOV.U32 R7, RZ, RZ, R3 ;  /* 0x000000ffff07c224 */ /* 0x000fe200078e0003 */
[----:B------:R3:W-:Y:S01]  /*1b700*/  @!P1 STG.E.U8 desc[UR12][R8.64+0x78], R13 ;  /* 0x0000780d08009986 */ /* 0x0007e2000c10110c */
[----:B------:R-:W-:Y:S01]  /*1b710*/  VOTEU.ALL UP0, P4 ;  /* 0x00000000003f7886 */ /* 0x000fe20002000000 */
[----:B------:R-:W-:Y:S01]  /*1b720*/  @!P4 IMAD.WIDE.U32 R16, R17, 0xc0, R6 ;  /* 0x000000c01110c825 */ /* 0x000fe200078e0006 */
[----:B-1----:R-:W-:Y:S02]  /*1b730*/  @!P3 IADD3 R6, P1, R14, R22, RZ ;  /* 0x000000160e06b210 */ /* 0x002fe40007f3e0ff */
[----:B------:R-:W-:Y:S02]  /*1b740*/  @!P6 IADD3.X R11, R18, UR5, R21, P0, P5 ;  /* 0x00000005120bec10 */ /* 0x000fe400087ea415 */
[----:B------:R-:W-:-:S02]  /*1b750*/  F2FP.SATFINITE.E4M3.F32.PACK_AB_MERGE_C R151, RZ, R151, RZ ;  /* 0x00000097ff97723e */ /* 0x000fc400048070ff */
[C---:B------:R-:W-:Y:S02]  /*1b760*/  ISETP.LT.OR P5, PT, R0.reuse, 0x9, !P2 ;  /* 0x000000090000780c */ /* 0x040fe400057a1670 */
[----:B------:R-:W-:Y:S01]  /*1b770*/  ISETP.LT.OR P0, PT, R0, 0xa, !P2 ;  /* 0x0000000a0000780c */ /* 0x000fe20005701670 */
[----:B------:R-:W-:Y:S01]  /*1b780*/  FMUL R24, R24, UR14 ;  /* 0x0000000e18187c20 */ /* 0x000fe20008400000 */
[----:B------:R-:W-:Y:S01]  /*1b790*/  @!P3 IADD3.X R7, R23, UR4, R15, P1, !PT ;  /* 0x000000041707bc10 */ /* 0x000fe20008ffe40f */
[----:B------:R-:W-:Y:S01]  /*1b7a0*/  @!UP0 UIMAD UR4, UR7, 0xc0, URZ ;  /* 0x000000c0070488a4 */ /* 0x000fe2000f8e023f */
[----:B------:R0:W-:Y:S01]  /*1b7b0*/  @!P6 STG.E.U8 desc[UR12][R10.64+0x79], R151 ;  /* 0x000079970a00e986 */ /* 0x0001e2000c10110c */
[----:B------:R-:W-:Y:S01]  /*1b7c0*/  FMUL R25, R25, UR14 ;  /* 0x0000000e19197c20 */ /* 0x000fe20008400000 */
[----:B---3--:R-:W-:Y:S02]  /*1b7d0*/  @!P4 IADD3 R8, P6, R16, R88, RZ ;  /* 0x000000581008c210 */ /* 0x008fe40007fde0ff */
[----:B------:R-:W-:-:S02]  /*1b7e0*/  F2FP.SATFINITE.E4M3.F32.PACK_AB_MERGE_C R15, RZ, R24, RZ ;  /* 0x00000018ff0f723e */ /* 0x000fc400048070ff */
[----:B------:R-:W-:Y:S01]  /*1b7f0*/  @!P4 IADD3.X R9, R89, UR4, R17, P6, !PT ;  /* 0x000000045909cc10 */ /* 0x000fe2000b7fe411 */
[----:B------:R-:W1:Y:S01]  /*1b800*/  @!P5 LDC.64 R18, c[0x0][0x5c8] ;  /* 0x00017200ff12db82 */ /* 0x000e620000000a00 */
[----:B------:R-:W-:Y:S01]  /*1b810*/  F2FP.SATFINITE.E4M3.F32.PACK_AB_MERGE_C R25, RZ, R25, RZ ;  /* 0x00000019ff19723e */ /* 0x000fe200048070ff */
[----:B------:R2:W-:Y:S01]  /*1b820*/  @!P3 STG.E.U8 desc[UR12][R6.64], R15 ;  /* 0x0000000f0600b986 */ /* 0x0005e2000c10110c */
[----:B------:R-:W-:-:S03]  /*1b830*/  ISETP.GE.AND P1, PT, R12, 0xc9, PT ;  /* 0x000000c90c00780c */ /* 0x000fc60003f26270 */
[----:B------:R2:W-:Y:S02]  /*1b840*/  @!P4 STG.E.U8 desc[UR12][R8.64+0x1], R25 ;  /* 0x000001190800c986 */ /* 0x0005e4000c10110c */
[----:B------:R-:W3:Y:S01]  /*1b850*/  @!P0 LDC.64 R20, c[0x0][0x5c8] ;  /* 0x00017200ff148b82 */ /* 0x000ee20000000a00 */
[----:B------:R-:W-:Y:S01]  /*1b860*/  ISETP.LT.OR P6, PT, R0, 0x1, !P1 ;  /* 0x000000010000780c */ /* 0x000fe20004fc1670 */
[----:B------:R-:W-:Y:S01]  /*1b870*/  FMUL R26, R26, UR14 ;  /* 0x0000000e1a1a7c20 */ /* 0x000fe20008400000 */
[----:B------:R-:W-:Y:S01]  /*1b880*/  BSSY B0, `(.L_x_25) ;  /* 0x0000011000007945 */ /* 0x000fe20003800000 */
[----:B------:R-:W-:Y:S01]  /*1b890*/  ISETP.LT.OR P3, PT, R0, 0x2, !P1 ;  /* 0x000000020000780c */ /* 0x000fe20004f61670 */
[----:B------:R-:W-:Y:S02]  /*1b8a0*/  FMUL R27, R27, UR14 ;  /* 0x0000000e1b1b7c20 */ /* 0x000fe40008400000 */
[----:B0-----:R-:W-:-:S07]  /*1b8b0*/  F2FP.SATFINITE.E4M3.F32.PACK_AB_MERGE_C R11, RZ, R26, RZ ;  /* 0x0000001aff0b723e */ /* 0x001fce00048070ff */
[----:B--2---:R-:W-:Y:S05]  /*1b8c0*/  @P6 BRA `(.L_x_26) ;  /* 0x0000000000306947 */ /* 0x004fea0003800000 */
[----:B------:R-:W-:Y:S01]  /*1b8d0*/  IMAD.U32 R9, RZ, RZ, UR6 ;  /* 0x00000006ff097e24 */ /* 0x000fe2000f8e00ff */
[----:B------:R-:W-:Y:S01]  /*1b8e0*/  UIMAD UR4, UR7, 0xc0, URZ ;  /* 0x000000c0070478a4 */ /* 0x000fe2000f8e023f */
[----:B------:R-:W-:Y:S01]  /*1b8f0*/  IMAD.MOV.U32 R6, RZ, RZ, R4 ;  /* 0x000000ffff067224 */ /* 0x000fe200078e0004 */
[----:B------:R-:W-:Y:S01]  /*1b900*/  ULDC.64 UR10, c[0x0][0x5c8] ;  /* 0x00017200000a7ab9 */ /* 0x000fe20000000a00 */
[----:B------:R-:W-:Y:S02]  /*1b910*/  IMAD.MOV.U32 R7, RZ, RZ, R3 ;  /* 0x000000ffff077224 */ /* 0x000fe400078e0003 */
[----:B------:R-:W-:Y:S02]  /*1b920*/  IMAD.U32 R8, RZ, RZ, UR11 ;  /* 0x0000000bff087e24 */ /* 0x000fe4000f8e00ff */
[----:B------:R-:W-:-:S04]  /*1b930*/  IMAD.WIDE.U32 R6, R9, 0xc0, R6 ;  /* 0x000000c009067825 */ /* 0x000fc800078e0006 */
[----:B------:R-:W-:Y:S02]  /*1b940*/  IMAD.U32 R9, RZ, RZ, UR10 ;  /* 0x0000000aff097e24 */ /* 0x000fe4000f8e00ff */
[----:B------:R-:W-:-:S03]  /*1b950*/  VIADD R7, R7, UR4 ;  /* 0x0000000407077c36 */ /* 0x000fc60008000000 */
[----:B------:R-:W-:-:S04]  /*1b960*/  IADD3 R6, P4, P6, R6, UR8, R9 ;  /* 0x0000000806067c10 */ /* 0x000fc8000fe9e009 */
[----:B------:R-:W-:-:S05]  /*1b970*/  IADD3.X R7, R7, UR5, R8, P4, P6 ;  /* 0x0000000507077c10 */ /* 0x000fca000a7ec408 */
[----:B------:R0:W-:Y:S04]  /*1b980*/  STG.E.U8 desc[UR12][R6.64], R11 ;  /* 0x0000000b06007986 */ /* 0x0001e8000c10110c */
.L_x_26:
[----:B------:R-:W-:Y:S05]  /*1b990*/  BSYNC B0 ;  /* 0x0000000000007941 */ /* 0x000fea0003800000 */
.L_x_25:
[----:B------:R-:W-:Y:S01]  /*1b9a0*/  BSSY B0, `(.L_x_27) ;  /* 0x000000f000007945 */ /* 0x000fe20003800000 */
[----:B------:R-:W-:-:S03]  /*1b9b0*/  F2FP.SATFINITE.E4M3.F32.PACK_AB_MERGE_C R27, RZ, R27, RZ ;  /* 0x0000001bff1b723e */ /* 0x000fc600048070ff */
[----:B------:R-:W-:Y:S05]  /*1b9c0*/  @P3 BRA `(.L_x_28) ;  /* 0x0000000000303947 */ /* 0x000fea0003800000 */
[----:B------:R-:W-:Y:S01]  /*1b9d0*/  IMAD.U32 R9, RZ, RZ, UR6 ;  /* 0x00000006ff097e24 */ /* 0x000fe2000f8e00ff */
[----:B------:R-:W-:Y:S01]  /*1b9e0*/  UIMAD UR4, UR7, 0xc0, URZ ;  /* 0x000000c0070478a4 */ /* 0x000fe2000f8e023f */
[----:B0-----:R-:W-:Y:S01]  /*1b9f0*/  IMAD.MOV.U32 R6, RZ, RZ, R4 ;  /* 0x000000ffff067224 */ /* 0x001fe200078e0004 */
        /* <DEDUP_REMOVED lines=9> */
.L_x_28:
[----:B------:R-:W-:Y:S05]  /*1ba90*/  BSYNC B0 ;  /* 0x0000000000007941 */ /* 0x000fea0003800000 */
.L_x_27:
[----:B------:R-:W-:Y:S01]  /*1baa0*/  IMAD.U32 R9, RZ, RZ, UR6 ;  /* 0x00000006ff097e24 */ /* 0x000fe2000f8e00ff */
[----:B------:R-:W-:Y:S01]  /*1bab0*/  VOTEU.ALL UP0, P5 ;  /* 0x00000000003f7886 */ /* 0x000fe20002800000 */
[----:B0-2---:R-:W-:Y:S01]  /*1bac0*/  @!P5 IMAD.MOV.U32 R6, RZ, RZ, R4 ;  /* 0x000000ffff06d224 */ /* 0x005fe200078e0004 */
[C---:B------:R-:W-:Y:S01]  /*1bad0*/  ISETP.LT.OR P4, PT, R0.reuse, 0x11, !P2 ;  /* 0x000000110000780c */ /* 0x040fe20005781670 */
[----:B------:R-:W-:Y:S01]  /*1bae0*/  @!P5 IMAD.MOV.U32 R7, RZ, RZ, R3 ;  /* 0x000000ffff07d224 */ /* 0x000fe200078e0003 */
[----:B------:R-:W-:Y:S01]  /*1baf0*/  ISETP.LT.OR P3, PT, R0, 0x12, !P2 ;  /* 0x000000120000780c */ /* 0x000fe20005761670 */
[----:B------:R-:W-:Y:S01]  /*1bb00*/  IMAD.U32 R11, RZ, RZ, UR6 ;  /* 0x00000006ff0b7e24 */ /* 0x000fe2000f8e00ff */
[----:B------:R-:W-:Y:S01]  /*1bb10*/  @!UP0 UIMAD UR4, UR7, 0xc0, URZ ;  /* 0x000000c0070488a4 */ /* 0x000fe2000f8e023f */
[----:B------:R-:W-:Y:S01]  /*1bb20*/  @!P5 IMAD.WIDE.U32 R6, R9, 0xc0, R6 ;  /* 0x000000c00906d825 */ /* 0x000fe200078e0006 */
[----:B------:R-:W-:-:S03]  /*1bb30*/  VOTEU.ALL UP0, P0 ;  /* 0x00000000003f7886 */ /* 0x000fc60000000000 */
[----:B-----5:R-:W-:Y:S01]  /*1bb40*/  FMUL R28, R28, UR14 ;  /* 0x0000000e1c1c7c20 */ /* 0x020fe20008400000 */
[----:B------:R-:W-:Y:S01]  /*1bb50*/  FMUL R29, R29, UR14 ;  /* 0x0000000e1d1d7c20 */ /* 0x000fe20008400000 */
[----:B------:R-:W-:Y:S01]  /*1bb60*/  @!P0 IMAD.MOV.U32 R8, RZ, RZ, R4 ;  /* 0x000000ffff088224 */ /* 0x000fe200078e0004 */
[----:B-1----:R-:W-:Y:S01]  /*1bb70*/  @!P5 IADD3 R6, P6, R6, R18, RZ ;  /* 0x000000120606d210 */ /* 0x002fe20007fde0ff */
[----:B------:R-:W-:Y:S02]  /*1bb80*/  @!P0 IMAD.MOV.U32 R9, RZ, RZ, R3 ;  /* 0x000000ffff098224 */ /* 0x000fe400078e0003 */
[----:B------:R-:W-:Y:S01]  /*1bb90*/  FMUL R30, R30, UR14 ;  /* 0x0000000e1e1e7c20 */ /* 0x000fe20008400000 */
[----:B------:R-:W-:Y:S01]  /*1bba0*/  F2FP.SATFINITE.E4M3.F32.PACK_AB_MERGE_C R29, RZ, R29, RZ ;  /* 0x0000001dff1d723e */ /* 0x000fe200048070ff */
[----:B------:R-:W0:Y:S01]  /*1bbb0*/  @!P4 LDC.64 R14, c[0x0][0x5c8] ;  /* 0x00017200ff0ecb82 */ /* 0x000e220000000a00 */
[----:B------:R-:W-:Y:S01]  /*1bbc0*/  @!P0 IMAD.WIDE.U32 R8, R11, 0xc0, R8 ;  /* 0x000000c00b088825 */ /* 0x000fe200078e0008 */
[----:B------:R-:W-:Y:S01]  /*1bbd0*/  @!P5 IADD3.X R7, R19, UR4, R7, P6, !PT ;  /* 0x000000041307dc10 */ /* 0x000fe2000b7fe407 */
[----:B------:R-:W-:Y:S01]  /*1bbe0*/  @!UP0 UIMAD UR4, UR7, 0xc0, URZ ;  /* 0x000000c0070488a4 */ /* 0x000fe2000f8e023f */
[----:B------:R-:W-:Y:S01]  /*1bbf0*/  F2FP.SATFINITE.E4M3.F32.PACK_AB_MERGE_C R11, RZ, R28, RZ ;  /* 0x0000001cff0b723e */ /* 0x000fe200048070ff */
[----:B------:R-:W-:Y:S01]  /*1bc00*/  BSSY B0, `(.L_x_29) ;  /* 0x0000017000007945 */ /* 0x000fe20003800000 */
[----:B---3--:R-:W-:Y:S01]  /*1bc10*/  @!P0 IADD3 R8, P6, R8, R20, RZ ;  /* 0x0000001408088210 */ /* 0x008fe20007fde0ff */
[----:B------:R-:W-:Y:S01]  /*1bc20*/  FMUL R31, R31, UR14 ;  /* 0x0000000e1f1f7c20 */ /* 0x000fe20008400000 */
[----:B------:R-:W1:Y:S01]  /*1bc30*/  @!P3 LDC.64 R16, c[0x0][0x5c8] ;  /* 0x00017200ff10bb82 */ /* 0x000e620000000a00 */
[----:B------:R2:W-:Y:S01]  /*1bc40*/  @!P5 STG.E.U8 desc[UR12][R6.64+0x8], R11 ;  /* 0x0000080b0600d986 */ /* 0x0005e2000c10110c */
[----:B------:R-:W-:-:S02]  /*1bc50*/  @!P0 IADD3.X R9, R21, UR4, R9, P6, !PT ;  /* 0x0000000415098c10 */ /* 0x000fc4000b7fe409 */
[C---:B------:R-:W-:Y:S02]  /*1bc60*/  ISETP.LT.OR P6, PT, R0.reuse, 0x9, !P1 ;  /* 0x000000090000780c */ /* 0x040fe40004fc1670 */
[----:B------:R-:W-:Y:S01]  /*1bc70*/  ISETP.LT.OR P5, PT, R0, 0xa, !P1 ;  /* 0x0000000a0000780c */ /* 0x000fe20004fa1670 */
[----:B------:R2:W-:Y:S01]  /*1bc80*/  @!P0 STG.E.U8 desc[UR12][R8.64+0x9], R29 ;  /* 0x0000091d08008986 */ /* 0x0005e2000c10110c */
[----:B------:R-:W-:-:S09]  /*1bc90*/  F2FP.SATFINITE.E4M3.F32.PACK_AB_MERGE_C R13, RZ, R30, RZ ;  /* 0x0000001eff0d723e */ /* 0x000fd200048070ff */
[----:B------:R-:W-:Y:S05]  /*1bca0*/  @P6 BRA `(.L_x_30) ;  /* 0x0000000000306947 */ /* 0x000fea0003800000 */
[----:B--2---:R-:W-:Y:S01]  /*1bcb0*/  IMAD.U32 R9, RZ, RZ, UR6 ;  /* 0x00000006ff097e24 */ /* 0x004fe2000f8e00ff */
        /* <DEDUP_REMOVED lines=11> */
.L_x_30:
[----:B------:R-:W-:Y:S05]  /*1bd70*/  BSYNC B0 ;  /* 0x0000000000007941 */ /* 0x000fea0003800000 */
.L_x_29:
[----:B------:R-:W-:Y:S01]  /*1bd80*/  BSSY B0, `(.L_x_31) ;  /* 0x000000f000007945 */ /* 0x000fe20003800000 */
[----:B------:R-:W-:-:S03]  /*1bd90*/  F2FP.SATFINITE.E4M3.F32.PACK_AB_MERGE_C R31, RZ, R31, RZ ;  /* 0x0000001fff1f723e */ /* 0x000fc600048070ff */
[----:B------:R-:W-:Y:S05]  /*1bda0*/  @P5 BRA `(.L_x_32) ;  /* 0x0000000000305947 */ /* 0x000fea0003800000 */
[----:B--2---:R-:W-:Y:S01]  /*1bdb0*/  IMAD.U32 R9, RZ, RZ, UR6 ;  /* 0x00000006ff097e24 */ /* 0x004fe2000f8e00ff */
[----:B------:R-:W-:Y:S01]  /*1bdc0*/  UIMAD UR4, UR7, 0xc0, URZ ;  /* 0x000000c0070478a4 */ /* 0x000fe2000f8e023f */
[----:B---3--:R-:W-:Y:S01]  /*1bdd0*/  IMAD.MOV.U32 R6, RZ, RZ, R4 ;  /* 0x000000ffff067224 */ /* 0x008fe200078e0004 */
        /* <DEDUP_REMOVED lines=9> */
.L_x_32:
[----:B------:R-:W-:Y:S05]  /*1be70*/  BSYNC B0 ;  /* 0x0000000000007941 */ /* 0x000fea0003800000 */
.L_x_31:
[----:B--2---:R-:W-:Y:S01]  /*1be80*/  IMAD.U32 R9, RZ, RZ, UR6 ;  /* 0x00000006ff097e24 */ /* 0x004fe2000f8e00ff */
[----:B------:R-:W-:Y:S01]  /*1be90*/  VOTEU.ALL UP0, P4 ;  /* 0x00000000003f7886 */ /* 0x000fe20002000000 */
[----:B---34-:R-:W-:Y:S01]  /*1bea0*/  @!P4 IMAD.MOV.U32 R6, RZ, RZ, R4 ;  /* 0x000000ffff06c224 */ /* 0x018fe200078e0004 */
[C---:B------:R-:W-:Y:S01]  /*1beb0*/  ISETP.LT.OR P5, PT, R0.reuse, 0x19, !P2 ;  /* 0x000000190000780c */ /* 0x040fe200057a1670 */
[----:B------:R-:W-:Y:S01]  /*1bec0*/  @!P4 IMAD.MOV.U32 R7, RZ, RZ, R3 ;  /* 0x000000ffff07c224 */ /* 0x000fe200078e0003 */
[----:B------:R-:W-:Y:S01]  /*1bed0*/  ISETP.LT.OR P0, PT, R0, 0x1a, !P2 ;  /* 0x0000001a0000780c */ /* 0x000fe20005701670 */
[----:B------:R-:W-:Y:S01]  /*1bee0*/  IMAD.U32 R11, RZ, RZ, UR6 ;  /* 0x00000006ff0b7e24 */ /* 0x000fe2000f8e00ff */
[----:B------:R-:W-:Y:S01]  /*1bef0*/  @!UP0 UIMAD UR4, UR7, 0xc0, URZ ;  /* 0x000000c0070488a4 */ /* 0x000fe2000f8e023f */
[----:B------:R-:W-:Y:S01]  /*1bf00*/  @!P4 IMAD.WIDE.U32 R6, R9, 0xc0, R6 ;  /* 0x000000c00906c825 */ /* 0x000fe200078e0006 */
[----:B------:R-:W-:-:S03]  /*1bf10*/  VOTEU.ALL UP0, P3 ;  /* 0x00000000003f7886 */ /* 0x000fc60001800000 */
[----:B------:R-:W-:Y:S01]  /*1bf20*/  FMUL R32, R32, UR14 ;  /* 0x0000000e20207c20 */ /* 0x000fe20008400000 */
[----:B------:R-:W-:Y:S01]  /*1bf30*/  FMUL R33, R33, UR14 ;  /* 0x0000000e21217c20 */ /* 0x000fe20008400000 */
[----:B------:R-:W-:Y:S01]  /*1bf40*/  @!P3 IMAD.MOV.U32 R8, RZ, RZ, R4 ;  /* 0x000000ffff08b224 */ /* 0x000fe200078e0004 */
[----:B0-----:R-:W-:Y:S01]  /*1bf50*/  @!P4 IADD3 R6, P6, R6, R14, RZ ;  /* 0x0000000e0606c210 */ /* 0x001fe20007fde0ff */
[----:B------:R-:W-:Y:S02]  /*1bf60*/  @!P3 IMAD.MOV.U32 R9, RZ, RZ, R3 ;  /* 0x000000ffff09b224 */ /* 0x000fe400078e0003 */
[----:B------:R-:W-:Y:S01]  /*1bf70*/  FMUL R34, R34, UR14 ;  /* 0x0000000e22227c20 */ /* 0x000fe20008400000 */
[----:B------:R-:W-:Y:S01]  /*1bf80*/  F2FP.SATFINITE.E4M3.F32.PACK_AB_MERGE_C R33, RZ, R33, RZ ;  /* 0x00000021ff21723e */ /* 0x000fe200048070ff */
[----:B------:R-:W-:Y:S01]  /*1bf90*/  BSSY B0, `(.L_x_33) ;  /* 0x000001c000007945 */ /* 0x000fe20003800000 */
[----:B------:R-:W-:Y:S01]  /*1bfa0*/  @!P3 IMAD.WIDE.U32 R8, R11, 0xc0, R8 ;  /* 0x000000c00b08b825 */ /* 0x000fe200078e0008 */
[----:B------:R-:W-:Y:S01]  /*1bfb0*/  @!P4 IADD3.X R7, R15, UR4, R7, P6, !PT ;  /* 0x000000040f07cc10 */ /* 0x000fe2000b7fe407 */
[----:B------:R-:W-:Y:S01]  /*1bfc0*/  @!UP0 UIMAD UR4, UR7, 0xc0, URZ ;  /* 0x000000c0070488a4 */ /* 0x000fe2000f8e023f */
[----:B------:R-:W-:Y:S01]  /*1bfd0*/  F2FP.SATFINITE.E4M3.F32.PACK_AB_MERGE_C R11, RZ, R32, RZ ;  /* 0x00000020ff0b723e */ /* 0x000fe200048070ff */
[----:B------:R-:W0:Y:S01]  /*1bfe0*/  @!P5 LDC.64 R14, c[0x0][0x5c8] ;  /* 0x00017200ff0edb82 */ /* 0x000e220000000a00 */
[----:B-1----:R-:W-:Y:S01]  /*1bff0*/  @!P3 IADD3 R8, P6, R8, R16, RZ ;  /* 0x000000100808b210 */ /* 0x002fe20007fde0ff */
[----:B------:R-:W-:Y:S01]  /*1c000*/  FMUL R35, R35, UR14 ;  /* 0x0000000e23237c20 */ /* 0x000fe20008400000 */
[----:B------:R-:W-:Y:S01]  /*1c010*/  F2FP.SATFINITE.E4M3.F32.PACK_AB_MERGE_C R13, RZ, R34, RZ ;  /* 0x00000022ff0d723e */ /* 0x000fe200048070ff */
[----:B------:R1:W-:Y:S01]  /*1c020*/  @!P4 STG.E.U8 desc[UR12][R6.64+0x10], R11 ;  /* 0x0000100b0600c986 */ /* 0x0003e2000c10110c */
[----:B------:R-:W-:-:S02]  /*1c030*/  @!P3 IADD3.X R9, R17, UR4, R9, P6, !PT ;  /* 0x000000041109bc10 */ /* 0x000fc4000b7fe409 */
[C---:B------:R-:W-:Y:S01]  /*1c040*/  ISETP.LT.OR P6, PT, R0.reuse, 0x11, !P1 ;  /* 0x000000110000780c */ /* 0x040fe20004fc1670 */
[----:B------:R-:W2:Y:S01]  /*1c050*/  @!P0 LDC.64 R18, c[0x0][0x5c8] ;  /* 0x00017200ff128b82 */ /* 0x000ea20000000a00 */
[----:B------:R-:W-:Y:S01]  /*1c060*/  ISETP.LT.OR P4, PT, R0, 0x12, !P1 ;  /* 0x000000120000780c */ /* 0x000fe20004f81670 */
[----:B------:R1:W-:Y:S10]  /*1c070*/  @!P3 STG.E.U8 desc[UR12][R8.64+0x11], R33 ;  /* 0x000011210800b986 */ /* 0x0003f4000c10110c */
[----:B------:R-:W-:Y:S05]  /*1c080*/  @P6 BRA `(.L_x_34) ;  /* 0x0000000000306947 */ /* 0x000fea0003800000 */
[----:B-1----:R-:W-:Y:S01]  /*1c090*/  IMAD.U32 R9, RZ, RZ, UR6 ;  /* 0x00000006ff097e24 */ /* 0x002fe2000f8e00ff */
        /* <DEDUP_REMOVED lines=11> */
.L_x_34:
[----:B------:R-:W-:Y:S05]  /*1c150*/  BSYNC B0 ;  /* 0x0000000000007941 */ /* 0x000fea0003800000 */
.L_x_33:
[----:B------:R-:W-:Y:S01]  /*1c160*/  BSSY B0, `(.L_x_35) ;  /* 0x000000f000007945 */ /* 0x000fe20003800000 */
[----:B------:R-:W-:-:S03]  /*1c170*/  F2FP.SATFINITE.E4M3.F32.PACK_AB_MERGE_C R35, RZ, R35, RZ ;  /* 0x00000023ff23723e */ /* 0x000fc600048070ff */
[----:B------:R-:W-:Y:S05]  /*1c180*/  @P4 BRA `(.L_x_36) ;  /* 0x0000000000304947 */ /* 0x000fea0003800000 */
[----:B-1----:R-:W-:Y:S01]  /*1c190*/  IMAD.U32 R9, RZ, RZ, UR6 ;  /* 0x00000006ff097e24 */ /* 0x002fe2000f8e00ff */
        /* <DEDUP_REMOVED lines=11> */
.L_x_36:
[----:B------:R-:W-:Y:S05]  /*1c250*/  BSYNC B0 ;  /* 0x0000000000007941 */ /* 0x000fea0003800000 */
.L_x_35:
[----:B-1----:R-:W-:Y:S01]  /*1c260*/  IMAD.U32 R9, RZ, RZ, UR6 ;  /* 0x00000006ff097e24 */ /* 0x002fe2000f8e00ff */
        /* <DEDUP_REMOVED lines=22> */
[----:B--2---:R-:W-:Y:S01]  /*1c3d0*/  @!P0 IADD3 R8, P6, R8, R18, RZ ;  /* 0x0000001208088210 */ /* 0x004fe20007fde0ff */
        /* <DEDUP_REMOVED lines=21> */
.L_x_38:
[----:B------:R-:W-:Y:S05]  /*1c530*/  BSYNC B0 ;  /* 0x0000000000007941 */ /* 0x000fea0003800000 */
.L_x_37:
        /* <DEDUP_REMOVED lines=15> */
.L_x_40:
[----:B------:R-:W-:Y:S05]  /*1c630*/  BSYNC B0 ;  /* 0x0000000000007941 */ /* 0x000fea0003800000 */
.L_x_39:
        /* <DEDUP_REMOVED lines=45> */
.L_x_42:
[----:B------:R-:W-:Y:S05]  /*1c910*/  BSYNC B0 ;  /* 0x0000000000007941 */ /* 0x000fea0003800000 */
.L_x_41:
        /* <DEDUP_REMOVED lines=15> */
.L_x_44:
[----:B------:R-:W-:Y:S05]  /*1ca10*/  BSYNC B0 ;  /* 0x0000000000007941 */ /* 0x000fea0003800000 */
.L_x_43:
        /* <DEDUP_REMOVED lines=45> */
.L_x_46:
[----:B------:R-:W-:Y:S05]  /*1ccf0*/  BSYNC B0 ;  /* 0x0000000000007941 */ /* 0x000fea0003800000 */
.L_x_45:
        /* <DEDUP_REMOVED lines=15> */
.L_x_48:
[----:B------:R-:W-:Y:S05]  /*1cdf0*/  BSYNC B0 ;  /* 0x0000000000007941 */ /* 0x000fea0003800000 */
.L_x_47:
        /* <DEDUP_REMOVED lines=45> */
.L_x_50:
[----:B------:R-:W-:Y:S05]  /*1d0d0*/  BSYNC B0 ;  /* 0x0000000000007941 */ /* 0x000fea0003800000 */
.L_x_49:
        /* <DEDUP_REMOVED lines=15> */
.L_x_52:
[----:B------:R-:W-:Y:S05]  /*1d1d0*/  BSYNC B0 ;  /* 0x0000000000007941 */ /* 0x000fea0003800000 */
.L_x_51:
        /* <DEDUP_REMOVED lines=45> */
.L_x_54:
[----:B------:R-:W-:Y:S05]  /*1d4b0*/  BSYNC B0 ;  /* 0x0000000000007941 */ /* 0x000fea0003800000 */
.L_x_53:
        /* <DEDUP_REMOVED lines=15> */
.L_x_56:
[----:B------:R-:W-:Y:S05]  /*1d5b0*/  BSYNC B0 ;  /* 0x0000000000007941 */ /* 0x000fea0003800000 */
.L_x_55:
        /* <DEDUP_REMOVED lines=45> */
.L_x_58:
[----:B------:R-:W-:Y:S05]  /*1d890*/  BSYNC B0 ;  /* 0x0000000000007941 */ /* 0x000fea0003800000 */
.L_x_57:
        /* <DEDUP_REMOVED lines=15> */
.L_x_60:
[----:B------:R-:W-:Y:S05]  /*1d990*/  BSYNC B0 ;  /* 0x0000000000007941 */ /* 0x000fea0003800000 */
.L_x_59:
        /* <DEDUP_REMOVED lines=45> */
.L_x_62:
[----:B------:R-:W-:Y:S05]  /*1dc70*/  BSYNC B0 ;  /* 0x0000000000007941 */ /* 0x000fea0003800000 */
.L_x_61:
        /* <DEDUP_REMOVED lines=15> */
.L_x_64:
[----:B------:R-:W-:Y:S05]  /*1dd70*/  BSYNC B0 ;  /* 0x0000000000007941 */ /* 0x000fea0003800000 */
.L_x_63:
        /* <DEDUP_REMOVED lines=45> */
.L_x_66:
[----:B------:R-:W-:Y:S05]  /*1e050*/  BSYNC B0 ;  /* 0x0000000000007941 */ /* 0x000fea0003800000 */
.L_x_65:
        /* <DEDUP_REMOVED lines=15> */
.L_x_68:
[----:B------:R-:W-:Y:S05]  /*1e150*/  BSYNC B0 ;  /* 0x0000000000007941 */ /* 0x000fea0003800000 */
.L_x_67:
        /* <DEDUP_REMOVED lines=45> */
.L_x_70:
[----:B------:R-:W-:Y:S05]  /*1e430*/  BSYNC B0 ;  /* 0x0000000000007941 */ /* 0x000fea0003800000 */
.L_x_69:
        /* <DEDUP_REMOVED lines=15> */
.L_x_72:
[----:B------:R-:W-:Y:S05]  /*1e530*/  BSYNC B0 ;  /* 0x0000000000007941 */ /* 0x000fea0003800000 */
.L_x_71:
        /* <DEDUP_REMOVED lines=45> */
.L_x_74:
[----:B------:R-:W-:Y:S05]  /*1e810*/  BSYNC B0 ;  /* 0x0000000000007941 */ /* 0x000fea0003800000 */
.L_x_73:
        /* <DEDUP_REMOVED lines=15> */
.L_x_76:
[----:B------:R-:W-:Y:S05]  /*1e910*/  BSYNC B0 ;  /* 0x0000000000007941 */ /* 0x000fea0003800000 */
.L_x_75:
        /* <DEDUP_REMOVED lines=45> */
.L_x_78:
[----:B------:R-:W-:Y:S05]  /*1ebf0*/  BSYNC B0 ;  /* 0x0000000000007941 */ /* 0x000fea0003800000 */
.L_x_77:
        /* <DEDUP_REMOVED lines=15> */
.L_x_80:
[----:B------:R-:W-:Y:S05]  /*1ecf0*/  BSYNC B0 ;  /* 0x0000000000007941 */ /* 0x000fea0003800000 */
.L_x_79:
        /* <DEDUP_REMOVED lines=14> */
[----:B------:R-:W-:Y:S01]  /*1ede0*/  @!P3 IMAD.MOV.U32 R9, RZ, RZ, R3 ;  /* 0x000000ffff09b224 */ /* 0x000fe200078e0003 */
[----:B------:R-:W-:Y:S01]  /*1edf0*/  F2FP.SATFINITE.E4M3.F32.PACK_AB_MERGE_C R13, RZ, R80, RZ ;  /* 0x00000050ff0d723e */ /* 0x000fe200048070ff */
[----:B------:R-:W-:Y:S01]  /*1ee00*/  FMUL R82, R82, UR14 ;  /* 0x0000000e52527c20 */ /* 0x000fe20008400000 */
[----:B------:R-:W-:Y:S01]  /*1ee10*/  @!P4 IADD3.X R7, R15, UR4, R7, P5, !PT ;  /* 0x000000040f07cc10 */ /* 0x000fe2000affe407 */
[----:B------:R-:W-:Y:S01]  /*1ee20*/  @!P3 IMAD.WIDE.U32 R8, R11, 0xc0, R8 ;  /* 0x000000c00b08b825 */ /* 0x000fe200078e0008 */
[----:B------:R-:W-:Y:S01]  /*1ee30*/  @!UP0 UIMAD UR4, UR7, 0xc0, URZ ;  /* 0x000000c0070488a4 */ /* 0x000fe2000f8e023f */
[----:B------:R-:W-:Y:S01]  /*1ee40*/  F2FP.SATFINITE.E4M3.F32.PACK_AB_MERGE_C R81, RZ, R81, RZ ;  /* 0x00000051ff51723e */ /* 0x000fe200048070ff */
[----:B------:R-:W0:Y:S01]  /*1ee50*/  @!P0 LDC.64 R14, c[0x0][0x5c8] ;  /* 0x00017200ff0e8b82 */ /* 0x000e220000000a00 */
[----:B------:R1:W-:Y:S01]  /*1ee60*/  @!P4 STG.E.U8 desc[UR12][R6.64+0x70], R13 ;  /* 0x0000700d0600c986 */ /* 0x0003e2000c10110c */
[----:B--2---:R-:W-:Y:S01]  /*1ee70*/  @!P3 IADD3 R8, P5, R8, R16, RZ ;  /* 0x000000100808b210 */ /* 0x004fe20007fbe0ff */
[----:B------:R-:W-:Y:S01]  /*1ee80*/  BSSY B0, `(.L_x_81) ;  /* 0x0000018000007945 */ /* 0x000fe20003800000 */
[----:B------:R-:W-:Y:S01]  /*1ee90*/  ISETP.LT.OR P4, PT, R0, 0x72, !P1 ;  /* 0x000000720000780c */ /* 0x000fe20004f81670 */
[----:B------:R-:W-:Y:S01]  /*1eea0*/  FMUL R83, R83, UR14 ;  /* 0x0000000e53537c20 */ /* 0x000fe20008400000 */
[----:B------:R-:W-:-:S02]  /*1eeb0*/  @!P3 IADD3.X R9, R17, UR4, R9, P5, !PT ;  /* 0x000000041109bc10 */ /* 0x000fc4000affe409 */
[----:B------:R-:W2:Y:S01]  /*1eec0*/  @!P2 LDC.64 R18, c[0x0][0x5c8] ;  /* 0x00017200ff12ab82 */ /* 0x000ea20000000a00 */
[----:B------:R-:W-:Y:S02]  /*1eed0*/  ISETP.LT.OR P5, PT, R0, 0x71, !P1 ;  /* 0x000000710000780c */ /* 0x000fe40004fa1670 */
[----:B------:R3:W-:Y:S01]  /*1eee0*/  @!P3 STG.E.U8 desc[UR12][R8.64+0x71], R81 ;  /* 0x000071510800b986 */ /* 0x0007e2000c10110c */
[----:B-1----:R-:W-:Y:S01]  /*1eef0*/  @!P0 IMAD.MOV.U32 R6, RZ, RZ, R4 ;  /* 0x000000ffff068224 */ /* 0x002fe200078e0004 */
[----:B------:R-:W-:Y:S01]  /*1ef00*/  F2FP.SATFINITE.E4M3.F32.PACK_AB_MERGE_C R13, RZ, R82, RZ ;  /* 0x00000052ff0d723e */ /* 0x000fe200048070ff */
[----:B------:R-:W-:Y:S02]  /*1ef10*/  @!P0 IMAD.MOV.U32 R7, RZ, RZ, R3 ;  /* 0x000000ffff078224 */ /* 0x000fe400078e0003 */
[----:B------:R-:W-:-:S06]  /*1ef20*/  @!P0 IMAD.WIDE.U32 R10, R11, 0xc0, R6 ;  /* 0x000000c00b0a8825 */ /* 0x000fcc00078e0006 */
[----:B------:R-:W-:Y:S05]  /*1ef30*/  @P5 BRA `(.L_x_82) ;  /* 0x0000000000305947 */ /* 0x000fea0003800000 */
[----:B---3--:R-:W-:Y:S01]  /*1ef40*/  IMAD.U32 R9, RZ, RZ, UR6 ;  /* 0x00000006ff097e24 */ /* 0x008fe2000f8e00ff */
        /* <DEDUP_REMOVED lines=11> */
.L_x_82:
[----:B------:R-:W-:Y:S05]  /*1f000*/  BSYNC B0 ;  /* 0x0000000000007941 */ /* 0x000fea0003800000 */
.L_x_81:
[----:B------:R-:W-:Y:S01]  /*1f010*/  BSSY B0, `(.L_x_83) ;  /* 0x0000010000007945 */ /* 0x000fe20003800000 */
[----:B-1----:R-:W-:Y:S01]  /*1f020*/  IMAD.U32 R13, RZ, RZ, UR6 ;  /* 0x00000006ff0d7e24 */ /* 0x002fe2000f8e00ff */
[----:B------:R-:W-:Y:S02]  /*1f030*/  F2FP.SATFINITE.E4M3.F32.PACK_AB_MERGE_C R83, RZ, R83, RZ ;  /* 0x00000053ff53723e */ /* 0x000fe400048070ff */
        /* <DEDUP_REMOVED lines=13> */
.L_x_84:
[----:B------:R-:W-:Y:S05]  /*1f110*/  BSYNC B0 ;  /* 0x0000000000007941 */ /* 0x000fea0003800000 */
.L_x_83:
[----:B------:R-:W-:Y:S01]  /*1f120*/  VOTEU.ALL UP0, P0 ;  /* 0x00000000003f7886 */ /* 0x000fe20000000000 */
[----:B-1----:R-:W-:Y:S01]  /*1f130*/  @!P2 IMAD.MOV.U32 R6, RZ, RZ, R4 ;  /* 0x000000ffff06a224 */ /* 0x002fe200078e0004 */
[----:B------:R-:W-:Y:S01]  /*1f140*/  VOTEU.ALL UP1, P2 ;  /* 0x00000000003f7886 */ /* 0x000fe20001020000 */
[----:B------:R-:W-:Y:S02]  /*1f150*/  @!P2 IMAD.MOV.U32 R7, RZ, RZ, R3 ;  /* 0x000000ffff07a224 */ /* 0x000fe400078e0003 */
[----:B------:R-:W-:Y:S01]  /*1f160*/  FMUL R84, R84, UR14 ;  /* 0x0000000e54547c20 */ /* 0x000fe20008400000 */
[----:B------:R-:W-:Y:S01]  /*1f170*/  @!UP0 UIMAD UR4, UR7, 0xc0, URZ ;  /* 0x000000c0070488a4 */ /* 0x000fe2000f8e023f */
[----:B------:R-:W-:Y:S01]  /*1f180*/  FMUL R85, R85, UR14 ;  /* 0x0000000e55557c20 */ /* 0x000fe20008400000 */
[----:B---3--:R-:W-:Y:S01]  /*1f190*/  @!P2 IMAD.WIDE.U32 R8, R13, 0xc0, R6 ;  /* 0x000000c00d08a825 */ /* 0x008fe200078e0006 */
[----:B------:R-:W-:Y:S01]  /*1f1a0*/  @!UP1 UIMAD UR9, UR7, 0xc0, URZ ;  /* 0x000000c0070998a4 */ /* 0x000fe2000f8e023f */
[----:B0-----:R-:W-:-:S02]  /*1f1b0*/  @!P0 IADD3 R6, P3, R10, R14, RZ ;  /* 0x0000000e0a068210 */ /* 0x001fc40007f7e0ff */
[----:B------:R-:W-:Y:S01]  /*1f1c0*/  FMUL R86, R86, UR14 ;  /* 0x0000000e56567c20 */ /* 0x000fe20008400000 */
[----:B------:R-:W-:Y:S01]  /*1f1d0*/  F2FP.SATFINITE.E4M3.F32.PACK_AB_MERGE_C R85, RZ, R85, RZ ;  /* 0x00000055ff55723e */ /* 0x000fe200048070ff */
[----:B------:R-:W-:Y:S01]  /*1f1e0*/  BSSY B0, `(.L_x_85) ;  /* 0x0000018000007945 */ /* 0x000fe20003800000 */
[----:B--2---:R-:W-:Y:S01]  /*1f1f0*/  @!P2 IADD3 R8, P4, R8, R18, RZ ;  /* 0x000000120808a210 */ /* 0x004fe20007f9e0ff */
[----:B------:R-:W-:Y:S01]  /*1f200*/  FMUL R87, R87, UR14 ;  /* 0x0000000e57577c20 */ /* 0x000fe20008400000 */
[----:B------:R-:W-:Y:S02]  /*1f210*/  @!P0 IADD3.X R7, R15, UR4, R11, P3, !PT ;  /* 0x000000040f078c10 */ /* 0x000fe40009ffe40b */
[----:B------:R-:W-:Y:S02]  /*1f220*/  F2FP.SATFINITE.E4M3.F32.PACK_AB_MERGE_C R11, RZ, R84, RZ ;  /* 0x00000054ff0b723e */ /* 0x000fe400048070ff */
[----:B------:R-:W-:Y:S02]  /*1f230*/  @!P2 IADD3.X R9, R19, UR9, R9, P4, !PT ;  /* 0x000000091309ac10 */ /* 0x000fe4000a7fe409 */
[C---:B------:R-:W-:Y:S01]  /*1f240*/  ISETP.LT.OR P5, PT, R0.reuse, 0x79, !P1 ;  /* 0x000000790000780c */ /* 0x040fe20004fa1670 */
[----:B------:R0:W-:Y:S01]  /*1f250*/  @!P0 STG.E.U8 desc[UR12][R6.64+0x78], R11 ;  /* 0x0000780b06008986 */ /* 0x0001e2000c10110c */
[----:B------:R-:W-:-:S02]  /*1f260*/  ISETP.LT.OR P1, PT, R0, 0x7a, !P1 ;  /* 0x0000007a0000780c */ /* 0x000fc40004f21670 */
[----:B------:R-:W-:Y:S01]  /*1f270*/  F2FP.SATFINITE.E4M3.F32.PACK_AB_MERGE_C R13, RZ, R86, RZ ;  /* 0x00000056ff0d723e */ /* 0x000fe200048070ff */
[----:B------:R0:W-:Y:S08]  /*1f280*/  @!P2 STG.E.U8 desc[UR12][R8.64+0x79], R85 ;  /* 0x000079550800a986 */ /* 0x0001f0000c10110c */
[----:B------:R-:W-:Y:S05]  /*1f290*/  @P5 BRA `(.L_x_86) ;  /* 0x0000000000305947 */ /* 0x000fea0003800000 */
[----:B0-----:R-:W-:Y:S01]  /*1f2a0*/  IMAD.U32 R9, RZ, RZ, UR6 ;  /* 0x00000006ff097e24 */ /* 0x001fe2000f8e00ff */
        /* <DEDUP_REMOVED lines=11> */
.L_x_86:
[----:B------:R-:W-:Y:S05]  /*1f360*/  BSYNC B0 ;  /* 0x0000000000007941 */ /* 0x000fea0003800000 */
.L_x_85:
[----:B------:R-:W-:Y:S05]  /*1f370*/  @P1 EXIT ;  /* 0x000000000000194d */ /* 0x000fea0003800000 */
[----:B------:R-:W-:Y:S01]  /*1f380*/  IMAD.U32 R5, RZ, RZ, UR6 ;  /* 0x00000006ff057e24 */ /* 0x000fe2000f8e00ff */
[----:B------:R-:W-:Y:S01]  /*1f390*/  UIMAD UR4, UR7, 0xc0, URZ ;  /* 0x000000c0070478a4 */ /* 0x000fe2000f8e023f */
[----:B------:R-:W-:Y:S01]  /*1f3a0*/  IMAD.MOV.U32 R2, RZ, RZ, R4 ;  /* 0x000000ffff027224 */ /* 0x000fe200078e0004 */
[----:B------:R-:W-:Y:S01]  /*1f3b0*/  ULDC.64 UR10, c[0x0][0x5c8] ;  /* 0x00017200000a7ab9 */ /* 0x000fe20000000a00 */
[----:B------:R-:W-:Y:S01]  /*1f3c0*/  F2FP.SATFINITE.E4M3.F32.PACK_AB_MERGE_C R87, RZ, R87, RZ ;  /* 0x00000057ff57723e */ /* 0x000fe200048070ff */
[----:B------:R-:W-:Y:S02]  /*1f3d0*/  IMAD.U32 R0, RZ, RZ, UR11 ;  /* 0x0000000bff007e24 */ /* 0x000fe4000f8e00ff */
[----:B------:R-:W-:-:S04]  /*1f3e0*/  IMAD.WIDE.U32 R2, R5, 0xc0, R2 ;  /* 0x000000c005027825 */ /* 0x000fc800078e0002 */
[----:B------:R-:W-:Y:S02]  /*1f3f0*/  IMAD.U32 R5, RZ, RZ, UR10 ;  /* 0x0000000aff057e24 */ /* 0x000fe4000f8e00ff */
[----:B------:R-:W-:-:S03]  /*1f400*/  VIADD R3, R3, UR4 ;  /* 0x0000000403037c36 */ /* 0x000fc60008000000 */
[----:B------:R-:W-:-:S04]  /*1f410*/  IADD3 R2, P0, P1, R2, UR8, R5 ;  /* 0x0000000802027c10 */ /* 0x000fc8000f91e005 */
[----:B------:R-:W-:-:S05]  /*1f420*/  IADD3.X R3, R3, UR5, R0, P0, P1 ;  /* 0x0000000503037c10 */ /* 0x000fca00087e2400 */
[----:B------:R-:W-:Y:S01]  /*1f430*/  STG.E.U8 desc[UR12][R2.64+0x79], R87 ;  /* 0x0000795702007986 */ /* 0x000fe2000c10110c */
[----:B------:R-:W-:Y:S05]  /*1f440*/  EXIT ;  /* 0x000000000000794d */ /* 0x000fea0003800000 */
.L_x_10:
[----:B------:R-:W-:-:S13]  /*1f450*/  ISETP.NE.AND P0, PT, RZ, UR7, PT ;  /* 0x00000007ff007c0c */ /* 0x000fda000bf05270 */
[----:B------:R-:W-:Y:S05]  /*1f460*/  @P0 EXIT ;  /* 0x000000000000094d */ /* 0x000fea0003800000 */
[----:B------:R-:W-:-:S13]  /*1f470*/  ELECT P0, URZ, PT ;  /* 0x00000000003f782f */ /* 0x000fda0003800000 */
[----:B------:R-:W-:Y:S05]  /*1f480*/  @!P0 BRA `(.L_x_87) ;  /* 0x0000000400cc8947 */ /* 0x000fea0003800000 */
[----:B------:R-:W-:Y:S01]  /*1f490*/  UISETP.GE.AND UP0, UPT, UR5, 0x1, UPT ;  /* 0x000000010500788c */ /* 0x000fe2000bf06270 */
[----:B------:R-:W-:-:S04]  /*1f4a0*/  SHF.R.S32.HI R3, RZ, 0x1f, R4 ;  /* 0x0000001fff037819 */ /* 0x000fc80000011404 */
[----:B------:R-:W-:Y:S02]  /*1f4b0*/  LEA.HI R3, R3, R4, RZ, 0x7 ;  /* 0x0000000403037211 */ /* 0x000fe400078f38ff */
[----:B------:R-:W-:-:S13]  /*1f4c0*/  PLOP3.LUT P0, PT, PT, PT, UP0, 0x80, 0x0 ;  /* 0x000000000000781c */ /* 0x000fda0003f0f008 */
[----:B------:R-:W-:Y:S05]  /*1f4d0*/  @!P0 BRA `(.L_x_87) ;  /* 0x0000000400b88947 */ /* 0x000fea0003800000 */
[----:B------:R-:W0:Y:S01]  /*1f4e0*/  S2R R0, SR_CTAID.X ;  /* 0x0000000000007919 */ /* 0x000e220000002500 */
[----:B------:R-:W-:Y:S01]  /*1f4f0*/  LOP3.LUT R3, R3, 0xffffff80, RZ, 0xc0, !PT ;  /* 0xffffff8003037812 */ /* 0x000fe200078ec0ff */
[----:B------:R-:W-:Y:S01]  /*1f500*/  UIMAD UR7, UR26, UR27, URZ ;  /* 0x0000001b1a0772a4 */ /* 0x000fe2000f8e023f */
[C---:B------:R-:W-:Y:S01]  /*1f510*/  LOP3.LUT P0, RZ, R4.reuse, 0x1f, RZ, 0xc0, !PT ;  /* 0x0000001f04ff7812 */ /* 0x040fe2000780c0ff */
[----:B------:R-:W1:Y:S01]  /*1f520*/  S2R R8, SR_CTAID.Y ;  /* 0x0000000000087919 */ /* 0x000e620000002600 */
[----:B------:R-:W-:Y:S01]  /*1f530*/  ULDC UR8, c[0x0][0x384] ;  /* 0x0000e10000087ab9 */ /* 0x000fe20000000800 */
[----:B------:R-:W-:Y:S01]  /*1f540*/  IMAD.IADD R3, R4, 0x1, -R3 ;  /* 0x0000000104037824 */ /* 0x000fe200078e0a03 */
[----:B------:R-:W-:Y:S01]  /*1f550*/  UIMAD UR7, UR4, UR7, 0x1 ;  /* 0x00000001040774a4 */ /* 0x000fe2000f8e0207 */
[----:B------:R-:W-:Y:S01]  /*1f560*/  IMAD.U32 R9, RZ, RZ, UR6 ;  /* 0x00000006ff097e24 */ /* 0x000fe2000f8e00ff */
[----:B------:R-:W-:Y:S01]  /*1f570*/  ULDC UR9, c[0x0][0x388] ;  /* 0x0000e20000097ab9 */ /* 0x000fe20000000800 */
[----:B------:R-:W-:Y:S01]  /*1f580*/  IMAD.MOV.U32 R4, RZ, RZ, 0x1 ;  /* 0x00000001ff047424 */ /* 0x000fe200078e00ff */
[----:B------:R-:W-:-:S02]  /*1f590*/  ISETP.NE.AND P1, PT, R3, RZ, PT ;  /* 0x000000ff0300720c */ /* 0x000fc40003f25270 */
[----:B------:R-:W-:Y:S02]  /*1f5a0*/  CS2R R6, SRZ ;  /* 0x0000000000067805 */ /* 0x000fe4000001ff00 */
[----:B------:R-:W-:Y:S01]  /*1f5b0*/  ISETP.NE.OR P0, PT, R3, RZ, !P0 ;  /* 0x000000ff0300720c */ /* 0x000fe20004705670 */
[----:B------:R-:W-:Y:S02]  /*1f5c0*/  IMAD.MOV.U32 R3, RZ, RZ, RZ ;  /* 0x000000ffff037224 */ /* 0x000fe400078e00ff */
[----:B------:R-:W-:Y:S02]  /*1f5d0*/  IMAD.MOV.U32 R5, RZ, RZ, RZ ;  /* 0x000000ffff057224 */ /* 0x000fe400078e00ff */
[----:B------:R-:W-:Y:S02]  /*1f5e0*/  IMAD.U32 R19, RZ, RZ, UR7 ;  /* 0x00000007ff137e24 */ /* 0x000fe4000f8e00ff */
[----:B0-----:R-:W-:Y:S01]  /*1f5f0*/  IMAD.SHL.U32 R11, R0, 0x100, RZ ;  /* 0x00000100000b7824 */ /* 0x001fe200078e00ff */
[----:B------:R-:W-:-:S03]  /*1f600*/  LOP3.LUT R0, R9, 0x2, RZ, 0xfc, !PT ;  /* 0x0000000209007812 */ /* 0x000fc600078efcff */
[----:B------:R-:W-:-:S04]  /*1f610*/  IMAD.HI.U32 R2, R11, UR8, RZ ;  /* 0x000000080b027c27 */ /* 0x000fc8000f8e00ff */
[----:B-1----:R-:W-:Y:S01]  /*1f620*/  IMAD.SHL.U32 R16, R8, 0x80, RZ ;  /* 0x0000008008107824 */ /* 0x002fe200078e00ff */
[----:B------:R-:W-:-:S07]  /*1f630*/  SHF.R.U32.HI R2, RZ, UR9, R2 ;  /* 0x00000009ff027c19 */ /* 0x000fce0008011602 */
.L_x_91:
[----:B------:R-:W0:Y:S01]  /*1f640*/  S2R R9, SR_CgaCtaId ;  /* 0x0000000000097919 */ /* 0x000e220000008800 */
[----:B------:R-:W-:-:S04]  /*1f650*/  MOV R8, 0x400 ;  /* 0x0000040000087802 */ /* 0x000fc80000000f00 */
[----:B0-----:R-:W-:Y:S02]  /*1f660*/  LEA R18, R9, R8, 0x18 ;  /* 0x0000000809127211 */ /* 0x001fe400078ec0ff */
[----:B------:R-:W-:-:S03]  /*1f670*/  SHF.L.U32 R8, R4, 0x1f, RZ ;  /* 0x0000001f04087819 */ /* 0x000fc600000006ff */
[----:B------:R-:W-:-:S07]  /*1f680*/  IMAD R9, R3, 0x8, R18 ;  /* 0x0000000803097824 */ /* 0x000fce00078e0212 */
.L_x_88:
[----:B0-----:R0:W1:Y:S02]  /*1f690*/  SYNCS.PHASECHK.TRANS64.TRYWAIT P2, [R9+URZ+0x36090], R8 ;  /* 0x03609008090075a7 */ /* 0x001064000804017f */
[----:B-1----:R-:W-:Y:S05]  /*1f6a0*/  @!P2 NANOSLEEP.SYNCS 0x989680 ;  /* 0x009896800000a95d */ /* 0x002fea0003900000 */
[----:B------:R-:W1:Y:S02]  /*1f6b0*/  @!P2 SYNCS.PHASECHK.TRANS64 P2, [R9+URZ+0x36090], R8 ;  /* 0x036090080900a5a7 */ /* 0x000e64000804007f */
[----:B-1----:R-:W-:Y:S05]  /*1f6c0*/  @!P2 BRA `(.L_x_88) ;  /* 0xfffffffc00f0a947 */ /* 0x002fea000383ffff */
[----:B0-----:R-:W0:Y:S02]  /*1f6d0*/  @!P1 LDC R8, c[0x0][0x500] ;  /* 0x00014000ff089b82 */ /* 0x001e240000000800 */
[----:B0-----:R0:W-:Y:S02]  /*1f6e0*/  @!P1 SYNCS.ARRIVE.TRANS64 RZ, [R9+URZ+0x36000], R8 ;  /* 0x0360000809ff99a7 */ /* 0x0011e4000800003f */
[----:B0-----:R-:W-:-:S04]  /*1f6f0*/  PRMT R8, R0, 0x9910, RZ ;  /* 0x0000991000087816 */ /* 0x001fc800000000ff */
[----:B------:R-:W-:-:S13]  /*1f700*/  ISETP.NE.AND P2, PT, R8, 0x2, PT ;  /* 0x000000020800780c */ /* 0x000fda0003f45270 */
[----:B------:R-:W-:Y:S05]  /*1f710*/  @P2 BRA `(.L_x_89) ;  /* 0x0000000000042947 */ /* 0x000fea0003800000 */
[----:B------:R-:W-:Y:S01]  /*1f720*/  BPT.TRAP 0x1 ;  /* 0x000000040000795c */ /* 0x000fe20000300000 */
.L_x_89:
[----:B------:R-:W-:Y:S05]  /*1f730*/  @P0 BRA `(.L_x_90) ;  /* 0x0000000000040947 */ /* 0x000fea0003800000 */
[----:B------:R-:W-:Y:S01]  /*1f740*/  BPT.TRAP 0x1 ;  /* 0x000000040000795c */ /* 0x000fe20000300000 */
.L_x_90:
[----:B------:R-:W0:Y:S01]  /*1f750*/  LDC R10, c[0x0][0x380] ;  /* 0x0000e000ff0a7b82 */ /* 0x000e220000000800 */
[----:B------:R-:W-:Y:S01]  /*1f760*/  R2UR UR7, R2 ;  /* 0x00000000020772ca */ /* 0x000fe200000e0000 */
[----:B------:R-:W-:Y:S01]  /*1f770*/  ULDC UR20, c[0x0][0x38c] ;  /* 0x0000e30000147ab9 */ /* 0x000fe20000000800 */
[----:B------:R-:W-:Y:S01]  /*1f780*/  R2UR UR17, R9 ;  /* 0x00000000091172ca */ /* 0x000fe200000e0000 */
[----:B------:R-:W-:Y:S01]  /*1f790*/  UISETP.NE.AND UP0, UPT, UR20, 0x1, UPT ;  /* 0x000000011400788c */ /* 0x000fe2000bf05270 */
[C---:B------:R-:W-:Y:S01]  /*1f7a0*/  VIADD R9, R7.reuse, 0x1 ;  /* 0x0000000107097836 */ /* 0x040fe20000000000 */
[----:B------:R-:W-:Y:S01]  /*1f7b0*/  R2UR UR18, R7 ;  /* 0x00000000071272ca */ /* 0x000fe200000e0000 */
[----:B------:R-:W-:Y:S01]  /*1f7c0*/  VIADD R19, R19, 0xffffffff ;  /* 0xffffffff13137836 */ /* 0x000fe20000000000 */
[----:B------:R-:W1:Y:S01]  /*1f7d0*/  LDC.64 R12, c[0x0][0x3b8] ;  /* 0x0000ee00ff0c7b82 */ /* 0x000e620000000a00 */
[----:B------:R-:W-:Y:S01]  /*1f7e0*/  R2UR UR15, R18 ;  /* 0x00000000120f72ca */ /* 0x000fe200000e0000 */
[----:B------:R-:W-:Y:S01]  /*1f7f0*/  ULDC.64 UR30, c[0x0][0x198] ;  /* 0x00006600001e7ab9 */ /* 0x000fe20000000a00 */
[----:B------:R-:W-:Y:S01]  /*1f800*/  R2UR UR16, R3 ;  /* 0x00000000031072ca */ /* 0x000fe200000e0000 */
[----:B------:R-:W-:Y:S01]  /*1f810*/  UIADD3 UR14, UP1, UR30, 0xf0, URZ ;  /* 0x000000f01e0e7890 */ /* 0x000fe2000ff3e03f */
[----:B------:R-:W-:Y:S01]  /*1f820*/  ISETP.GT.AND P5, PT, R19, 0x1, PT ;  /* 0x000000011300780c */ /* 0x000fe20003fa4270 */
[----:B------:R-:W-:-:S02]  /*1f830*/  UIADD3 UR30, UP2, UR30, 0x1f0, URZ ;  /* 0x000001f01e1e7890 */ /* 0x000fc4000ff5e03f */
[----:B------:R-:W1:Y:S01]  /*1f840*/  LDC.64 R14, c[0x0][0x3d8] ;  /* 0x0000f600ff0e7b82 */ /* 0x000e620000000a00 */
[----:B------:R-:W-:Y:S01]  /*1f850*/  @UP0 ULDC.64 UR12, c[0x0][0x390] ;  /* 0x0000e400000c0ab9 */ /* 0x000fe20000000a00 */
[----:B------:R-:W-:Y:S01]  /*1f860*/  ULDC.64 UR8, c[0x0][0x3b0] ;  /* 0x0000ec0000087ab9 */ /* 0x000fe20000000a00 */
[----:B------:R-:W-:Y:S01]  /*1f870*/  ULDC.64 UR22, c[0x0][0x3d0] ;  /* 0x0000f40000167ab9 */ /* 0x000fe20000000a00 */
[----:B------:R-:W-:Y:S02]  /*1f880*/  USHF.L.U32 UR18, UR18, 0x5, URZ ;  /* 0x0000000512127899 */ /* 0x000fe4000800063f */
[----:B------:R-:W-:Y:S01]  /*1f890*/  UIADD3 UR17, UR17, 0x36000, URZ ;  /* 0x0003600011117890 */ /* 0x000fe2000fffe03f */
[----:B0-----:R-:W-:Y:S01]  /*1f8a0*/  ISETP.NE.AND P2, PT, R10, 0x1, PT ;  /* 0x000000010a00780c */ /* 0x001fe20003f45270 */
[----:B------:R-:W0:Y:S01]  /*1f8b0*/  LDC R17, c[0x0][0x3c8] ;  /* 0x0000f200ff117b82 */ /* 0x000e220000000800 */
[----:B------:R-:W-:Y:S02]  /*1f8c0*/  ULEA UR16, UR16, UR15, 0xd ;  /* 0x0000000f10107291 */ /* 0x000fe4000f8e683f */
[----:B------:R-:W-:-:S02]  /*1f8d0*/  UIADD3.X UR15, URZ, UR31, URZ, UP1, !UPT ;  /* 0x0000001f3f0f7290 */ /* 0x000fc40008ffe43f */
[----:B------:R-:W-:Y:S01]  /*1f8e0*/  UIADD3.X UR31, URZ, UR31, URZ, UP2, !UPT ;  /* 0x0000001f3f1f7290 */ /* 0x000fe200097fe43f */
[----:B------:R-:W-:Y:S01]  /*1f8f0*/  UMOV UR28, 0x0 ;  /* 0x00000000001c7882 */ /* 0x000fe20000000000 */
[----:B------:R-:W-:-:S05]  /*1f900*/  UMOV UR29, 0x10000000 ;  /* 0x10000000001d7882 */ /* 0x000fca0000000000 */
[----:B------:R-:W-:Y:S01]  /*1f910*/  @P2 IMAD.U32 R8, RZ, RZ, UR7 ;  /* 0x00000007ff082e24 */ /* 0x000fe2000f8e00ff */
[----:B------:R-:W-:Y:S01]  /*1f920*/  R2UR UR7, R11 ;  /* 0x000000000b0772ca */ /* 0x000fe200000e0000 */
[----:B-1----:R-:W-:-:S03]  /*1f930*/  IMAD R7, R6, R13, R15 ;  /* 0x0000000d06077224 */ /* 0x002fc600078e020f */
[----:B------:R-:W-:Y:S01]  /*1f940*/  @P2 R2UR UR7, R8 ;  /* 0x00000000080722ca */ /* 0x000fe200000e0000 */
[----:B------:R-:W-:Y:S01]  /*1f950*/  IMAD R8, R3, 0x1000, R18 ;  /* 0x0000100003087824 */ /* 0x000fe200078e0212 */
[----:B------:R-:W-:Y:S01]  /*1f960*/  ISETP.NE.AND P2, PT, R9, UR4, PT ;  /* 0x0000000409007c0c */ /* 0x000fe2000bf45270 */
[----:B------:R-:W-:-:S03]  /*1f970*/  VIADD R3, R3, 0x1 ;  /* 0x0000000103037836 */ /* 0x000fc60000000000 */
[----:B------:R-:W-:Y:S01]  /*1f980*/  R2UR UR24, R8 ;  /* 0x00000000081872ca */ /* 0x000fe200000e0000 */
[----:B------:R-:W-:Y:S01]  /*1f990*/  IMAD R8, R5, R12, R14 ;  /* 0x0000000c05087224 */ /* 0x000fe200078e020e */
[----:B------:R-:W-:-:S04]  /*1f9a0*/  ISETP.NE.AND P4, PT, R3, 0x12, PT ;  /* 0x000000120300780c */ /* 0x000fc80003f85270 */
[----:B------:R-:W-:Y:S01]  /*1f9b0*/  PRMT R7, R8, 0x40, R7 ;  /* 0x0000004008077816 */ /* 0x000fe20000000007 */
[----:B------:R-:W-:Y:S01]  /*1f9c0*/  UIADD3 UR10, -UR7, URZ, URZ ;  /* 0x0000003f070a7290 */ /* 0x000fe2000fffe13f */
[----:B------:R-:W-:Y:S01]  /*1f9d0*/  VIADD R8, R5, 0x1 ;  /* 0x0000000105087836 */ /* 0x000fe20000000000 */
[----:B------:R-:W-:Y:S01]  /*1f9e0*/  UMOV UR21, UR7 ;  /* 0x0000000700157c82 */ /* 0x000fe20008000000 */
[----:B------:R-:W-:Y:S01]  /*1f9f0*/  R2UR UR25, R7 ;  /* 0x00000000071972ca */ /* 0x000fe200000e0000 */
[----:B------:R-:W-:Y:S01]  /*1fa00*/  @P2 IMAD.MOV R8, RZ, RZ, R5 ;  /* 0x000000ffff082224 */ /* 0x000fe200078e0205 */
[----:B------:R-:W-:Y:S01]  /*1fa10*/  SEL R7, R9, RZ, P2 ;  /* 0x000000ff09077207 */ /* 0x000fe20001000000 */
[----:B------:R-:W-:Y:S01]  /*1fa20*/  IMAD R10, R10, UR10, R11 ;  /* 0x0000000a0a0a7c24 */ /* 0x000fe2000f8e020b */
[----:B------:R-:W-:Y:S01]  /*1fa30*/  UIMAD.WIDE.U32 UR10, UR7, UR12, URZ ;  /* 0x0000000c070a72a5 */ /* 0x000fe2000f8e003f */
[----:B------:R-:W-:Y:S02]  /*1fa40*/  R2UR UR12, R5 ;  /* 0x00000000050c72ca */ /* 0x000fe400000e0000 */
[----:B0-----:R-:W-:Y:S01]  /*1fa50*/  ISETP.NE.AND P3, PT, R8, R17, PT ;  /* 0x000000110800720c */ /* 0x001fe20003f65270 */
[----:B------:R-:W-:Y:S01]  /*1fa60*/  @UP0 USHF.R.U32.HI UR21, URZ, UR13, UR11 ;  /* 0x0000000d3f150299 */ /* 0x000fe2000801160b */
[----:B------:R-:W-:Y:S01]  /*1fa70*/  R2UR UR19, R10 ;  /* 0x000000000a1372ca */ /* 0x000fe200000e0000 */
[----:B------:R-:W-:Y:S01]  /*1fa80*/  VIADD R10, R6, 0x1 ;  /* 0x00000001060a7836 */ /* 0x000fe20000000000 */
[----:B------:R-:W-:Y:S01]  /*1fa90*/  R2UR UR11, R16 ;  /* 0x00000000100b72ca */ /* 0x000fe200000e0000 */
[----:B------:R-:W-:Y:S01]  /*1faa0*/  UIADD3 UR10, -UR21, URZ, URZ ;  /* 0x0000003f150a7290 */ /* 0x000fe2000fffe13f */
[----:B------:R-:W-:-:S02]  /*1fab0*/  R2UR UR13, R6 ;  /* 0x00000000060d72ca */ /* 0x000fc400000e0000 */
[----:B------:R-:W-:Y:S01]  /*1fac0*/  SEL R5, RZ, 0x1, P4 ;  /* 0x00000001ff057807 */ /* 0x000fe20002000000 */
[----:B------:R-:W-:Y:S01]  /*1fad0*/  UIMAD UR20, UR20, UR10, UR7 ;  /* 0x0000000a141472a4 */ /* 0x000fe2000f8e0207 */
[----:B------:R-:W-:Y:S01]  /*1fae0*/  SEL R3, R3, RZ, P4 ;  /* 0x000000ff03037207 */ /* 0x000fe20002000000 */
[----:B------:R-:W-:Y:S01]  /*1faf0*/  UPRMT UR7, UR25, 0x5410, URZ ;  /* 0x0000541019077896 */ /* 0x000fe2000800003f */
[----:B------:R-:W-:Y:S01]  /*1fb00*/  LOP3.LUT R4, R4, R5, RZ, 0x3c, !PT ;  /* 0x0000000504047212 */ /* 0x000fe200078e3cff */
[----:B------:R-:W-:Y:S01]  /*1fb10*/  UIMAD UR20, UR20, UR9, UR23 ;  /* 0x00000009141472a4 */ /* 0x000fe2000f8e0217 */
[----:B------:R-:W-:Y:S01]  /*1fb20*/  @P3 IMAD.MOV R10, RZ, RZ, R6 ;  /* 0x000000ffff0a3224 */ /* 0x000fe200078e0206 */
[----:B------:R-:W-:Y:S01]  /*1fb30*/  UIMAD UR19, UR19, UR8, UR22 ;  /* 0x00000008131372a4 */ /* 0x000fe2000f8e0216 */
[----:B------:R-:W-:Y:S01]  /*1fb40*/  SEL R5, R8, RZ, P3 ;  /* 0x000000ff08057207 */ /* 0x000fe20001800000 */
[----:B------:R-:W-:Y:S01]  /*1fb50*/  UIADD3 UR8, UR24, 0x24000, URZ ;  /* 0x0002400018087890 */ /* 0x000fe2000fffe03f */
[----:B------:R-:W-:Y:S01]  /*1fb60*/  IMAD.MOV.U32 R6, RZ, RZ, R10 ;  /* 0x000000ffff067224 */ /* 0x000fe200078e000a */
[----:B------:R-:W-:Y:S01]  /*1fb70*/  UMOV UR9, UR17 ;  /* 0x0000001100097c82 */ /* 0x000fe20008000000 */
[----:B------:R-:W-:-:S04]  /*1fb80*/  UMOV UR10, UR18 ;  /* 0x00000012000a7c82 */ /* 0x000fc80008000000 */
[----:B------:R0:W-:Y:S02]  /*1fb90*/  UTMALDG.4D.IM2COL [UR16], [UR14], UR7 ;  /* 0x000000100e0073b4 */ /* 0x0001e40008058007 */
[----:B------:R0:W-:Y:S02]  /*1fba0*/  UTMALDG.4D [UR8], [UR30], desc[UR28] ;  /* 0x00001c081e0075b4 */ /* 0x0001e40008019000 */
[----:B0-----:R-:W-:Y:S05]  /*1fbb0*/  @P5 BRA `(.L_x_91) ;  /* 0xfffffff800a05947 */ /* 0x001fea000383ffff */
.L_x_87:
[----:B------:R-:W-:Y:S01]  /*1fbc0*/  UISETP.GE.U32.AND UP1, UPT, UR5, 0x12, UPT ;  /* 0x000000120500788c */ /* 0x000fe2000bf26070 */
[----:B------:R-:W-:-:S05]  /*1fbd0*/  IMAD.MOV.U32 R0, RZ, RZ, 0x1 ;  /* 0x00000001ff007424 */ /* 0x000fca00078e00ff */
[----:B------:R-:W-:-:S05]  /*1fbe0*/  PLOP3.LUT P0, PT, PT, PT, UP1, 0x80, 0x0 ;  /* 0x000000000000781c */ /* 0x000fca0003f0f018 */
[----:B------:R-:W-:-:S04]  /*1fbf0*/  @UP1 UIMAD.WIDE.U32 UR8, UR5, 0x38e38e39, URZ ;  /* 0x38e38e39050818a5 */ /* 0x000fc8000f8e003f */
[----:B------:R-:W-:-:S04]  /*1fc00*/  @UP1 USHF.R.U32.HI UR7, URZ, 0x2, UR9 ;  /* 0x000000023f071899 */ /* 0x000fc80008011609 */
[----:B------:R-:W-:-:S04]  /*1fc10*/  @UP1 ULOP3.LUT UR7, UR7, 0x1, URZ, 0xc0, !UPT ;  /* 0x0000000107071892 */ /* 0x000fc8000f8ec03f */
[----:B------:R-:W-:-:S04]  /*1fc20*/  @UP1 UISETP.NE.U32.AND UP0, UPT, UR7, 0x1, UPT ;  /* 0x000000010700188c */ /* 0x000fc8000bf05070 */
[----:B------:R-:W-:-:S04]  /*1fc30*/  @UP1 UISETP.NE.U32.AND.EX UP0, UPT, URZ, URZ, UPT, UP0 ;  /* 0x0000003f3f00128c */ /* 0x000fc8000bf05100 */
[----:B------:R-:W-:-:S06]  /*1fc40*/  @UP1 USEL UR7, URZ, 0x1, !UP0 ;  /* 0x000000013f071887 */ /* 0x000fcc000c000000 */
[----:B------:R-:W-:Y:S01]  /*1fc50*/  @P0 IMAD.U32 R0, RZ, RZ, UR7 ;  /* 0x00000007ff000e24 */ /* 0x000fe2000f8e00ff */
[----:B------:R-:W-:Y:S05]  /*1fc60*/  WARPSYNC.ALL ;  /* 0x0000000000007948 */ /* 0x000fea0003800000 */
[----:B------:R-:W-:-:S13]  /*1fc70*/  ELECT P0, URZ, PT ;  /* 0x00000000003f782f */ /* 0x000fda0003800000 */
[----:B------:R-:W-:Y:S05]  /*1fc80*/  @!P0 EXIT ;  /* 0x000000000000894d */ /* 0x000fea0003800000 */
[----:B------:R-:W-:-:S04]  /*1fc90*/  ULOP3.LUT UR6, UR6, 0x2, URZ, 0xfc, !UPT ;  /* 0x0000000206067892 */ /* 0x000fc8000f8efc3f */
[----:B------:R-:W-:-:S06]  /*1fca0*/  UISETP.NE.AND UP0, UPT, UR6, 0x3, UPT ;  /* 0x000000030600788c */ /* 0x000fcc000bf05270 */
[----:B------:R-:W-:-:S13]  /*1fcb0*/  PLOP3.LUT P0, PT, PT, PT, UP0, 0x80, 0x0 ;  /* 0x000000000000781c */ /* 0x000fda0003f0f008 */
[----:B------:R-:W-:Y:S05]  /*1fcc0*/  @!P0 BRA `(.L_x_92) ;  /* 0x0000000000048947 */ /* 0x000fea0003800000 */
[----:B------:R-:W-:Y:S01]  /*1fcd0*/  BPT.TRAP 0x1 ;  /* 0x000000040000795c */ /* 0x000fe20000300000 */
.L_x_92:
[----:B------:R-:W0:Y:S01]  /*1fce0*/  S2UR UR8, SR_CgaCtaId ;  /* 0x00000000000879c3 */ /* 0x000e220000008800 */
[----:B------:R-:W-:Y:S01]  /*1fcf0*/  UIMAD.WIDE.U32 UR6, UR5, 0x38e38e39, URZ ;  /* 0x38e38e39050678a5 */ /* 0x000fe2000f8e003f */
[----:B------:R-:W-:Y:S01]  /*1fd00*/  SHF.L.U32 R2, R0, 0x1f, RZ ;  /* 0x0000001f00027819 */ /* 0x000fe200000006ff */
[----:B------:R-:W-:Y:S02]  /*1fd10*/  UMOV UR4, 0x400 ;  /* 0x0000040000047882 */ /* 0x000fe40000000000 */
[----:B------:R-:W-:-:S04]  /*1fd20*/  USHF.R.U32.HI UR6, URZ, 0x2, UR7 ;  /* 0x000000023f067899 */ /* 0x000fc80008011607 */
[----:B------:R-:W-:Y:S02]  /*1fd30*/  UIMAD UR5, UR6, -0x12, UR5 ;  /* 0xffffffee060578a4 */ /* 0x000fe4000f8e0205 */
[----:B0-----:R-:W-:-:S04]  /*1fd40*/  ULEA UR4, UR8, UR4, 0x18 ;  /* 0x0000000408047291 */ /* 0x001fc8000f8ec03f */
[----:B------:R-:W-:-:S04]  /*1fd50*/  UIADD3 UR4, UR4, 0x36090, URZ ;  /* 0x0003609004047890 */ /* 0x000fc8000fffe03f */
[----:B------:R-:W-:-:S12]  /*1fd60*/  ULEA UR6, UR5, UR4, 0x3 ;  /* 0x0000000405067291 */ /* 0x000fd8000f8e183f */
.L_x_93:
[----:B0-----:R-:W-:-:S04]  /*1fd70*/  IMAD.U32 R3, RZ, RZ, UR6 ;  /* 0x00000006ff037e24 */ /* 0x001fc8000f8e00ff */
[----:B------:R0:W1:Y:S03]  /*1fd80*/  SYNCS.PHASECHK.TRANS64.TRYWAIT P0, [R3+URZ], R2 ;  /* 0x00000002030075a7 */ /* 0x000066000800017f */
[----:B-1----:R-:W-:Y:S05]  /*1fd90*/  @!P0 NANOSLEEP.SYNCS 0x989680 ;  /* 0x009896800000895d */ /* 0x002fea0003900000 */
[----:B------:R-:W1:Y:S02]  /*1fda0*/  @!P0 SYNCS.PHASECHK.TRANS64 P0, [R3+URZ], R2 ;  /* 0x00000002030085a7 */ /* 0x000e64000800007f */
[----:B-1----:R-:W-:Y:S05]  /*1fdb0*/  @!P0 BRA `(.L_x_93) ;  /* 0xfffffffc00ec8947 */ /* 0x002fea000383ffff */
[----:B------:R-:W-:-:S04]  /*1fdc0*/  UIADD3 UR5, UR5, 0x1, URZ ;  /* 0x0000000105057890 */ /* 0x000fc8000fffe03f */
[----:B------:R-:W-:-:S04]  /*1fdd0*/  UISETP.NE.AND UP0, UPT, UR5, 0x12, UPT ;  /* 0x000000120500788c */ /* 0x000fc8000bf05270 */
[----:B------:R-:W-:Y:S02]  /*1fde0*/  USEL UR6, URZ, 0x1, UP0 ;  /* 0x000000013f067887 */ /* 0x000fe40008000000 */
[----:B------:R-:W-:-:S04]  /*1fdf0*/  USEL UR5, UR5, URZ, UP0 ;  /* 0x0000003f05057287 */ /* 0x000fc80008000000 */
[----:B0-----:R-:W-:Y:S01]  /*1fe00*/  LOP3.LUT R2, R0, UR6, RZ, 0x3c, !PT ;  /* 0x0000000600027c12 */ /* 0x001fe2000f8e3cff */
[----:B------:R-:W-:-:S03]  /*1fe10*/  ULEA UR7, UR5, UR4, 0x3 ;  /* 0x0000000405077291 */ /* 0x000fc6000f8e183f */
[----:B------:R-:W-:-:S09]  /*1fe20*/  SHF.L.U32 R0, R2, 0x1f, RZ ;  /* 0x0000001f02007819 */ /* 0x000fd200000006ff */
.L_x_94:
        /* <DEDUP_REMOVED lines=9> */
[----:B------:R-:W-:Y:S01]  /*1fec0*/  LOP3.LUT R2, R2, UR6, RZ, 0x3c, !PT ;  /* 0x0000000602027c12 */ /* 0x000fe2000f8e3cff */
[----:B------:R-:W-:-:S03]  /*1fed0*/  ULEA UR7, UR5, UR4, 0x3 ;  /* 0x0000000405077291 */ /* 0x000fc6000f8e183f */
[----:B0-----:R-:W-:-:S09]  /*1fee0*/  SHF.L.U32 R0, R2, 0x1f, RZ ;  /* 0x0000001f02007819 */ /* 0x001fd200000006ff */
.L_x_95:
        /* <DEDUP_REMOVED lines=12> */
.L_x_96:
        /* <DEDUP_REMOVED lines=12> */
.L_x_97:
        /* <DEDUP_REMOVED lines=12> */
.L_x_98:
        /* <DEDUP_REMOVED lines=12> */
.L_x_99:
        /* <DEDUP_REMOVED lines=12> */
.L_x_100:
        /* <DEDUP_REMOVED lines=12> */
.L_x_101:
        /* <DEDUP_REMOVED lines=12> */
.L_x_102:
        /* <DEDUP_REMOVED lines=12> */
.L_x_103:
        /* <DEDUP_REMOVED lines=12> */
.L_x_104:
        /* <DEDUP_REMOVED lines=12> */
.L_x_105:
        /* <DEDUP_REMOVED lines=12> */
.L_x_106:
        /* <DEDUP_REMOVED lines=12> */
.L_x_107:
        /* <DEDUP_REMOVED lines=12> */
.L_x_108:
        /* <DEDUP_REMOVED lines=12> */
.L_x_109:
        /* <DEDUP_REMOVED lines=12> */
.L_x_110:
[----:B0-----:R-:W-:-:S04]  /*20a30*/  IMAD.U32 R3, RZ, RZ, UR5 ;  /* 0x00000005ff037e24 */ /* 0x001fc8000f8e00ff */
[----:B------:R0:W1:Y:S03]  /*20a40*/  SYNCS.PHASECHK.TRANS64.TRYWAIT P0, [R3+URZ], R0 ;  /* 0x00000000030075a7 */ /* 0x000066000800017f */
[----:B-1----:R-:W-:Y:S05]  /*20a50*/  @!P0 NANOSLEEP.SYNCS 0x989680 ;  /* 0x009896800000895d */ /* 0x002fea0003900000 */
[----:B------:R-:W1:Y:S02]  /*20a60*/  @!P0 SYNCS.PHASECHK.TRANS64 P0, [R3+URZ], R0 ;  /* 0x00000000030085a7 */ /* 0x000e64000800007f */
[----:B-1----:R-:W-:Y:S05]  /*20a70*/  @P0 EXIT ;  /* 0x000000000000094d */ /* 0x002fea0003800000 */
[----:B------:R-:W-:Y:S05]  /*20a80*/  BRA `(.L_x_110) ;  /* 0xfffffffc00e87947 */ /* 0x000fea000383ffff */
.L_x_111:
[----:B------:R-:W-:-:S00]  /*20a90*/  BRA `(.L_x_111) ;  /* 0xfffffffc00fc7947 */ /* 0x000fc0000383ffff */
[----:B------:R-:W-:-:S00]  /*20aa0*/  NOP ;  /* 0x0000000000007918 */ /* 0x000fc00000000000 */
        /* <DEDUP_REMOVED lines=13> */
.L_x_112:


//--------------------- .nv.shared._ZN7cutlass13device_kernelINS_4conv6kernel13ConvUniversalINS1_16ConvProblemShapeILNS1_8OperatorE0ELi2EEENS1_10collective14CollectiveConvINS1_46MainloopSm90TmaGmmaWarpSpecializedImplicitGemmILS5_0ELi18ELi2EN4cute5tupleIJNSA_1CILi1EEESD_SD_EEENS1_36KernelImplicitTmaWarpSpecializedSm90ELi1EEENSB_IJNSC_ILi256EEENSC_ILi128EEENSB_IJNSC_ILi32EEEEEEEEENS_12float_e4m3_tESM_NSA_8TiledMMAINSA_8MMA_AtomIJNSA_4SM904GMMA31MMA_64x128x32_F32E4M3E4M3_SS_TNILNSQ_7ScaleInE1ELSS_1EEEEEENSA_6LayoutISE_NSB_IJNSC_ILi0EEESW_SW_EEEEENSB_IJNSA_10UnderscoreESZ_SZ_EEEEENS7_6detail26Sm90ImplicitGemmTileTraitsINSA_20SM90_TMA_LOAD_IM2COLENSA_14ComposedLayoutINSA_7SwizzleILi1ELi4ELi3EEENSA_18smem_ptr_flag_bitsILi8EEENSV_INSB_IJNSB_IJNSC_ILi8EEESJ_EEENSB_IJSJ_SD_EEENSB_IJSD_NSC_ILi18EEEEEEEEENSB_IJNSB_IJSJ_SH_EEENSB_IJSD_SW_EEENSB_IJSW_NSC_ILi8192EEEEEEEEEEEEEvEENS13_INSA_13SM90_TMA_LOADENS15_IS17_S19_NSV_INSB_IJNSB_IJS1A_NSC_ILi16EEEEEES1C_S1E_EEENSB_IJS1G_S1H_NSB_IJSW_NSC_ILi4096EEEEEEEEEEEEEvEEEENS_8epilogue10collective6detail29Sm90TmaWarpSpecializedAdapterINS20_15DefaultEpilogueISM_NSB_IJNSB_IJlllEEESD_SW_EEES25_NS1Z_6thread17LinearCombinationISM_Li1EffLNS26_9ScaleType4KindE0ELNS_15FloatRoundStyleE2ESM_EENS_4gemm15EpilogueDefaultEEEEEvvEEEEvNT_6ParamsE --------------------------
	.section	.nv.shared._ZN7cutlass13device_kernelINS_4conv6kernel13ConvUniversalINS1_16ConvProblemShapeILNS1_8OperatorE0ELi2EEENS1_10collective14CollectiveConvINS1_46MainloopSm90TmaGmmaWarpSpecializedImplicitGemmILS5_0ELi18ELi2EN4cute5tupleIJNSA_1CILi1EEESD_SD_EEENS1_36KernelImplicitTmaWarpSpecializedSm90ELi1EEENSB_IJNSC_ILi256EEENSC_ILi128EEENSB_IJNSC_ILi32EEEEEEEEENS_12float_e4m3_tESM_NSA_8TiledMMAINSA_8MMA_AtomIJNSA_4SM904GMMA31MMA_64x128x32_F32E4M3E4M3_SS_TNILNSQ_7ScaleInE1ELSS_1EEEEEENSA_6LayoutISE_NSB_IJNSC_ILi0EEESW_SW_EEEEENSB_IJNSA_10UnderscoreESZ_SZ_EEEEENS7_6detail26Sm90ImplicitGemmTileTraitsINSA_20SM90_TMA_LOAD_IM2COLENSA_14ComposedLayoutINSA_7SwizzleILi1ELi4ELi3EEENSA_18smem_ptr_flag_bitsILi8EEENSV_INSB_IJNSB_IJNSC_ILi8EEESJ_EEENSB_IJSJ_SD_EEENSB_IJSD_NSC_ILi18EEEEEEEEENSB_IJNSB_IJSJ_SH_EEENSB_IJSD_SW_EEENSB_IJSW_NSC_ILi8192EEEEEEEEEEEEEvEENS13_INSA_13SM90_TMA_LOADENS15_IS17_S19_NSV_INSB_IJNSB_IJS1A_NSC_ILi16EEEEEES1C_S1E_EEENSB_IJS1G_S1H_NSB_IJSW_NSC_ILi4096EEEEEEEEEEEEEvEEEENS_8epilogue10collective6detail29Sm90TmaWarpSpecializedAdapterINS20_15DefaultEpilogueISM_NSB_IJNSB_IJlllEEESD_SW_EEES25_NS1Z_6thread17LinearCombinationISM_Li1EffLNS26_9ScaleType4KindE0ELNS_15FloatRoundStyleE2ESM_EENS_4gemm15EpilogueDefaultEEEEEvvEEEEvNT_6ParamsE,"aw",@nobits
	.sectionflags	@""
	.align	16
	.zero		1024


//--------------------- .nv.shared.reserved.0     --------------------------
	.section	.nv.shared.reserved.0,"aw",@nobits
	.weak		__nv_reservedSMEM_offset_0_alias
	.size		__nv_reservedSMEM_offset_0_alias, 0, 0
	.other		__nv_reservedSMEM_offset_0_alias,@"STO_CUDA_RESERVED_SHARED STV_DEFAULT"
__nv_reservedSMEM_offset_0_alias:
	.zero		0


//--------------------- .nv.global                --------------------------
	.section	.nv.global,"aw",@nobits
.nv.global:
	.type		_ZN39_INTERNAL_9e29c6f9_4_k_cu_8fec7376_26224cute1_E,@object
	.size		_ZN39_INTERNAL_9e29c6f9_4_k_cu_8fec7376_26224cute1_E,(_ZN39_INTERNAL_9e29c6f9_4_k_cu_8fec7376_26224cuda3std3__45__cpo6cbeginE - _ZN39_INTERNAL_9e29c6f9_4_k_cu_8fec7376_26224cute1_E)
_ZN39_INTERNAL_9e29c6f9_4_k_cu_8fec7376_26224cute1_E:
	.zero		1
	.type		_ZN39_INTERNAL_9e29c6f9_4_k_cu_8fec7376_26224cuda3std3__45__cpo6cbeginE,@object
	.size		_ZN39_INTERNAL_9e29c6f9_4_k_cu_8fec7376_26224cuda3std3__45__cpo6cbeginE,(_ZN39_INTERNAL_9e29c6f9_4_k_cu_8fec7376_26224cuda3std3__48in_placeE - _ZN39_INTERNAL_9e29c6f9_4_k_cu_8fec7376_26224cuda3std3__45__cpo6cbeginE)
_ZN39_INTERNAL_9e29c6f9_4_k_cu_8fec7376_26224cuda3std3__45__cpo6cbeginE:
	.zero		1
	.type		_ZN39_INTERNAL_9e29c6f9_4_k_cu_8fec7376_26224cuda3std3__48in_placeE,@object
	.size		_ZN39_INTERNAL_9e29c6f9_4_k_cu_8fec7376_26224cuda3std3__48in_placeE,(_ZN39_INTERNAL_9e29c6f9_4_k_cu_8fec7376_26224cuda3std6ranges3__45__cpo9iter_moveE - _ZN39_INTERNAL_9e29c6f9_4_k_cu_8fec7376_26224cuda3std3__48in_placeE)
_ZN39_INTERNAL_9e29c6f9_4_k_cu_8fec7376_26224cuda3std3__48in_placeE:
	.zero		1
	.type		_ZN39_INTERNAL_9e29c6f9_4_k_cu_8fec7376_26224cuda3std6ranges3__45__cpo9iter_moveE,@object
	.size		_ZN39_INTERNAL_9e29c6f9_4_k_cu_8fec7376_26224cuda3std6ranges3__45__cpo9iter_moveE,(_ZN39_INTERNAL_9e29c6f9_4_k_cu_8fec7376_26224cuda3std3__45__cpo5beginE - _ZN39_INTERNAL_9e29c6f9_4_k_cu_8fec7376_26224cuda3std6ranges3__45__cpo9iter_moveE)
_ZN39_INTERNAL_9e29c6f9_4_k_cu_8fec7376_26224cuda3std6ranges3__45__cpo9iter_moveE:
	.zero		1
	.type		_ZN39_INTERNAL_9e29c6f9_4_k_cu_8fec7376_26224cuda3std3__45__cpo5beginE,@object
	.size		_ZN39_INTERNAL_9e29c6f9_4_k_cu_8fec7376_26224cuda3std3__45__cpo5beginE,(_ZN39_INTERNAL_9e29c6f9_4_k_cu_8fec7376_26224cuda3std3__441_GLOBAL__N__9e29c6f9_4_k_cu_8fec7376_26226ignoreE - _ZN39_INTERNAL_9e29c6f9_4_k_cu_8fec7376_26224cuda3std3__45__cpo5beginE)
_ZN39_INTERNAL_9e29c6f9_4_k_cu_8fec7376_26224cuda3std3__45__cpo5beginE:
	.zero		1
	.type		_ZN39_INTERNAL_9e29c6f9_4_k_cu_8fec7376_26224cuda3std3__441_GLOBAL__N__9e29c6f9_4_k_cu_8fec7376_26226ignoreE,@object
	.size		_ZN39_INTERNAL_9e29c6f9_4_k_cu_8fec7376_26224cuda3std3__441_GLOBAL__N__9e29c6f9_4_k_cu_8fec7376_26226ignoreE,(_ZN39_INTERNAL_9e29c6f9_4_k_cu_8fec7376_26224cute7productE - _ZN39_INTERNAL_9e29c6f9_4_k_cu_8fec7376_26224cuda3std3__441_GLOBAL__N__9e29c6f9_4_k_cu_8fec7376_26226ignoreE)
_ZN39_INTERNAL_9e29c6f9_4_k_cu_8fec7376_26224cuda3std3__441_GLOBAL__N__9e29c6f9_4_k_cu_8fec7376_26226ignoreE:
	.zero		1
	.type		_ZN39_INTERNAL_9e29c6f9_4_k_cu_8fec7376_26224cute7productE,@object
	.size		_ZN39_INTERNAL_9e29c6f9_4_k_cu_8fec7376_26224cute7productE,(_ZN39_INTERNAL_9e29c6f9_4_k_cu_8fec7376_26224cuda3std3__45__cpo3endE - _ZN39_INTERNAL_9e29c6f9_4_k_cu_8fec7376_26224cute7productE)
_ZN39_INTERNAL_9e29c6f9_4_k_cu_8fec7376_26224cute7productE:
	.zero		1
	.type		_ZN39_INTERNAL_9e29c6f9_4_k_cu_8fec7376_26224cuda3std3__45__cpo3endE,@object
	.size		_ZN39_INTERNAL_9e29c6f9_4_k_cu_8fec7376_26224cuda3std3__45__cpo3endE,(_ZN39_INTERNAL_9e29c6f9_4_k_cu_8fec7376_26224cuda3std3__419piecewise_constructE - _ZN39_INTERNAL_9e29c6f9_4_k_cu_8fec7376_26224cuda3std3__45__cpo3endE)
_ZN39_INTERNAL_9e29c6f9_4_k_cu_8fec7376_26224cuda3std3__45__cpo3endE:
	.zero		1
	.type		_ZN39_INTERNAL_9e29c6f9_4_k_cu_8fec7376_26224cuda3std3__419piecewise_constructE,@object
	.size		_ZN39_INTERNAL_9e29c6f9_4_k_cu_8fec7376_26224cuda3std3__419piecewise_constructE,(_ZN39_INTERNAL_9e29c6f9_4_k_cu_8fec7376_26224cuda3std3__45__cpo4cendE - _ZN39_INTERNAL_9e29c6f9_4_k_cu_8fec7376_26224cuda3std3__419piecewise_constructE)
_ZN39_INTERNAL_9e29c6f9_4_k_cu_8fec7376_26224cuda3std3__419piecewise_constructE:
	.zero		1
	.type		_ZN39_INTERNAL_9e29c6f9_4_k_cu_8fec7376_26224cuda3std3__45__cpo4cendE,@object
	.size		_ZN39_INTERNAL_9e29c6f9_4_k_cu_8fec7376_26224cuda3std3__45__cpo4cendE,(_ZN39_INTERNAL_9e29c6f9_4_k_cu_8fec7376_26224cuda3std6ranges3__45__cpo4swapE - _ZN39_INTERNAL_9e29c6f9_4_k_cu_8fec7376_26224cuda3std3__45__cpo4cendE)
_ZN39_INTERNAL_9e29c6f9_4_k_cu_8fec7376_26224cuda3std3__45__cpo4cendE:
	.zero		1
	.type		_ZN39_INTERNAL_9e29c6f9_4_k_cu_8fec7376_26224cuda3std6ranges3__45__cpo4swapE,@object
	.size		_ZN39_INTERNAL_9e29c6f9_4_k_cu_8fec7376_26224cuda3std6ranges3__45__cpo4swapE,(.L_7 - _ZN39_INTERNAL_9e29c6f9_4_k_cu_8fec7376_26224cuda3std6ranges3__45__cpo4swapE)
_ZN39_INTERNAL_9e29c6f9_4_k_cu_8fec7376_26224cuda3std6ranges3__45__cpo4swapE:
	.zero		1
.L_7:


//--------------------- .nv.constant0._ZN7cutlass13device_kernelINS_4conv6kernel13ConvUniversalINS1_16ConvProblemShapeILNS1_8OperatorE0ELi2EEENS1_10collective14CollectiveConvINS1_46MainloopSm90TmaGmmaWarpSpecializedImplicitGemmILS5_0ELi18ELi2EN4cute5tupleIJNSA_1CILi1EEESD_SD_EEENS1_36KernelImplicitTmaWarpSpecializedSm90ELi1EEENSB_IJNSC_ILi256EEENSC_ILi128EEENSB_IJNSC_ILi32EEEEEEEEENS_12float_e4m3_tESM_NSA_8TiledMMAINSA_8MMA_AtomIJNSA_4SM904GMMA31MMA_64x128x32_F32E4M3E4M3_SS_TNILNSQ_7ScaleInE1ELSS_1EEEEEENSA_6LayoutISE_NSB_IJNSC_ILi0EEESW_SW_EEEEENSB_IJNSA_10UnderscoreESZ_SZ_EEEEENS7_6detail26Sm90ImplicitGemmTileTraitsINSA_20SM90_TMA_LOAD_IM2COLENSA_14ComposedLayoutINSA_7SwizzleILi1ELi4ELi3EEENSA_18smem_ptr_flag_bitsILi8EEENSV_INSB_IJNSB_IJNSC_ILi8EEESJ_EEENSB_IJSJ_SD_EEENSB_IJSD_NSC_ILi18EEEEEEEEENSB_IJNSB_IJSJ_SH_EEENSB_IJSD_SW_EEENSB_IJSW_NSC_ILi8192EEEEEEEEEEEEEvEENS13_INSA_13SM90_TMA_LOADENS15_IS17_S19_NSV_INSB_IJNSB_IJS1A_NSC_ILi16EEEEEES1C_S1E_EEENSB_IJS1G_S1H_NSB_IJSW_NSC_ILi4096EEEEEEEEEEEEEvEEEENS_8epilogue10collective6detail29Sm90TmaWarpSpecializedAdapterINS20_15DefaultEpilogueISM_NSB_IJNSB_IJlllEEESD_SW_EEES25_NS1Z_6thread17LinearCombinationISM_Li1EffLNS26_9ScaleType4KindE0ELNS_15FloatRoundStyleE2ESM_EENS_4gemm15EpilogueDefaultEEEEEvvEEEEvNT_6ParamsE --------------------------
	.section	.nv.constant0._ZN7cutlass13device_kernelINS_4conv6kernel13ConvUniversalINS1_16ConvProblemShapeILNS1_8OperatorE0ELi2EEENS1_10collective14CollectiveConvINS1_46MainloopSm90TmaGmmaWarpSpecializedImplicitGemmILS5_0ELi18ELi2EN4cute5tupleIJNSA_1CILi1EEESD_SD_EEENS1_36KernelImplicitTmaWarpSpecializedSm90ELi1EEENSB_IJNSC_ILi256EEENSC_ILi128EEENSB_IJNSC_ILi32EEEEEEEEENS_12float_e4m3_tESM_NSA_8TiledMMAINSA_8MMA_AtomIJNSA_4SM904GMMA31MMA_64x128x32_F32E4M3E4M3_SS_TNILNSQ_7ScaleInE1ELSS_1EEEEEENSA_6LayoutISE_NSB_IJNSC_ILi0EEESW_SW_EEEEENSB_IJNSA_10UnderscoreESZ_SZ_EEEEENS7_6detail26Sm90ImplicitGemmTileTraitsINSA_20SM90_TMA_LOAD_IM2COLENSA_14ComposedLayoutINSA_7SwizzleILi1ELi4ELi3EEENSA_18smem_ptr_flag_bitsILi8EEENSV_INSB_IJNSB_IJNSC_ILi8EEESJ_EEENSB_IJSJ_SD_EEENSB_IJSD_NSC_ILi18EEEEEEEEENSB_IJNSB_IJSJ_SH_EEENSB_IJSD_SW_EEENSB_IJSW_NSC_ILi8192EEEEEEEEEEEEEvEENS13_INSA_13SM90_TMA_LOADENS15_IS17_S19_NSV_INSB_IJNSB_IJS1A_NSC_ILi16EEEEEES1C_S1E_EEENSB_IJS1G_S1H_NSB_IJSW_NSC_ILi4096EEEEEEEEEEEEEvEEEENS_8epilogue10collective6detail29Sm90TmaWarpSpecializedAdapterINS20_15DefaultEpilogueISM_NSB_IJNSB_IJlllEEESD_SW_EEES25_NS1Z_6thread17LinearCombinationISM_Li1EffLNS26_9ScaleType4KindE0ELNS_15FloatRoundStyleE2ESM_EENS_4gemm15EpilogueDefaultEEEEEvvEEEEvNT_6ParamsE,"a",@progbits
	.sectionflags	@""
	.align	4
.nv.constant0._ZN7cutlass13device_kernelINS_4conv6kernel13ConvUniversalINS1_16ConvProblemShapeILNS1_8OperatorE0ELi2EEENS1_10collective14CollectiveConvINS1_46MainloopSm90TmaGmmaWarpSpecializedImplicitGemmILS5_0ELi18ELi2EN4cute5tupleIJNSA_1CILi1EEESD_SD_EEENS1_36KernelImplicitTmaWarpSpecializedSm90ELi1EEENSB_IJNSC_ILi256EEENSC_ILi128EEENSB_IJNSC_ILi32EEEEEEEEENS_12float_e4m3_tESM_NSA_8TiledMMAINSA_8MMA_AtomIJNSA_4SM904GMMA31MMA_64x128x32_F32E4M3E4M3_SS_TNILNSQ_7ScaleInE1ELSS_1EEEEEENSA_6LayoutISE_NSB_IJNSC_ILi0EEESW_SW_EEEEENSB_IJNSA_10UnderscoreESZ_SZ_EEEEENS7_6detail26Sm90ImplicitGemmTileTraitsINSA_20SM90_TMA_LOAD_IM2COLENSA_14ComposedLayoutINSA_7SwizzleILi1ELi4ELi3EEENSA_18smem_ptr_flag_bitsILi8EEENSV_INSB_IJNSB_IJNSC_ILi8EEESJ_EEENSB_IJSJ_SD_EEENSB_IJSD_NSC_ILi18EEEEEEEEENSB_IJNSB_IJSJ_SH_EEENSB_IJSD_SW_EEENSB_IJSW_NSC_ILi8192EEEEEEEEEEEEEvEENS13_INSA_13SM90_TMA_LOADENS15_IS17_S19_NSV_INSB_IJNSB_IJS1A_NSC_ILi16EEEEEES1C_S1E_EEENSB_IJS1G_S1H_NSB_IJSW_NSC_ILi4096EEEEEEEEEEEEEvEEEENS_8epilogue10collective6detail29Sm90TmaWarpSpecializedAdapterINS20_15DefaultEpilogueISM_NSB_IJNSB_IJlllEEESD_SW_EEES25_NS1Z_6thread17LinearCombinationISM_Li1EffLNS26_9ScaleType4KindE0ELNS_15FloatRoundStyleE2ESM_EENS_4gemm15EpilogueDefaultEEEEEvvEEEEvNT_6ParamsE:
	.zero		1536


//--------------------- SYMBOLS --------------------------

	.type		.nv.reservedSmem.offset0,@object
	.size		.nv.reservedSmem.offset0,0x4
